//
// Generated by NVIDIA NVVM Compiler
//
// Compiler Build ID: CL-36424714
// Cuda compilation tools, release 13.0, V13.0.88
// Based on NVVM 20.0.0
//

.version 9.0
.target sm_100
.address_size 64

	// .globl	_Z4initPdiiid
// _ZZN3cub18CUB_300001_SM_10006detail6reduce28DeviceReduceSingleTileKernelINS2_10policy_hubIdjN4cuda3__47maximumIvEEE10Policy1000EPdSB_jS8_ddNS5_3std3__410__identityEEEvT0_T1_T2_T3_T4_T6_E12temp_storage has been demoted
// _ZZN3cub18CUB_300001_SM_10006detail6reduce18DeviceReduceKernelINS2_10policy_hubIdjN4cuda3__47maximumIvEEE10Policy1000EPdjS8_dNS5_3std3__410__identityEEEvT0_PT3_T1_NS0_13GridEvenShareISI_EET2_T4_E12temp_storage has been demoted
// _ZZN3cub18CUB_300001_SM_10006detail6reduce28DeviceReduceSingleTileKernelINS2_10policy_hubIdjN4cuda3__47maximumIvEEE10Policy1000EPdSB_iS8_ddNS5_3std3__410__identityEEEvT0_T1_T2_T3_T4_T6_E12temp_storage has been demoted
.global .align 1 .b8 _ZN34_INTERNAL_8b13e6aa_4_k_cu_9e55f0e24cuda3std3__45__cpo5beginE[1];
.global .align 1 .b8 _ZN34_INTERNAL_8b13e6aa_4_k_cu_9e55f0e24cuda3std3__45__cpo3endE[1];
.global .align 1 .b8 _ZN34_INTERNAL_8b13e6aa_4_k_cu_9e55f0e24cuda3std3__45__cpo6cbeginE[1];
.global .align 1 .b8 _ZN34_INTERNAL_8b13e6aa_4_k_cu_9e55f0e24cuda3std3__45__cpo4cendE[1];
.global .align 1 .b8 _ZN34_INTERNAL_8b13e6aa_4_k_cu_9e55f0e24cuda3std3__45__cpo6rbeginE[1];
.global .align 1 .b8 _ZN34_INTERNAL_8b13e6aa_4_k_cu_9e55f0e24cuda3std3__45__cpo4rendE[1];
.global .align 1 .b8 _ZN34_INTERNAL_8b13e6aa_4_k_cu_9e55f0e24cuda3std3__45__cpo7crbeginE[1];
.global .align 1 .b8 _ZN34_INTERNAL_8b13e6aa_4_k_cu_9e55f0e24cuda3std3__45__cpo5crendE[1];
.global .align 1 .b8 _ZN34_INTERNAL_8b13e6aa_4_k_cu_9e55f0e24cuda3std3__436_GLOBAL__N__8b13e6aa_4_k_cu_9e55f0e26ignoreE[1];
.global .align 1 .b8 _ZN34_INTERNAL_8b13e6aa_4_k_cu_9e55f0e24cuda3std3__419piecewise_constructE[1];
.global .align 1 .b8 _ZN34_INTERNAL_8b13e6aa_4_k_cu_9e55f0e24cuda3std3__48in_placeE[1];
.global .align 1 .b8 _ZN34_INTERNAL_8b13e6aa_4_k_cu_9e55f0e24cuda3std3__420unreachable_sentinelE[1];
.global .align 1 .b8 _ZN34_INTERNAL_8b13e6aa_4_k_cu_9e55f0e24cuda3std3__47nulloptE[1];
.global .align 1 .b8 _ZN34_INTERNAL_8b13e6aa_4_k_cu_9e55f0e24cuda3std3__48unexpectE[1];
.global .align 1 .b8 _ZN34_INTERNAL_8b13e6aa_4_k_cu_9e55f0e24cuda3std6ranges3__45__cpo4swapE[1];
.global .align 1 .b8 _ZN34_INTERNAL_8b13e6aa_4_k_cu_9e55f0e24cuda3std6ranges3__45__cpo9iter_moveE[1];
.global .align 1 .b8 _ZN34_INTERNAL_8b13e6aa_4_k_cu_9e55f0e24cuda3std6ranges3__45__cpo5beginE[1];
.global .align 1 .b8 _ZN34_INTERNAL_8b13e6aa_4_k_cu_9e55f0e24cuda3std6ranges3__45__cpo3endE[1];
.global .align 1 .b8 _ZN34_INTERNAL_8b13e6aa_4_k_cu_9e55f0e24cuda3std6ranges3__45__cpo6cbeginE[1];
.global .align 1 .b8 _ZN34_INTERNAL_8b13e6aa_4_k_cu_9e55f0e24cuda3std6ranges3__45__cpo4cendE[1];
.global .align 1 .b8 _ZN34_INTERNAL_8b13e6aa_4_k_cu_9e55f0e24cuda3std6ranges3__45__cpo7advanceE[1];
.global .align 1 .b8 _ZN34_INTERNAL_8b13e6aa_4_k_cu_9e55f0e24cuda3std6ranges3__45__cpo9iter_swapE[1];
.global .align 1 .b8 _ZN34_INTERNAL_8b13e6aa_4_k_cu_9e55f0e24cuda3std6ranges3__45__cpo4nextE[1];
.global .align 1 .b8 _ZN34_INTERNAL_8b13e6aa_4_k_cu_9e55f0e24cuda3std6ranges3__45__cpo4prevE[1];
.global .align 1 .b8 _ZN34_INTERNAL_8b13e6aa_4_k_cu_9e55f0e24cuda3std6ranges3__45__cpo4dataE[1];
.global .align 1 .b8 _ZN34_INTERNAL_8b13e6aa_4_k_cu_9e55f0e24cuda3std6ranges3__45__cpo5cdataE[1];
.global .align 1 .b8 _ZN34_INTERNAL_8b13e6aa_4_k_cu_9e55f0e24cuda3std6ranges3__45__cpo4sizeE[1];
.global .align 1 .b8 _ZN34_INTERNAL_8b13e6aa_4_k_cu_9e55f0e24cuda3std6ranges3__45__cpo5ssizeE[1];
.global .align 1 .b8 _ZN34_INTERNAL_8b13e6aa_4_k_cu_9e55f0e24cuda3std6ranges3__45__cpo8distanceE[1];
.global .align 1 .b8 _ZN34_INTERNAL_8b13e6aa_4_k_cu_9e55f0e26thrust24THRUST_300001_SM_1000_NS6system6detail10sequential3seqE[1];
.global .align 1 .b8 _ZN34_INTERNAL_8b13e6aa_4_k_cu_9e55f0e26thrust24THRUST_300001_SM_1000_NS12placeholders2_1E[1];
.global .align 1 .b8 _ZN34_INTERNAL_8b13e6aa_4_k_cu_9e55f0e26thrust24THRUST_300001_SM_1000_NS12placeholders2_2E[1];
.global .align 1 .b8 _ZN34_INTERNAL_8b13e6aa_4_k_cu_9e55f0e26thrust24THRUST_300001_SM_1000_NS12placeholders2_3E[1];
.global .align 1 .b8 _ZN34_INTERNAL_8b13e6aa_4_k_cu_9e55f0e26thrust24THRUST_300001_SM_1000_NS12placeholders2_4E[1];
.global .align 1 .b8 _ZN34_INTERNAL_8b13e6aa_4_k_cu_9e55f0e26thrust24THRUST_300001_SM_1000_NS12placeholders2_5E[1];
.global .align 1 .b8 _ZN34_INTERNAL_8b13e6aa_4_k_cu_9e55f0e26thrust24THRUST_300001_SM_1000_NS12placeholders2_6E[1];
.global .align 1 .b8 _ZN34_INTERNAL_8b13e6aa_4_k_cu_9e55f0e26thrust24THRUST_300001_SM_1000_NS12placeholders2_7E[1];
.global .align 1 .b8 _ZN34_INTERNAL_8b13e6aa_4_k_cu_9e55f0e26thrust24THRUST_300001_SM_1000_NS12placeholders2_8E[1];
.global .align 1 .b8 _ZN34_INTERNAL_8b13e6aa_4_k_cu_9e55f0e26thrust24THRUST_300001_SM_1000_NS12placeholders2_9E[1];
.global .align 1 .b8 _ZN34_INTERNAL_8b13e6aa_4_k_cu_9e55f0e26thrust24THRUST_300001_SM_1000_NS12placeholders3_10E[1];

.visible .entry _Z4initPdiiid(
	.param .u64 .ptr .align 1 _Z4initPdiiid_param_0,
	.param .u32 _Z4initPdiiid_param_1,
	.param .u32 _Z4initPdiiid_param_2,
	.param .u32 _Z4initPdiiid_param_3,
	.param .f64 _Z4initPdiiid_param_4
)
{
	.reg .b32 	%r<10>;
	.reg .b64 	%rd<6>;

	ld.param.u64 	%rd1, [_Z4initPdiiid_param_0];
	ld.param.u32 	%r1, [_Z4initPdiiid_param_2];
	ld.param.u32 	%r2, [_Z4initPdiiid_param_3];
	cvta.to.global.u64 	%rd2, %rd1;
	mov.u32 	%r3, %ctaid.x;
	mov.u32 	%r4, %ctaid.y;
	mov.u32 	%r5, %tid.x;
	mov.u32 	%r6, %tid.y;
	mad.lo.s32 	%r7, %r2, %r4, %r3;
	mad.lo.s32 	%r8, %r7, %r1, %r6;
	mad.lo.s32 	%r9, %r8, %r1, %r5;
	mul.wide.u32 	%rd3, %r9, 8;
	add.s64 	%rd4, %rd2, %rd3;
	mov.b64 	%rd5, 4624633867356078080;
	st.global.u64 	[%rd4], %rd5;
	ret;

}
	// .globl	_Z5debugPdiiid
.visible .entry _Z5debugPdiiid(
	.param .u64 .ptr .align 1 _Z5debugPdiiid_param_0,
	.param .u32 _Z5debugPdiiid_param_1,
	.param .u32 _Z5debugPdiiid_param_2,
	.param .u32 _Z5debugPdiiid_param_3,
	.param .f64 _Z5debugPdiiid_param_4
)
{
	.reg .pred 	%p<5>;
	.reg .b32 	%r<18>;
	.reg .b64 	%rd<9>;

	ld.param.u64 	%rd2, [_Z5debugPdiiid_param_0];
	ld.param.u32 	%r2, [_Z5debugPdiiid_param_1];
	ld.param.u32 	%r3, [_Z5debugPdiiid_param_2];
	ld.param.u32 	%r4, [_Z5debugPdiiid_param_3];
	mov.u32 	%r5, %ctaid.x;
	mov.u32 	%r6, %ctaid.y;
	mov.u32 	%r7, %tid.x;
	mov.u32 	%r8, %tid.y;
	mad.lo.s32 	%r9, %r4, %r6, %r5;
	mad.lo.s32 	%r10, %r9, %r3, %r8;
	mad.lo.s32 	%r11, %r10, %r3, %r7;
	cvt.u64.u32 	%rd1, %r11;
	add.s32 	%r1, %r2, 2;
	cvt.s64.s32 	%rd3, %r1;
	setp.lt.s64 	%p1, %rd1, %rd3;
	@%p1 bra 	$L__BB1_5;
	mad.lo.s32 	%r12, %r1, %r2, %r1;
	cvt.s64.s32 	%rd4, %r12;
	setp.ge.s64 	%p2, %rd1, %rd4;
	@%p2 bra 	$L__BB1_5;
	cvt.u32.u64 	%r13, %rd1;
	rem.s32 	%r14, %r13, %r1;
	setp.eq.s32 	%p3, %r14, 0;
	@%p3 bra 	$L__BB1_5;
	add.s32 	%r16, %r13, 1;
	rem.s32 	%r17, %r16, %r1;
	setp.eq.s32 	%p4, %r17, 0;
	@%p4 bra 	$L__BB1_5;
	cvta.to.global.u64 	%rd5, %rd2;
	shl.b64 	%rd6, %rd1, 3;
	add.s64 	%rd7, %rd5, %rd6;
	mov.b64 	%rd8, 4635118810238550016;
	st.global.u64 	[%rd7], %rd8;
$L__BB1_5:
	ret;

}
	// .globl	_Z6kernelPdiiid
.visible .entry _Z6kernelPdiiid(
	.param .u64 .ptr .align 1 _Z6kernelPdiiid_param_0,
	.param .u32 _Z6kernelPdiiid_param_1,
	.param .u32 _Z6kernelPdiiid_param_2,
	.param .u32 _Z6kernelPdiiid_param_3,
	.param .f64 _Z6kernelPdiiid_param_4
)
{
	.reg .pred 	%p<8>;
	.reg .b32 	%r<23>;
	.reg .b64 	%rd<11>;
	.reg .b64 	%fd<16>;

	ld.param.u64 	%rd4, [_Z6kernelPdiiid_param_0];
	ld.param.u32 	%r3, [_Z6kernelPdiiid_param_1];
	ld.param.u32 	%r4, [_Z6kernelPdiiid_param_2];
	ld.param.u32 	%r5, [_Z6kernelPdiiid_param_3];
	ld.param.f64 	%fd1, [_Z6kernelPdiiid_param_4];
	mov.u32 	%r6, %ctaid.x;
	mov.u32 	%r7, %ctaid.y;
	mov.u32 	%r8, %tid.x;
	mov.u32 	%r9, %tid.y;
	mad.lo.s32 	%r10, %r5, %r7, %r6;
	mad.lo.s32 	%r11, %r10, %r4, %r9;
	mad.lo.s32 	%r12, %r11, %r4, %r8;
	cvt.u64.u32 	%rd1, %r12;
	add.s32 	%r1, %r3, 2;
	mad.lo.s32 	%r2, %r1, %r3, %r1;
	add.s32 	%r13, %r2, -1;
	cvt.s64.s32 	%rd5, %r13;
	setp.ge.s64 	%p1, %rd1, %rd5;
	@%p1 bra 	$L__BB2_9;
	cvta.to.global.u64 	%rd6, %rd4;
	cvt.s64.s32 	%rd7, %r3;
	setp.gt.s64 	%p2, %rd1, %rd7;
	shl.b64 	%rd8, %rd1, 3;
	add.s64 	%rd2, %rd6, %rd8;
	@%p2 bra 	$L__BB2_3;
	cvt.u32.u64 	%r14, %rd1;
	cvt.rn.f64.u32 	%fd2, %r14;
	fma.rn.f64 	%fd3, %fd1, %fd2, 0d4024000000000000;
	st.global.f64 	[%rd2], %fd3;
$L__BB2_3:
	cvt.u32.u64 	%r15, %rd1;
	rem.s32 	%r16, %r15, %r1;
	setp.ne.s32 	%p3, %r16, 0;
	@%p3 bra 	$L__BB2_5;
	cvt.rn.f64.u32 	%fd4, %r15;
	mul.f64 	%fd5, %fd1, %fd4;
	cvt.rn.f64.s32 	%fd6, %r1;
	div.rn.f64 	%fd7, %fd5, %fd6;
	add.f64 	%fd8, %fd7, 0d4024000000000000;
	st.global.f64 	[%rd2], %fd8;
$L__BB2_5:
	mul.lo.s32 	%r18, %r1, %r3;
	cvt.s64.s32 	%rd3, %r18;
	setp.lt.s64 	%p4, %rd1, %rd3;
	cvt.s64.s32 	%rd9, %r2;
	setp.gt.s64 	%p5, %rd1, %rd9;
	or.pred  	%p6, %p4, %p5;
	@%p6 bra 	$L__BB2_7;
	sub.s64 	%rd10, %rd1, %rd3;
	cvt.rn.f64.s64 	%fd9, %rd10;
	fma.rn.f64 	%fd10, %fd1, %fd9, 0d4034000000000000;
	st.global.f64 	[%rd2], %fd10;
$L__BB2_7:
	add.s32 	%r20, %r15, 2;
	rem.s32 	%r21, %r20, %r1;
	setp.ne.s32 	%p7, %r21, 0;
	@%p7 bra 	$L__BB2_9;
	cvt.rn.f64.u32 	%fd11, %r15;
	mul.f64 	%fd12, %fd1, %fd11;
	cvt.rn.f64.s32 	%fd13, %r1;
	div.rn.f64 	%fd14, %fd12, %fd13;
	add.f64 	%fd15, %fd14, 0d4034000000000000;
	st.global.f64 	[%rd2], %fd15;
$L__BB2_9:
	ret;

}
	// .globl	_Z9temp_compPdS_iii
.visible .entry _Z9temp_compPdS_iii(
	.param .u64 .ptr .align 1 _Z9temp_compPdS_iii_param_0,
	.param .u64 .ptr .align 1 _Z9temp_compPdS_iii_param_1,
	.param .u32 _Z9temp_compPdS_iii_param_2,
	.param .u32 _Z9temp_compPdS_iii_param_3,
	.param .u32 _Z9temp_compPdS_iii_param_4
)
{
	.reg .pred 	%p<5>;
	.reg .b32 	%r<18>;
	.reg .b64 	%rd<19>;
	.reg .b64 	%fd<9>;

	ld.param.u64 	%rd2, [_Z9temp_compPdS_iii_param_0];
	ld.param.u64 	%rd3, [_Z9temp_compPdS_iii_param_1];
	ld.param.u32 	%r2, [_Z9temp_compPdS_iii_param_2];
	ld.param.u32 	%r3, [_Z9temp_compPdS_iii_param_3];
	ld.param.u32 	%r4, [_Z9temp_compPdS_iii_param_4];
	mov.u32 	%r5, %ctaid.x;
	mov.u32 	%r6, %ctaid.y;
	mov.u32 	%r7, %tid.x;
	mov.u32 	%r8, %tid.y;
	mad.lo.s32 	%r9, %r4, %r6, %r5;
	mad.lo.s32 	%r10, %r9, %r3, %r8;
	mad.lo.s32 	%r11, %r10, %r3, %r7;
	cvt.u64.u32 	%rd1, %r11;
	add.s32 	%r1, %r2, 2;
	cvt.s64.s32 	%rd4, %r1;
	setp.lt.s64 	%p1, %rd1, %rd4;
	@%p1 bra 	$L__BB3_5;
	mad.lo.s32 	%r12, %r1, %r2, %r1;
	cvt.s64.s32 	%rd5, %r12;
	setp.ge.s64 	%p2, %rd1, %rd5;
	@%p2 bra 	$L__BB3_5;
	cvt.u32.u64 	%r13, %rd1;
	rem.s32 	%r14, %r13, %r1;
	setp.eq.s32 	%p3, %r14, 0;
	@%p3 bra 	$L__BB3_5;
	add.s32 	%r16, %r13, 1;
	rem.s32 	%r17, %r16, %r1;
	setp.eq.s32 	%p4, %r17, 0;
	@%p4 bra 	$L__BB3_5;
	cvta.to.global.u64 	%rd6, %rd2;
	cvt.s64.s32 	%rd7, %r2;
	sub.s64 	%rd8, %rd1, %rd7;
	shl.b64 	%rd9, %rd8, 3;
	add.s64 	%rd10, %rd6, %rd9;
	ld.global.f64 	%fd1, [%rd10+-16];
	add.s64 	%rd11, %rd1, %rd7;
	shl.b64 	%rd12, %rd11, 3;
	add.s64 	%rd13, %rd6, %rd12;
	ld.global.f64 	%fd2, [%rd13+16];
	add.f64 	%fd3, %fd1, %fd2;
	mul.wide.s32 	%rd14, %r2, 8;
	add.s64 	%rd15, %rd10, %rd14;
	ld.global.f64 	%fd4, [%rd15+8];
	add.f64 	%fd5, %fd3, %fd4;
	ld.global.f64 	%fd6, [%rd15+-8];
	add.f64 	%fd7, %fd5, %fd6;
	mul.f64 	%fd8, %fd7, 0d3FD0000000000000;
	cvta.to.global.u64 	%rd16, %rd3;
	shl.b64 	%rd17, %rd1, 3;
	add.s64 	%rd18, %rd16, %rd17;
	st.global.f64 	[%rd18], %fd8;
$L__BB3_5:
	ret;

}
	// .globl	_Z10differencePdS_S_ii
.visible .entry _Z10differencePdS_S_ii(
	.param .u64 .ptr .align 1 _Z10differencePdS_S_ii_param_0,
	.param .u64 .ptr .align 1 _Z10differencePdS_S_ii_param_1,
	.param .u64 .ptr .align 1 _Z10differencePdS_S_ii_param_2,
	.param .u32 _Z10differencePdS_S_ii_param_3,
	.param .u32 _Z10differencePdS_S_ii_param_4
)
{
	.reg .b32 	%r<10>;
	.reg .b64 	%rd<11>;
	.reg .b64 	%fd<4>;

	ld.param.u64 	%rd1, [_Z10differencePdS_S_ii_param_0];
	ld.param.u64 	%rd2, [_Z10differencePdS_S_ii_param_1];
	ld.param.u64 	%rd3, [_Z10differencePdS_S_ii_param_2];
	ld.param.u32 	%r1, [_Z10differencePdS_S_ii_param_3];
	ld.param.u32 	%r2, [_Z10differencePdS_S_ii_param_4];
	cvta.to.global.u64 	%rd4, %rd3;
	cvta.to.global.u64 	%rd5, %rd1;
	cvta.to.global.u64 	%rd6, %rd2;
	mov.u32 	%r3, %ctaid.x;
	mov.u32 	%r4, %ctaid.y;
	mov.u32 	%r5, %tid.x;
	mov.u32 	%r6, %tid.y;
	mad.lo.s32 	%r7, %r2, %r4, %r3;
	mad.lo.s32 	%r8, %r7, %r1, %r6;
	mad.lo.s32 	%r9, %r8, %r1, %r5;
	mul.wide.u32 	%rd7, %r9, 8;
	add.s64 	%rd8, %rd6, %rd7;
	ld.global.f64 	%fd1, [%rd8];
	add.s64 	%rd9, %rd5, %rd7;
	ld.global.f64 	%fd2, [%rd9];
	sub.f64 	%fd3, %fd1, %fd2;
	add.s64 	%rd10, %rd4, %rd7;
	st.global.f64 	[%rd10], %fd3;
	ret;

}
	// .globl	_ZN3cub18CUB_300001_SM_10006detail11EmptyKernelIvEEvv
.visible .entry _ZN3cub18CUB_300001_SM_10006detail11EmptyKernelIvEEvv()
{


	ret;

}
	// .globl	_ZN3cub18CUB_300001_SM_10006detail6reduce28DeviceReduceSingleTileKernelINS2_10policy_hubIdjN4cuda3__47maximumIvEEE10Policy1000EPdSB_jS8_ddNS5_3std3__410__identityEEEvT0_T1_T2_T3_T4_T6_
.visible .entry _ZN3cub18CUB_300001_SM_10006detail6reduce28DeviceReduceSingleTileKernelINS2_10policy_hubIdjN4cuda3__47maximumIvEEE10Policy1000EPdSB_jS8_ddNS5_3std3__410__identityEEEvT0_T1_T2_T3_T4_T6_(
	.param .u64 .ptr .align 1 _ZN3cub18CUB_300001_SM_10006detail6reduce28DeviceReduceSingleTileKernelINS2_10policy_hubIdjN4cuda3__47maximumIvEEE10Policy1000EPdSB_jS8_ddNS5_3std3__410__identityEEEvT0_T1_T2_T3_T4_T6__param_0,
	.param .u64 .ptr .align 1 _ZN3cub18CUB_300001_SM_10006detail6reduce28DeviceReduceSingleTileKernelINS2_10policy_hubIdjN4cuda3__47maximumIvEEE10Policy1000EPdSB_jS8_ddNS5_3std3__410__identityEEEvT0_T1_T2_T3_T4_T6__param_1,
	.param .u32 _ZN3cub18CUB_300001_SM_10006detail6reduce28DeviceReduceSingleTileKernelINS2_10policy_hubIdjN4cuda3__47maximumIvEEE10Policy1000EPdSB_jS8_ddNS5_3std3__410__identityEEEvT0_T1_T2_T3_T4_T6__param_2,
	.param .align 1 .b8 _ZN3cub18CUB_300001_SM_10006detail6reduce28DeviceReduceSingleTileKernelINS2_10policy_hubIdjN4cuda3__47maximumIvEEE10Policy1000EPdSB_jS8_ddNS5_3std3__410__identityEEEvT0_T1_T2_T3_T4_T6__param_3[1],
	.param .f64 _ZN3cub18CUB_300001_SM_10006detail6reduce28DeviceReduceSingleTileKernelINS2_10policy_hubIdjN4cuda3__47maximumIvEEE10Policy1000EPdSB_jS8_ddNS5_3std3__410__identityEEEvT0_T1_T2_T3_T4_T6__param_4,
	.param .align 1 .b8 _ZN3cub18CUB_300001_SM_10006detail6reduce28DeviceReduceSingleTileKernelINS2_10policy_hubIdjN4cuda3__47maximumIvEEE10Policy1000EPdSB_jS8_ddNS5_3std3__410__identityEEEvT0_T1_T2_T3_T4_T6__param_5[1]
)
.maxntid 256
.minnctapersm 1
{
	.reg .pred 	%p<220>;
	.reg .b32 	%r<482>;
	.reg .b64 	%rd<205>;
	.reg .b64 	%fd<381>;
	// demoted variable
	.shared .align 8 .b8 _ZZN3cub18CUB_300001_SM_10006detail6reduce28DeviceReduceSingleTileKernelINS2_10policy_hubIdjN4cuda3__47maximumIvEEE10Policy1000EPdSB_jS8_ddNS5_3std3__410__identityEEEvT0_T1_T2_T3_T4_T6_E12temp_storage[80];
	ld.param.u64 	%rd16, [_ZN3cub18CUB_300001_SM_10006detail6reduce28DeviceReduceSingleTileKernelINS2_10policy_hubIdjN4cuda3__47maximumIvEEE10Policy1000EPdSB_jS8_ddNS5_3std3__410__identityEEEvT0_T1_T2_T3_T4_T6__param_0];
	ld.param.u64 	%rd17, [_ZN3cub18CUB_300001_SM_10006detail6reduce28DeviceReduceSingleTileKernelINS2_10policy_hubIdjN4cuda3__47maximumIvEEE10Policy1000EPdSB_jS8_ddNS5_3std3__410__identityEEEvT0_T1_T2_T3_T4_T6__param_1];
	ld.param.u32 	%r69, [_ZN3cub18CUB_300001_SM_10006detail6reduce28DeviceReduceSingleTileKernelINS2_10policy_hubIdjN4cuda3__47maximumIvEEE10Policy1000EPdSB_jS8_ddNS5_3std3__410__identityEEEvT0_T1_T2_T3_T4_T6__param_2];
	ld.param.f64 	%fd58, [_ZN3cub18CUB_300001_SM_10006detail6reduce28DeviceReduceSingleTileKernelINS2_10policy_hubIdjN4cuda3__47maximumIvEEE10Policy1000EPdSB_jS8_ddNS5_3std3__410__identityEEEvT0_T1_T2_T3_T4_T6__param_4];
	cvta.to.global.u64 	%rd1, %rd17;
	setp.ne.s32 	%p1, %r69, 0;
	@%p1 bra 	$L__BB6_3;
	mov.u32 	%r455, %tid.x;
	setp.ne.s32 	%p219, %r455, 0;
	@%p219 bra 	$L__BB6_76;
	st.global.f64 	[%rd1], %fd58;
	bra.uni 	$L__BB6_76;
$L__BB6_3:
	and.b64  	%rd18, %rd16, 31;
	setp.ne.s64 	%p2, %rd18, 0;
	@%p2 bra 	$L__BB6_39;
	setp.gt.u32 	%p110, %r69, 2047;
	@%p110 bra 	$L__BB6_23;
	mov.u32 	%r1, %tid.x;
	setp.ge.u32 	%p159, %r1, %r69;
	mov.f64 	%fd359, 0d0000000000000000;
	mov.u32 	%r459, %r1;
	@%p159 bra 	$L__BB6_7;
	mul.wide.u32 	%rd168, %r1, 8;
	add.s64 	%rd167, %rd16, %rd168;
	// begin inline asm
	ld.global.nc.u64 %rd166, [%rd167];
	// end inline asm
	mov.b64 	%fd359, %rd166;
	add.s32 	%r459, %r1, 256;
$L__BB6_7:
	setp.ge.u32 	%p160, %r459, %r69;
	@%p160 bra 	$L__BB6_14;
	not.b32 	%r331, %r459;
	add.s32 	%r4, %r69, %r331;
	and.b32  	%r332, %r4, 768;
	setp.eq.s32 	%p161, %r332, 768;
	@%p161 bra 	$L__BB6_11;
	mul.wide.u32 	%rd169, %r459, 8;
	add.s64 	%rd201, %rd16, %rd169;
	shr.u32 	%r333, %r4, 8;
	add.s32 	%r334, %r333, 1;
	and.b32  	%r335, %r334, 3;
	neg.s32 	%r457, %r335;
$L__BB6_10:
	.pragma "nounroll";
	// begin inline asm
	ld.global.nc.u64 %rd170, [%rd201];
	// end inline asm
	mov.b64 	%fd272, %rd170;
	setp.lt.f64 	%p162, %fd359, %fd272;
	selp.f64 	%fd359, %fd272, %fd359, %p162;
	add.s32 	%r459, %r459, 256;
	add.s64 	%rd201, %rd201, 2048;
	add.s32 	%r457, %r457, 1;
	setp.ne.s32 	%p163, %r457, 0;
	@%p163 bra 	$L__BB6_10;
$L__BB6_11:
	setp.lt.u32 	%p164, %r4, 768;
	@%p164 bra 	$L__BB6_14;
	mul.wide.u32 	%rd172, %r459, 8;
	add.s64 	%rd202, %rd16, %rd172;
$L__BB6_13:
	// begin inline asm
	ld.global.nc.u64 %rd173, [%rd202];
	// end inline asm
	mov.b64 	%fd273, %rd173;
	setp.lt.f64 	%p165, %fd359, %fd273;
	selp.f64 	%fd274, %fd273, %fd359, %p165;
	add.s64 	%rd176, %rd202, 2048;
	// begin inline asm
	ld.global.nc.u64 %rd175, [%rd176];
	// end inline asm
	mov.b64 	%fd275, %rd175;
	setp.lt.f64 	%p166, %fd274, %fd275;
	selp.f64 	%fd276, %fd275, %fd274, %p166;
	add.s64 	%rd178, %rd202, 4096;
	// begin inline asm
	ld.global.nc.u64 %rd177, [%rd178];
	// end inline asm
	mov.b64 	%fd277, %rd177;
	setp.lt.f64 	%p167, %fd276, %fd277;
	selp.f64 	%fd278, %fd277, %fd276, %p167;
	add.s64 	%rd180, %rd202, 6144;
	// begin inline asm
	ld.global.nc.u64 %rd179, [%rd180];
	// end inline asm
	mov.b64 	%fd279, %rd179;
	setp.lt.f64 	%p168, %fd278, %fd279;
	selp.f64 	%fd359, %fd279, %fd278, %p168;
	add.s32 	%r459, %r459, 1024;
	add.s64 	%rd202, %rd202, 8192;
	setp.lt.s32 	%p169, %r459, %r69;
	@%p169 bra 	$L__BB6_13;
$L__BB6_14:
	setp.lt.u32 	%p170, %r69, 256;
	@%p170 bra 	$L__BB6_19;
	// begin inline asm
	mov.u32 %r399, %laneid;
	// end inline asm
	mov.b64 	%rd191, %fd359;
	mov.b64 	{%r401, %r406}, %rd191;
	mov.b32 	%r407, 1;
	mov.b32 	%r448, 31;
	mov.b32 	%r449, -1;
	// begin inline asm
	shfl.sync.down.b32 %r400, %r401, %r407, %r448, %r449;
	// end inline asm
	// begin inline asm
	shfl.sync.down.b32 %r405, %r406, %r407, %r448, %r449;
	// end inline asm
	mov.b64 	%rd192, {%r400, %r405};
	mov.b64 	%fd327, %rd192;
	setp.gt.s32 	%p198, %r399, 30;
	setp.lt.f64 	%p199, %fd359, %fd327;
	selp.f64 	%fd328, %fd327, %fd359, %p199;
	selp.f64 	%fd329, %fd359, %fd328, %p198;
	mov.b64 	%rd193, %fd329;
	mov.b64 	{%r411, %r416}, %rd193;
	mov.b32 	%r417, 2;
	// begin inline asm
	shfl.sync.down.b32 %r410, %r411, %r417, %r448, %r449;
	// end inline asm
	// begin inline asm
	shfl.sync.down.b32 %r415, %r416, %r417, %r448, %r449;
	// end inline asm
	mov.b64 	%rd194, {%r410, %r415};
	mov.b64 	%fd330, %rd194;
	setp.gt.s32 	%p200, %r399, 29;
	setp.lt.f64 	%p201, %fd329, %fd330;
	selp.f64 	%fd331, %fd330, %fd329, %p201;
	selp.f64 	%fd332, %fd329, %fd331, %p200;
	mov.b64 	%rd195, %fd332;
	mov.b64 	{%r421, %r426}, %rd195;
	mov.b32 	%r427, 4;
	// begin inline asm
	shfl.sync.down.b32 %r420, %r421, %r427, %r448, %r449;
	// end inline asm
	// begin inline asm
	shfl.sync.down.b32 %r425, %r426, %r427, %r448, %r449;
	// end inline asm
	mov.b64 	%rd196, {%r420, %r425};
	mov.b64 	%fd333, %rd196;
	setp.gt.s32 	%p202, %r399, 27;
	setp.lt.f64 	%p203, %fd332, %fd333;
	selp.f64 	%fd334, %fd333, %fd332, %p203;
	selp.f64 	%fd335, %fd332, %fd334, %p202;
	mov.b64 	%rd197, %fd335;
	mov.b64 	{%r431, %r436}, %rd197;
	mov.b32 	%r437, 8;
	// begin inline asm
	shfl.sync.down.b32 %r430, %r431, %r437, %r448, %r449;
	// end inline asm
	// begin inline asm
	shfl.sync.down.b32 %r435, %r436, %r437, %r448, %r449;
	// end inline asm
	mov.b64 	%rd198, {%r430, %r435};
	mov.b64 	%fd336, %rd198;
	setp.gt.s32 	%p204, %r399, 23;
	setp.lt.f64 	%p205, %fd335, %fd336;
	selp.f64 	%fd337, %fd336, %fd335, %p205;
	selp.f64 	%fd338, %fd335, %fd337, %p204;
	mov.b64 	%rd199, %fd338;
	mov.b64 	{%r441, %r446}, %rd199;
	mov.b32 	%r447, 16;
	// begin inline asm
	shfl.sync.down.b32 %r440, %r441, %r447, %r448, %r449;
	// end inline asm
	// begin inline asm
	shfl.sync.down.b32 %r445, %r446, %r447, %r448, %r449;
	// end inline asm
	mov.b64 	%rd200, {%r440, %r445};
	mov.b64 	%fd339, %rd200;
	setp.gt.s32 	%p206, %r399, 15;
	setp.lt.f64 	%p207, %fd338, %fd339;
	selp.f64 	%fd10, %fd339, %fd338, %p207;
	selp.f64 	%fd380, %fd338, %fd10, %p206;
	setp.ne.s32 	%p208, %r399, 0;
	@%p208 bra 	$L__BB6_17;
	shr.u32 	%r450, %r1, 2;
	and.b32  	%r451, %r450, 248;
	mov.u32 	%r452, _ZZN3cub18CUB_300001_SM_10006detail6reduce28DeviceReduceSingleTileKernelINS2_10policy_hubIdjN4cuda3__47maximumIvEEE10Policy1000EPdSB_jS8_ddNS5_3std3__410__identityEEEvT0_T1_T2_T3_T4_T6_E12temp_storage;
	add.s32 	%r453, %r452, %r451;
	st.shared.f64 	[%r453+8], %fd10;
$L__BB6_17:
	bar.sync 	0;
	setp.ne.s32 	%p209, %r1, 0;
	@%p209 bra 	$L__BB6_74;
	ld.shared.f64 	%fd340, [_ZZN3cub18CUB_300001_SM_10006detail6reduce28DeviceReduceSingleTileKernelINS2_10policy_hubIdjN4cuda3__47maximumIvEEE10Policy1000EPdSB_jS8_ddNS5_3std3__410__identityEEEvT0_T1_T2_T3_T4_T6_E12temp_storage+16];
	setp.lt.f64 	%p210, %fd380, %fd340;
	selp.f64 	%fd341, %fd340, %fd380, %p210;
	ld.shared.f64 	%fd342, [_ZZN3cub18CUB_300001_SM_10006detail6reduce28DeviceReduceSingleTileKernelINS2_10policy_hubIdjN4cuda3__47maximumIvEEE10Policy1000EPdSB_jS8_ddNS5_3std3__410__identityEEEvT0_T1_T2_T3_T4_T6_E12temp_storage+24];
	setp.lt.f64 	%p211, %fd341, %fd342;
	selp.f64 	%fd343, %fd342, %fd341, %p211;
	ld.shared.f64 	%fd344, [_ZZN3cub18CUB_300001_SM_10006detail6reduce28DeviceReduceSingleTileKernelINS2_10policy_hubIdjN4cuda3__47maximumIvEEE10Policy1000EPdSB_jS8_ddNS5_3std3__410__identityEEEvT0_T1_T2_T3_T4_T6_E12temp_storage+32];
	setp.lt.f64 	%p212, %fd343, %fd344;
	selp.f64 	%fd345, %fd344, %fd343, %p212;
	ld.shared.f64 	%fd346, [_ZZN3cub18CUB_300001_SM_10006detail6reduce28DeviceReduceSingleTileKernelINS2_10policy_hubIdjN4cuda3__47maximumIvEEE10Policy1000EPdSB_jS8_ddNS5_3std3__410__identityEEEvT0_T1_T2_T3_T4_T6_E12temp_storage+40];
	setp.lt.f64 	%p213, %fd345, %fd346;
	selp.f64 	%fd347, %fd346, %fd345, %p213;
	ld.shared.f64 	%fd348, [_ZZN3cub18CUB_300001_SM_10006detail6reduce28DeviceReduceSingleTileKernelINS2_10policy_hubIdjN4cuda3__47maximumIvEEE10Policy1000EPdSB_jS8_ddNS5_3std3__410__identityEEEvT0_T1_T2_T3_T4_T6_E12temp_storage+48];
	setp.lt.f64 	%p214, %fd347, %fd348;
	selp.f64 	%fd349, %fd348, %fd347, %p214;
	ld.shared.f64 	%fd350, [_ZZN3cub18CUB_300001_SM_10006detail6reduce28DeviceReduceSingleTileKernelINS2_10policy_hubIdjN4cuda3__47maximumIvEEE10Policy1000EPdSB_jS8_ddNS5_3std3__410__identityEEEvT0_T1_T2_T3_T4_T6_E12temp_storage+56];
	setp.lt.f64 	%p215, %fd349, %fd350;
	selp.f64 	%fd351, %fd350, %fd349, %p215;
	ld.shared.f64 	%fd352, [_ZZN3cub18CUB_300001_SM_10006detail6reduce28DeviceReduceSingleTileKernelINS2_10policy_hubIdjN4cuda3__47maximumIvEEE10Policy1000EPdSB_jS8_ddNS5_3std3__410__identityEEEvT0_T1_T2_T3_T4_T6_E12temp_storage+64];
	setp.lt.f64 	%p216, %fd351, %fd352;
	selp.f64 	%fd380, %fd352, %fd351, %p216;
	bra.uni 	$L__BB6_74;
$L__BB6_19:
	// begin inline asm
	mov.u32 %r336, %laneid;
	// end inline asm
	and.b32  	%r387, %r1, 992;
	add.s32 	%r388, %r387, 32;
	setp.gt.u32 	%p171, %r388, %r69;
	not.b32 	%r389, %r387;
	add.s32 	%r390, %r69, %r389;
	selp.b32 	%r385, %r390, 31, %p171;
	mov.b64 	%rd181, %fd359;
	mov.b64 	{%r338, %r343}, %rd181;
	mov.b32 	%r344, 1;
	mov.b32 	%r386, -1;
	// begin inline asm
	shfl.sync.down.b32 %r337, %r338, %r344, %r385, %r386;
	// end inline asm
	// begin inline asm
	shfl.sync.down.b32 %r342, %r343, %r344, %r385, %r386;
	// end inline asm
	mov.b64 	%rd182, {%r337, %r342};
	mov.b64 	%fd280, %rd182;
	setp.lt.s32 	%p172, %r336, %r385;
	setp.lt.f64 	%p173, %fd359, %fd280;
	selp.f64 	%fd281, %fd280, %fd359, %p173;
	selp.f64 	%fd282, %fd281, %fd359, %p172;
	mov.b64 	%rd183, %fd282;
	mov.b64 	{%r348, %r353}, %rd183;
	mov.b32 	%r354, 2;
	// begin inline asm
	shfl.sync.down.b32 %r347, %r348, %r354, %r385, %r386;
	// end inline asm
	// begin inline asm
	shfl.sync.down.b32 %r352, %r353, %r354, %r385, %r386;
	// end inline asm
	mov.b64 	%rd184, {%r347, %r352};
	mov.b64 	%fd283, %rd184;
	add.s32 	%r391, %r336, 2;
	setp.gt.s32 	%p174, %r391, %r385;
	setp.lt.f64 	%p175, %fd282, %fd283;
	selp.f64 	%fd284, %fd283, %fd282, %p175;
	selp.f64 	%fd285, %fd282, %fd284, %p174;
	mov.b64 	%rd185, %fd285;
	mov.b64 	{%r358, %r363}, %rd185;
	mov.b32 	%r364, 4;
	// begin inline asm
	shfl.sync.down.b32 %r357, %r358, %r364, %r385, %r386;
	// end inline asm
	// begin inline asm
	shfl.sync.down.b32 %r362, %r363, %r364, %r385, %r386;
	// end inline asm
	mov.b64 	%rd186, {%r357, %r362};
	mov.b64 	%fd286, %rd186;
	add.s32 	%r392, %r336, 4;
	setp.gt.s32 	%p176, %r392, %r385;
	setp.lt.f64 	%p177, %fd285, %fd286;
	selp.f64 	%fd287, %fd286, %fd285, %p177;
	selp.f64 	%fd288, %fd285, %fd287, %p176;
	mov.b64 	%rd187, %fd288;
	mov.b64 	{%r368, %r373}, %rd187;
	mov.b32 	%r374, 8;
	// begin inline asm
	shfl.sync.down.b32 %r367, %r368, %r374, %r385, %r386;
	// end inline asm
	// begin inline asm
	shfl.sync.down.b32 %r372, %r373, %r374, %r385, %r386;
	// end inline asm
	mov.b64 	%rd188, {%r367, %r372};
	mov.b64 	%fd289, %rd188;
	add.s32 	%r393, %r336, 8;
	setp.gt.s32 	%p178, %r393, %r385;
	setp.lt.f64 	%p179, %fd288, %fd289;
	selp.f64 	%fd290, %fd289, %fd288, %p179;
	selp.f64 	%fd291, %fd288, %fd290, %p178;
	mov.b64 	%rd189, %fd291;
	mov.b64 	{%r378, %r383}, %rd189;
	mov.b32 	%r384, 16;
	// begin inline asm
	shfl.sync.down.b32 %r377, %r378, %r384, %r385, %r386;
	// end inline asm
	// begin inline asm
	shfl.sync.down.b32 %r382, %r383, %r384, %r385, %r386;
	// end inline asm
	mov.b64 	%rd190, {%r377, %r382};
	mov.b64 	%fd292, %rd190;
	add.s32 	%r394, %r336, 16;
	setp.gt.s32 	%p180, %r394, %r385;
	setp.lt.f64 	%p181, %fd291, %fd292;
	selp.f64 	%fd293, %fd292, %fd291, %p181;
	selp.f64 	%fd380, %fd291, %fd293, %p180;
	setp.ne.s32 	%p182, %r336, 0;
	@%p182 bra 	$L__BB6_21;
	shr.u32 	%r395, %r1, 2;
	and.b32  	%r396, %r395, 248;
	mov.u32 	%r397, _ZZN3cub18CUB_300001_SM_10006detail6reduce28DeviceReduceSingleTileKernelINS2_10policy_hubIdjN4cuda3__47maximumIvEEE10Policy1000EPdSB_jS8_ddNS5_3std3__410__identityEEEvT0_T1_T2_T3_T4_T6_E12temp_storage;
	add.s32 	%r398, %r397, %r396;
	st.shared.f64 	[%r398+8], %fd380;
$L__BB6_21:
	bar.sync 	0;
	setp.ne.s32 	%p183, %r1, 0;
	@%p183 bra 	$L__BB6_74;
	setp.gt.u32 	%p184, %r69, 32;
	ld.shared.f64 	%fd294, [_ZZN3cub18CUB_300001_SM_10006detail6reduce28DeviceReduceSingleTileKernelINS2_10policy_hubIdjN4cuda3__47maximumIvEEE10Policy1000EPdSB_jS8_ddNS5_3std3__410__identityEEEvT0_T1_T2_T3_T4_T6_E12temp_storage+16];
	setp.lt.f64 	%p185, %fd380, %fd294;
	selp.f64 	%fd296, %fd294, %fd380, %p185;
	selp.f64 	%fd297, %fd296, %fd380, %p184;
	setp.gt.u32 	%p186, %r69, 64;
	ld.shared.f64 	%fd299, [_ZZN3cub18CUB_300001_SM_10006detail6reduce28DeviceReduceSingleTileKernelINS2_10policy_hubIdjN4cuda3__47maximumIvEEE10Policy1000EPdSB_jS8_ddNS5_3std3__410__identityEEEvT0_T1_T2_T3_T4_T6_E12temp_storage+24];
	setp.lt.f64 	%p187, %fd297, %fd299;
	selp.f64 	%fd301, %fd299, %fd297, %p187;
	selp.f64 	%fd302, %fd301, %fd297, %p186;
	setp.gt.u32 	%p188, %r69, 96;
	ld.shared.f64 	%fd304, [_ZZN3cub18CUB_300001_SM_10006detail6reduce28DeviceReduceSingleTileKernelINS2_10policy_hubIdjN4cuda3__47maximumIvEEE10Policy1000EPdSB_jS8_ddNS5_3std3__410__identityEEEvT0_T1_T2_T3_T4_T6_E12temp_storage+32];
	setp.lt.f64 	%p189, %fd302, %fd304;
	selp.f64 	%fd306, %fd304, %fd302, %p189;
	selp.f64 	%fd307, %fd306, %fd302, %p188;
	setp.gt.u32 	%p190, %r69, 128;
	ld.shared.f64 	%fd309, [_ZZN3cub18CUB_300001_SM_10006detail6reduce28DeviceReduceSingleTileKernelINS2_10policy_hubIdjN4cuda3__47maximumIvEEE10Policy1000EPdSB_jS8_ddNS5_3std3__410__identityEEEvT0_T1_T2_T3_T4_T6_E12temp_storage+40];
	setp.lt.f64 	%p191, %fd307, %fd309;
	selp.f64 	%fd311, %fd309, %fd307, %p191;
	selp.f64 	%fd312, %fd311, %fd307, %p190;
	setp.gt.u32 	%p192, %r69, 160;
	ld.shared.f64 	%fd314, [_ZZN3cub18CUB_300001_SM_10006detail6reduce28DeviceReduceSingleTileKernelINS2_10policy_hubIdjN4cuda3__47maximumIvEEE10Policy1000EPdSB_jS8_ddNS5_3std3__410__identityEEEvT0_T1_T2_T3_T4_T6_E12temp_storage+48];
	setp.lt.f64 	%p193, %fd312, %fd314;
	selp.f64 	%fd316, %fd314, %fd312, %p193;
	selp.f64 	%fd317, %fd316, %fd312, %p192;
	setp.gt.u32 	%p194, %r69, 192;
	ld.shared.f64 	%fd319, [_ZZN3cub18CUB_300001_SM_10006detail6reduce28DeviceReduceSingleTileKernelINS2_10policy_hubIdjN4cuda3__47maximumIvEEE10Policy1000EPdSB_jS8_ddNS5_3std3__410__identityEEEvT0_T1_T2_T3_T4_T6_E12temp_storage+56];
	setp.lt.f64 	%p195, %fd317, %fd319;
	selp.f64 	%fd321, %fd319, %fd317, %p195;
	selp.f64 	%fd322, %fd321, %fd317, %p194;
	setp.gt.u32 	%p196, %r69, 224;
	ld.shared.f64 	%fd324, [_ZZN3cub18CUB_300001_SM_10006detail6reduce28DeviceReduceSingleTileKernelINS2_10policy_hubIdjN4cuda3__47maximumIvEEE10Policy1000EPdSB_jS8_ddNS5_3std3__410__identityEEEvT0_T1_T2_T3_T4_T6_E12temp_storage+64];
	setp.lt.f64 	%p197, %fd322, %fd324;
	selp.f64 	%fd326, %fd324, %fd322, %p197;
	selp.f64 	%fd380, %fd326, %fd322, %p196;
	bra.uni 	$L__BB6_74;
$L__BB6_23:
	mov.u32 	%r13, %tid.x;
	shl.b32 	%r263, %r13, 2;
	mul.wide.u32 	%rd127, %r263, 8;
	add.s64 	%rd117, %rd16, %rd127;
	// begin inline asm
	ld.global.nc.v2.u64 {%rd115, %rd116}, [%rd117];
	// end inline asm
	add.s64 	%rd120, %rd117, 16;
	// begin inline asm
	ld.global.nc.v2.u64 {%rd118, %rd119}, [%rd120];
	// end inline asm
	mov.b64 	%fd206, %rd115;
	mov.b64 	%fd207, %rd116;
	mov.b64 	%fd208, %rd118;
	mov.b64 	%fd209, %rd119;
	add.s64 	%rd123, %rd117, 8192;
	// begin inline asm
	ld.global.nc.v2.u64 {%rd121, %rd122}, [%rd123];
	// end inline asm
	add.s64 	%rd126, %rd117, 8208;
	// begin inline asm
	ld.global.nc.v2.u64 {%rd124, %rd125}, [%rd126];
	// end inline asm
	mov.b64 	%fd210, %rd121;
	mov.b64 	%fd211, %rd122;
	mov.b64 	%fd212, %rd124;
	mov.b64 	%fd213, %rd125;
	setp.lt.f64 	%p111, %fd206, %fd207;
	selp.f64 	%fd214, %fd207, %fd206, %p111;
	setp.lt.f64 	%p112, %fd214, %fd208;
	selp.f64 	%fd215, %fd208, %fd214, %p112;
	setp.lt.f64 	%p113, %fd215, %fd209;
	selp.f64 	%fd216, %fd209, %fd215, %p113;
	setp.lt.f64 	%p114, %fd216, %fd210;
	selp.f64 	%fd217, %fd210, %fd216, %p114;
	setp.lt.f64 	%p115, %fd217, %fd211;
	selp.f64 	%fd218, %fd211, %fd217, %p115;
	setp.lt.f64 	%p116, %fd218, %fd212;
	selp.f64 	%fd219, %fd212, %fd218, %p116;
	setp.lt.f64 	%p117, %fd219, %fd213;
	selp.f64 	%fd366, %fd213, %fd219, %p117;
	add.s32 	%r14, %r69, -2048;
	setp.lt.u32 	%p118, %r14, 2048;
	mov.b32 	%r462, 2048;
	@%p118 bra 	$L__BB6_27;
	mov.b32 	%r462, 2048;
$L__BB6_25:
	mul.wide.u32 	%rd140, %r462, 8;
	add.s64 	%rd130, %rd117, %rd140;
	// begin inline asm
	ld.global.nc.v2.u64 {%rd128, %rd129}, [%rd130];
	// end inline asm
	add.s64 	%rd133, %rd130, 16;
	// begin inline asm
	ld.global.nc.v2.u64 {%rd131, %rd132}, [%rd133];
	// end inline asm
	mov.b64 	%fd220, %rd128;
	mov.b64 	%fd221, %rd129;
	mov.b64 	%fd222, %rd131;
	mov.b64 	%fd223, %rd132;
	add.s64 	%rd136, %rd130, 8192;
	// begin inline asm
	ld.global.nc.v2.u64 {%rd134, %rd135}, [%rd136];
	// end inline asm
	add.s64 	%rd139, %rd130, 8208;
	// begin inline asm
	ld.global.nc.v2.u64 {%rd137, %rd138}, [%rd139];
	// end inline asm
	mov.b64 	%fd224, %rd134;
	mov.b64 	%fd225, %rd135;
	mov.b64 	%fd226, %rd137;
	mov.b64 	%fd227, %rd138;
	setp.lt.f64 	%p119, %fd366, %fd220;
	selp.f64 	%fd228, %fd220, %fd366, %p119;
	setp.lt.f64 	%p120, %fd228, %fd221;
	selp.f64 	%fd229, %fd221, %fd228, %p120;
	setp.lt.f64 	%p121, %fd229, %fd222;
	selp.f64 	%fd230, %fd222, %fd229, %p121;
	setp.lt.f64 	%p122, %fd230, %fd223;
	selp.f64 	%fd231, %fd223, %fd230, %p122;
	setp.lt.f64 	%p123, %fd231, %fd224;
	selp.f64 	%fd232, %fd224, %fd231, %p123;
	setp.lt.f64 	%p124, %fd232, %fd225;
	selp.f64 	%fd233, %fd225, %fd232, %p124;
	setp.lt.f64 	%p125, %fd233, %fd226;
	selp.f64 	%fd234, %fd226, %fd233, %p125;
	setp.lt.f64 	%p126, %fd234, %fd227;
	selp.f64 	%fd366, %fd227, %fd234, %p126;
	sub.s32 	%r265, %r69, %r462;
	setp.lt.u32 	%p127, %r265, 2048;
	@%p127 bra 	$L__BB6_35;
	add.s32 	%r462, %r462, 2048;
	setp.le.u32 	%p128, %r462, %r14;
	@%p128 bra 	$L__BB6_25;
$L__BB6_27:
	setp.le.u32 	%p129, %r69, %r462;
	@%p129 bra 	$L__BB6_35;
	sub.s32 	%r18, %r69, %r462;
	setp.ge.s32 	%p130, %r13, %r18;
	@%p130 bra 	$L__BB6_35;
	not.b32 	%r266, %r13;
	add.s32 	%r267, %r69, %r266;
	sub.s32 	%r19, %r267, %r462;
	and.b32  	%r268, %r19, 768;
	setp.eq.s32 	%p131, %r268, 768;
	mov.u32 	%r466, %r13;
	@%p131 bra 	$L__BB6_32;
	add.s32 	%r464, %r13, %r462;
	shr.u32 	%r269, %r19, 8;
	add.s32 	%r270, %r269, 1;
	and.b32  	%r271, %r270, 3;
	neg.s32 	%r463, %r271;
	mov.u32 	%r466, %r13;
$L__BB6_31:
	.pragma "nounroll";
	mul.wide.u32 	%rd143, %r464, 8;
	add.s64 	%rd142, %rd16, %rd143;
	// begin inline asm
	ld.global.nc.u64 %rd141, [%rd142];
	// end inline asm
	mov.b64 	%fd236, %rd141;
	setp.lt.f64 	%p132, %fd366, %fd236;
	selp.f64 	%fd366, %fd236, %fd366, %p132;
	add.s32 	%r466, %r466, 256;
	add.s32 	%r464, %r464, 256;
	add.s32 	%r463, %r463, 1;
	setp.ne.s32 	%p133, %r463, 0;
	@%p133 bra 	$L__BB6_31;
$L__BB6_32:
	setp.lt.u32 	%p134, %r19, 768;
	@%p134 bra 	$L__BB6_35;
	add.s32 	%r468, %r466, 512;
	add.s32 	%r467, %r466, %r462;
$L__BB6_34:
	mul.wide.u32 	%rd152, %r467, 8;
	add.s64 	%rd145, %rd16, %rd152;
	// begin inline asm
	ld.global.nc.u64 %rd144, [%rd145];
	// end inline asm
	mov.b64 	%fd237, %rd144;
	setp.lt.f64 	%p135, %fd366, %fd237;
	selp.f64 	%fd238, %fd237, %fd366, %p135;
	add.s32 	%r272, %r467, 256;
	mul.wide.u32 	%rd153, %r272, 8;
	add.s64 	%rd147, %rd16, %rd153;
	// begin inline asm
	ld.global.nc.u64 %rd146, [%rd147];
	// end inline asm
	mov.b64 	%fd239, %rd146;
	setp.lt.f64 	%p136, %fd238, %fd239;
	selp.f64 	%fd240, %fd239, %fd238, %p136;
	add.s32 	%r273, %r467, 512;
	mul.wide.u32 	%rd154, %r273, 8;
	add.s64 	%rd149, %rd16, %rd154;
	// begin inline asm
	ld.global.nc.u64 %rd148, [%rd149];
	// end inline asm
	mov.b64 	%fd241, %rd148;
	setp.lt.f64 	%p137, %fd240, %fd241;
	selp.f64 	%fd242, %fd241, %fd240, %p137;
	add.s32 	%r274, %r467, 768;
	mul.wide.u32 	%rd155, %r274, 8;
	add.s64 	%rd151, %rd16, %rd155;
	// begin inline asm
	ld.global.nc.u64 %rd150, [%rd151];
	// end inline asm
	mov.b64 	%fd243, %rd150;
	setp.lt.f64 	%p138, %fd242, %fd243;
	selp.f64 	%fd366, %fd243, %fd242, %p138;
	add.s32 	%r33, %r468, 1024;
	add.s32 	%r275, %r468, 512;
	add.s32 	%r467, %r467, 1024;
	setp.lt.s32 	%p139, %r275, %r18;
	mov.u32 	%r468, %r33;
	@%p139 bra 	$L__BB6_34;
$L__BB6_35:
	// begin inline asm
	mov.u32 %r276, %laneid;
	// end inline asm
	mov.b64 	%rd156, %fd366;
	mov.b64 	{%r278, %r283}, %rd156;
	mov.b32 	%r284, 1;
	mov.b32 	%r325, 31;
	mov.b32 	%r326, -1;
	// begin inline asm
	shfl.sync.down.b32 %r277, %r278, %r284, %r325, %r326;
	// end inline asm
	// begin inline asm
	shfl.sync.down.b32 %r282, %r283, %r284, %r325, %r326;
	// end inline asm
	mov.b64 	%rd157, {%r277, %r282};
	mov.b64 	%fd244, %rd157;
	setp.gt.s32 	%p140, %r276, 30;
	setp.lt.f64 	%p141, %fd366, %fd244;
	selp.f64 	%fd245, %fd244, %fd366, %p141;
	selp.f64 	%fd246, %fd366, %fd245, %p140;
	mov.b64 	%rd158, %fd246;
	mov.b64 	{%r288, %r293}, %rd158;
	mov.b32 	%r294, 2;
	// begin inline asm
	shfl.sync.down.b32 %r287, %r288, %r294, %r325, %r326;
	// end inline asm
	// begin inline asm
	shfl.sync.down.b32 %r292, %r293, %r294, %r325, %r326;
	// end inline asm
	mov.b64 	%rd159, {%r287, %r292};
	mov.b64 	%fd247, %rd159;
	setp.gt.s32 	%p142, %r276, 29;
	setp.lt.f64 	%p143, %fd246, %fd247;
	selp.f64 	%fd248, %fd247, %fd246, %p143;
	selp.f64 	%fd249, %fd246, %fd248, %p142;
	mov.b64 	%rd160, %fd249;
	mov.b64 	{%r298, %r303}, %rd160;
	mov.b32 	%r304, 4;
	// begin inline asm
	shfl.sync.down.b32 %r297, %r298, %r304, %r325, %r326;
	// end inline asm
	// begin inline asm
	shfl.sync.down.b32 %r302, %r303, %r304, %r325, %r326;
	// end inline asm
	mov.b64 	%rd161, {%r297, %r302};
	mov.b64 	%fd250, %rd161;
	setp.gt.s32 	%p144, %r276, 27;
	setp.lt.f64 	%p145, %fd249, %fd250;
	selp.f64 	%fd251, %fd250, %fd249, %p145;
	selp.f64 	%fd252, %fd249, %fd251, %p144;
	mov.b64 	%rd162, %fd252;
	mov.b64 	{%r308, %r313}, %rd162;
	mov.b32 	%r314, 8;
	// begin inline asm
	shfl.sync.down.b32 %r307, %r308, %r314, %r325, %r326;
	// end inline asm
	// begin inline asm
	shfl.sync.down.b32 %r312, %r313, %r314, %r325, %r326;
	// end inline asm
	mov.b64 	%rd163, {%r307, %r312};
	mov.b64 	%fd253, %rd163;
	setp.gt.s32 	%p146, %r276, 23;
	setp.lt.f64 	%p147, %fd252, %fd253;
	selp.f64 	%fd254, %fd253, %fd252, %p147;
	selp.f64 	%fd255, %fd252, %fd254, %p146;
	mov.b64 	%rd164, %fd255;
	mov.b64 	{%r318, %r323}, %rd164;
	mov.b32 	%r324, 16;
	// begin inline asm
	shfl.sync.down.b32 %r317, %r318, %r324, %r325, %r326;
	// end inline asm
	// begin inline asm
	shfl.sync.down.b32 %r322, %r323, %r324, %r325, %r326;
	// end inline asm
	mov.b64 	%rd165, {%r317, %r322};
	mov.b64 	%fd256, %rd165;
	setp.gt.s32 	%p148, %r276, 15;
	setp.lt.f64 	%p149, %fd255, %fd256;
	selp.f64 	%fd26, %fd256, %fd255, %p149;
	selp.f64 	%fd380, %fd255, %fd26, %p148;
	setp.ne.s32 	%p150, %r276, 0;
	@%p150 bra 	$L__BB6_37;
	shr.u32 	%r327, %r13, 2;
	and.b32  	%r328, %r327, 248;
	mov.u32 	%r329, _ZZN3cub18CUB_300001_SM_10006detail6reduce28DeviceReduceSingleTileKernelINS2_10policy_hubIdjN4cuda3__47maximumIvEEE10Policy1000EPdSB_jS8_ddNS5_3std3__410__identityEEEvT0_T1_T2_T3_T4_T6_E12temp_storage;
	add.s32 	%r330, %r329, %r328;
	st.shared.f64 	[%r330+8], %fd26;
$L__BB6_37:
	bar.sync 	0;
	setp.ne.s32 	%p151, %r13, 0;
	@%p151 bra 	$L__BB6_74;
	ld.shared.f64 	%fd257, [_ZZN3cub18CUB_300001_SM_10006detail6reduce28DeviceReduceSingleTileKernelINS2_10policy_hubIdjN4cuda3__47maximumIvEEE10Policy1000EPdSB_jS8_ddNS5_3std3__410__identityEEEvT0_T1_T2_T3_T4_T6_E12temp_storage+16];
	setp.lt.f64 	%p152, %fd380, %fd257;
	selp.f64 	%fd258, %fd257, %fd380, %p152;
	ld.shared.f64 	%fd259, [_ZZN3cub18CUB_300001_SM_10006detail6reduce28DeviceReduceSingleTileKernelINS2_10policy_hubIdjN4cuda3__47maximumIvEEE10Policy1000EPdSB_jS8_ddNS5_3std3__410__identityEEEvT0_T1_T2_T3_T4_T6_E12temp_storage+24];
	setp.lt.f64 	%p153, %fd258, %fd259;
	selp.f64 	%fd260, %fd259, %fd258, %p153;
	ld.shared.f64 	%fd261, [_ZZN3cub18CUB_300001_SM_10006detail6reduce28DeviceReduceSingleTileKernelINS2_10policy_hubIdjN4cuda3__47maximumIvEEE10Policy1000EPdSB_jS8_ddNS5_3std3__410__identityEEEvT0_T1_T2_T3_T4_T6_E12temp_storage+32];
	setp.lt.f64 	%p154, %fd260, %fd261;
	selp.f64 	%fd262, %fd261, %fd260, %p154;
	ld.shared.f64 	%fd263, [_ZZN3cub18CUB_300001_SM_10006detail6reduce28DeviceReduceSingleTileKernelINS2_10policy_hubIdjN4cuda3__47maximumIvEEE10Policy1000EPdSB_jS8_ddNS5_3std3__410__identityEEEvT0_T1_T2_T3_T4_T6_E12temp_storage+40];
	setp.lt.f64 	%p155, %fd262, %fd263;
	selp.f64 	%fd264, %fd263, %fd262, %p155;
	ld.shared.f64 	%fd265, [_ZZN3cub18CUB_300001_SM_10006detail6reduce28DeviceReduceSingleTileKernelINS2_10policy_hubIdjN4cuda3__47maximumIvEEE10Policy1000EPdSB_jS8_ddNS5_3std3__410__identityEEEvT0_T1_T2_T3_T4_T6_E12temp_storage+48];
	setp.lt.f64 	%p156, %fd264, %fd265;
	selp.f64 	%fd266, %fd265, %fd264, %p156;
	ld.shared.f64 	%fd267, [_ZZN3cub18CUB_300001_SM_10006detail6reduce28DeviceReduceSingleTileKernelINS2_10policy_hubIdjN4cuda3__47maximumIvEEE10Policy1000EPdSB_jS8_ddNS5_3std3__410__identityEEEvT0_T1_T2_T3_T4_T6_E12temp_storage+56];
	setp.lt.f64 	%p157, %fd266, %fd267;
	selp.f64 	%fd268, %fd267, %fd266, %p157;
	ld.shared.f64 	%fd269, [_ZZN3cub18CUB_300001_SM_10006detail6reduce28DeviceReduceSingleTileKernelINS2_10policy_hubIdjN4cuda3__47maximumIvEEE10Policy1000EPdSB_jS8_ddNS5_3std3__410__identityEEEvT0_T1_T2_T3_T4_T6_E12temp_storage+64];
	setp.lt.f64 	%p158, %fd268, %fd269;
	selp.f64 	%fd380, %fd269, %fd268, %p158;
	bra.uni 	$L__BB6_74;
$L__BB6_39:
	setp.gt.u32 	%p3, %r69, 2047;
	@%p3 bra 	$L__BB6_58;
	mov.u32 	%r35, %tid.x;
	setp.ge.u32 	%p52, %r35, %r69;
	mov.f64 	%fd372, 0d0000000000000000;
	mov.u32 	%r472, %r35;
	@%p52 bra 	$L__BB6_42;
	mul.wide.u32 	%rd82, %r35, 8;
	add.s64 	%rd81, %rd16, %rd82;
	// begin inline asm
	ld.global.nc.u64 %rd80, [%rd81];
	// end inline asm
	mov.b64 	%fd372, %rd80;
	add.s32 	%r472, %r35, 256;
$L__BB6_42:
	setp.ge.u32 	%p53, %r472, %r69;
	@%p53 bra 	$L__BB6_49;
	not.b32 	%r139, %r472;
	add.s32 	%r38, %r69, %r139;
	and.b32  	%r140, %r38, 768;
	setp.eq.s32 	%p54, %r140, 768;
	@%p54 bra 	$L__BB6_46;
	mul.wide.u32 	%rd83, %r472, 8;
	add.s64 	%rd203, %rd16, %rd83;
	shr.u32 	%r141, %r38, 8;
	add.s32 	%r142, %r141, 1;
	and.b32  	%r143, %r142, 3;
	neg.s32 	%r470, %r143;
$L__BB6_45:
	.pragma "nounroll";
	// begin inline asm
	ld.global.nc.u64 %rd84, [%rd203];
	// end inline asm
	mov.b64 	%fd125, %rd84;
	setp.lt.f64 	%p55, %fd372, %fd125;
	selp.f64 	%fd372, %fd125, %fd372, %p55;
	add.s32 	%r472, %r472, 256;
	add.s64 	%rd203, %rd203, 2048;
	add.s32 	%r470, %r470, 1;
	setp.ne.s32 	%p56, %r470, 0;
	@%p56 bra 	$L__BB6_45;
$L__BB6_46:
	setp.lt.u32 	%p57, %r38, 768;
	@%p57 bra 	$L__BB6_49;
	mul.wide.u32 	%rd86, %r472, 8;
	add.s64 	%rd204, %rd16, %rd86;
$L__BB6_48:
	// begin inline asm
	ld.global.nc.u64 %rd87, [%rd204];
	// end inline asm
	mov.b64 	%fd126, %rd87;
	setp.lt.f64 	%p58, %fd372, %fd126;
	selp.f64 	%fd127, %fd126, %fd372, %p58;
	add.s64 	%rd90, %rd204, 2048;
	// begin inline asm
	ld.global.nc.u64 %rd89, [%rd90];
	// end inline asm
	mov.b64 	%fd128, %rd89;
	setp.lt.f64 	%p59, %fd127, %fd128;
	selp.f64 	%fd129, %fd128, %fd127, %p59;
	add.s64 	%rd92, %rd204, 4096;
	// begin inline asm
	ld.global.nc.u64 %rd91, [%rd92];
	// end inline asm
	mov.b64 	%fd130, %rd91;
	setp.lt.f64 	%p60, %fd129, %fd130;
	selp.f64 	%fd131, %fd130, %fd129, %p60;
	add.s64 	%rd94, %rd204, 6144;
	// begin inline asm
	ld.global.nc.u64 %rd93, [%rd94];
	// end inline asm
	mov.b64 	%fd132, %rd93;
	setp.lt.f64 	%p61, %fd131, %fd132;
	selp.f64 	%fd372, %fd132, %fd131, %p61;
	add.s32 	%r472, %r472, 1024;
	add.s64 	%rd204, %rd204, 8192;
	setp.lt.s32 	%p62, %r472, %r69;
	@%p62 bra 	$L__BB6_48;
$L__BB6_49:
	setp.lt.u32 	%p63, %r69, 256;
	@%p63 bra 	$L__BB6_54;
	// begin inline asm
	mov.u32 %r207, %laneid;
	// end inline asm
	mov.b64 	%rd105, %fd372;
	mov.b64 	{%r209, %r214}, %rd105;
	mov.b32 	%r215, 1;
	mov.b32 	%r256, 31;
	mov.b32 	%r257, -1;
	// begin inline asm
	shfl.sync.down.b32 %r208, %r209, %r215, %r256, %r257;
	// end inline asm
	// begin inline asm
	shfl.sync.down.b32 %r213, %r214, %r215, %r256, %r257;
	// end inline asm
	mov.b64 	%rd106, {%r208, %r213};
	mov.b64 	%fd180, %rd106;
	setp.gt.s32 	%p91, %r207, 30;
	setp.lt.f64 	%p92, %fd372, %fd180;
	selp.f64 	%fd181, %fd180, %fd372, %p92;
	selp.f64 	%fd182, %fd372, %fd181, %p91;
	mov.b64 	%rd107, %fd182;
	mov.b64 	{%r219, %r224}, %rd107;
	mov.b32 	%r225, 2;
	// begin inline asm
	shfl.sync.down.b32 %r218, %r219, %r225, %r256, %r257;
	// end inline asm
	// begin inline asm
	shfl.sync.down.b32 %r223, %r224, %r225, %r256, %r257;
	// end inline asm
	mov.b64 	%rd108, {%r218, %r223};
	mov.b64 	%fd183, %rd108;
	setp.gt.s32 	%p93, %r207, 29;
	setp.lt.f64 	%p94, %fd182, %fd183;
	selp.f64 	%fd184, %fd183, %fd182, %p94;
	selp.f64 	%fd185, %fd182, %fd184, %p93;
	mov.b64 	%rd109, %fd185;
	mov.b64 	{%r229, %r234}, %rd109;
	mov.b32 	%r235, 4;
	// begin inline asm
	shfl.sync.down.b32 %r228, %r229, %r235, %r256, %r257;
	// end inline asm
	// begin inline asm
	shfl.sync.down.b32 %r233, %r234, %r235, %r256, %r257;
	// end inline asm
	mov.b64 	%rd110, {%r228, %r233};
	mov.b64 	%fd186, %rd110;
	setp.gt.s32 	%p95, %r207, 27;
	setp.lt.f64 	%p96, %fd185, %fd186;
	selp.f64 	%fd187, %fd186, %fd185, %p96;
	selp.f64 	%fd188, %fd185, %fd187, %p95;
	mov.b64 	%rd111, %fd188;
	mov.b64 	{%r239, %r244}, %rd111;
	mov.b32 	%r245, 8;
	// begin inline asm
	shfl.sync.down.b32 %r238, %r239, %r245, %r256, %r257;
	// end inline asm
	// begin inline asm
	shfl.sync.down.b32 %r243, %r244, %r245, %r256, %r257;
	// end inline asm
	mov.b64 	%rd112, {%r238, %r243};
	mov.b64 	%fd189, %rd112;
	setp.gt.s32 	%p97, %r207, 23;
	setp.lt.f64 	%p98, %fd188, %fd189;
	selp.f64 	%fd190, %fd189, %fd188, %p98;
	selp.f64 	%fd191, %fd188, %fd190, %p97;
	mov.b64 	%rd113, %fd191;
	mov.b64 	{%r249, %r254}, %rd113;
	mov.b32 	%r255, 16;
	// begin inline asm
	shfl.sync.down.b32 %r248, %r249, %r255, %r256, %r257;
	// end inline asm
	// begin inline asm
	shfl.sync.down.b32 %r253, %r254, %r255, %r256, %r257;
	// end inline asm
	mov.b64 	%rd114, {%r248, %r253};
	mov.b64 	%fd192, %rd114;
	setp.gt.s32 	%p99, %r207, 15;
	setp.lt.f64 	%p100, %fd191, %fd192;
	selp.f64 	%fd38, %fd192, %fd191, %p100;
	selp.f64 	%fd380, %fd191, %fd38, %p99;
	setp.ne.s32 	%p101, %r207, 0;
	@%p101 bra 	$L__BB6_52;
	shr.u32 	%r258, %r35, 2;
	and.b32  	%r259, %r258, 248;
	mov.u32 	%r260, _ZZN3cub18CUB_300001_SM_10006detail6reduce28DeviceReduceSingleTileKernelINS2_10policy_hubIdjN4cuda3__47maximumIvEEE10Policy1000EPdSB_jS8_ddNS5_3std3__410__identityEEEvT0_T1_T2_T3_T4_T6_E12temp_storage;
	add.s32 	%r261, %r260, %r259;
	st.shared.f64 	[%r261+8], %fd38;
$L__BB6_52:
	bar.sync 	0;
	setp.ne.s32 	%p102, %r35, 0;
	@%p102 bra 	$L__BB6_74;
	ld.shared.f64 	%fd193, [_ZZN3cub18CUB_300001_SM_10006detail6reduce28DeviceReduceSingleTileKernelINS2_10policy_hubIdjN4cuda3__47maximumIvEEE10Policy1000EPdSB_jS8_ddNS5_3std3__410__identityEEEvT0_T1_T2_T3_T4_T6_E12temp_storage+16];
	setp.lt.f64 	%p103, %fd380, %fd193;
	selp.f64 	%fd194, %fd193, %fd380, %p103;
	ld.shared.f64 	%fd195, [_ZZN3cub18CUB_300001_SM_10006detail6reduce28DeviceReduceSingleTileKernelINS2_10policy_hubIdjN4cuda3__47maximumIvEEE10Policy1000EPdSB_jS8_ddNS5_3std3__410__identityEEEvT0_T1_T2_T3_T4_T6_E12temp_storage+24];
	setp.lt.f64 	%p104, %fd194, %fd195;
	selp.f64 	%fd196, %fd195, %fd194, %p104;
	ld.shared.f64 	%fd197, [_ZZN3cub18CUB_300001_SM_10006detail6reduce28DeviceReduceSingleTileKernelINS2_10policy_hubIdjN4cuda3__47maximumIvEEE10Policy1000EPdSB_jS8_ddNS5_3std3__410__identityEEEvT0_T1_T2_T3_T4_T6_E12temp_storage+32];
	setp.lt.f64 	%p105, %fd196, %fd197;
	selp.f64 	%fd198, %fd197, %fd196, %p105;
	ld.shared.f64 	%fd199, [_ZZN3cub18CUB_300001_SM_10006detail6reduce28DeviceReduceSingleTileKernelINS2_10policy_hubIdjN4cuda3__47maximumIvEEE10Policy1000EPdSB_jS8_ddNS5_3std3__410__identityEEEvT0_T1_T2_T3_T4_T6_E12temp_storage+40];
	setp.lt.f64 	%p106, %fd198, %fd199;
	selp.f64 	%fd200, %fd199, %fd198, %p106;
	ld.shared.f64 	%fd201, [_ZZN3cub18CUB_300001_SM_10006detail6reduce28DeviceReduceSingleTileKernelINS2_10policy_hubIdjN4cuda3__47maximumIvEEE10Policy1000EPdSB_jS8_ddNS5_3std3__410__identityEEEvT0_T1_T2_T3_T4_T6_E12temp_storage+48];
	setp.lt.f64 	%p107, %fd200, %fd201;
	selp.f64 	%fd202, %fd201, %fd200, %p107;
	ld.shared.f64 	%fd203, [_ZZN3cub18CUB_300001_SM_10006detail6reduce28DeviceReduceSingleTileKernelINS2_10policy_hubIdjN4cuda3__47maximumIvEEE10Policy1000EPdSB_jS8_ddNS5_3std3__410__identityEEEvT0_T1_T2_T3_T4_T6_E12temp_storage+56];
	setp.lt.f64 	%p108, %fd202, %fd203;
	selp.f64 	%fd204, %fd203, %fd202, %p108;
	ld.shared.f64 	%fd205, [_ZZN3cub18CUB_300001_SM_10006detail6reduce28DeviceReduceSingleTileKernelINS2_10policy_hubIdjN4cuda3__47maximumIvEEE10Policy1000EPdSB_jS8_ddNS5_3std3__410__identityEEEvT0_T1_T2_T3_T4_T6_E12temp_storage+64];
	setp.lt.f64 	%p109, %fd204, %fd205;
	selp.f64 	%fd380, %fd205, %fd204, %p109;
	bra.uni 	$L__BB6_74;
$L__BB6_54:
	// begin inline asm
	mov.u32 %r144, %laneid;
	// end inline asm
	and.b32  	%r195, %r35, 992;
	add.s32 	%r196, %r195, 32;
	setp.gt.u32 	%p64, %r196, %r69;
	not.b32 	%r197, %r195;
	add.s32 	%r198, %r69, %r197;
	selp.b32 	%r193, %r198, 31, %p64;
	mov.b64 	%rd95, %fd372;
	mov.b64 	{%r146, %r151}, %rd95;
	mov.b32 	%r152, 1;
	mov.b32 	%r194, -1;
	// begin inline asm
	shfl.sync.down.b32 %r145, %r146, %r152, %r193, %r194;
	// end inline asm
	// begin inline asm
	shfl.sync.down.b32 %r150, %r151, %r152, %r193, %r194;
	// end inline asm
	mov.b64 	%rd96, {%r145, %r150};
	mov.b64 	%fd133, %rd96;
	setp.lt.s32 	%p65, %r144, %r193;
	setp.lt.f64 	%p66, %fd372, %fd133;
	selp.f64 	%fd134, %fd133, %fd372, %p66;
	selp.f64 	%fd135, %fd134, %fd372, %p65;
	mov.b64 	%rd97, %fd135;
	mov.b64 	{%r156, %r161}, %rd97;
	mov.b32 	%r162, 2;
	// begin inline asm
	shfl.sync.down.b32 %r155, %r156, %r162, %r193, %r194;
	// end inline asm
	// begin inline asm
	shfl.sync.down.b32 %r160, %r161, %r162, %r193, %r194;
	// end inline asm
	mov.b64 	%rd98, {%r155, %r160};
	mov.b64 	%fd136, %rd98;
	add.s32 	%r199, %r144, 2;
	setp.gt.s32 	%p67, %r199, %r193;
	setp.lt.f64 	%p68, %fd135, %fd136;
	selp.f64 	%fd137, %fd136, %fd135, %p68;
	selp.f64 	%fd138, %fd135, %fd137, %p67;
	mov.b64 	%rd99, %fd138;
	mov.b64 	{%r166, %r171}, %rd99;
	mov.b32 	%r172, 4;
	// begin inline asm
	shfl.sync.down.b32 %r165, %r166, %r172, %r193, %r194;
	// end inline asm
	// begin inline asm
	shfl.sync.down.b32 %r170, %r171, %r172, %r193, %r194;
	// end inline asm
	mov.b64 	%rd100, {%r165, %r170};
	mov.b64 	%fd139, %rd100;
	add.s32 	%r200, %r144, 4;
	setp.gt.s32 	%p69, %r200, %r193;
	setp.lt.f64 	%p70, %fd138, %fd139;
	selp.f64 	%fd140, %fd139, %fd138, %p70;
	selp.f64 	%fd141, %fd138, %fd140, %p69;
	mov.b64 	%rd101, %fd141;
	mov.b64 	{%r176, %r181}, %rd101;
	mov.b32 	%r182, 8;
	// begin inline asm
	shfl.sync.down.b32 %r175, %r176, %r182, %r193, %r194;
	// end inline asm
	// begin inline asm
	shfl.sync.down.b32 %r180, %r181, %r182, %r193, %r194;
	// end inline asm
	mov.b64 	%rd102, {%r175, %r180};
	mov.b64 	%fd142, %rd102;
	add.s32 	%r201, %r144, 8;
	setp.gt.s32 	%p71, %r201, %r193;
	setp.lt.f64 	%p72, %fd141, %fd142;
	selp.f64 	%fd143, %fd142, %fd141, %p72;
	selp.f64 	%fd144, %fd141, %fd143, %p71;
	mov.b64 	%rd103, %fd144;
	mov.b64 	{%r186, %r191}, %rd103;
	mov.b32 	%r192, 16;
	// begin inline asm
	shfl.sync.down.b32 %r185, %r186, %r192, %r193, %r194;
	// end inline asm
	// begin inline asm
	shfl.sync.down.b32 %r190, %r191, %r192, %r193, %r194;
	// end inline asm
	mov.b64 	%rd104, {%r185, %r190};
	mov.b64 	%fd145, %rd104;
	add.s32 	%r202, %r144, 16;
	setp.gt.s32 	%p73, %r202, %r193;
	setp.lt.f64 	%p74, %fd144, %fd145;
	selp.f64 	%fd146, %fd145, %fd144, %p74;
	selp.f64 	%fd380, %fd144, %fd146, %p73;
	setp.ne.s32 	%p75, %r144, 0;
	@%p75 bra 	$L__BB6_56;
	shr.u32 	%r203, %r35, 2;
	and.b32  	%r204, %r203, 248;
	mov.u32 	%r205, _ZZN3cub18CUB_300001_SM_10006detail6reduce28DeviceReduceSingleTileKernelINS2_10policy_hubIdjN4cuda3__47maximumIvEEE10Policy1000EPdSB_jS8_ddNS5_3std3__410__identityEEEvT0_T1_T2_T3_T4_T6_E12temp_storage;
	add.s32 	%r206, %r205, %r204;
	st.shared.f64 	[%r206+8], %fd380;
$L__BB6_56:
	bar.sync 	0;
	setp.ne.s32 	%p76, %r35, 0;
	@%p76 bra 	$L__BB6_74;
	setp.gt.u32 	%p77, %r69, 32;
	ld.shared.f64 	%fd147, [_ZZN3cub18CUB_300001_SM_10006detail6reduce28DeviceReduceSingleTileKernelINS2_10policy_hubIdjN4cuda3__47maximumIvEEE10Policy1000EPdSB_jS8_ddNS5_3std3__410__identityEEEvT0_T1_T2_T3_T4_T6_E12temp_storage+16];
	setp.lt.f64 	%p78, %fd380, %fd147;
	selp.f64 	%fd149, %fd147, %fd380, %p78;
	selp.f64 	%fd150, %fd149, %fd380, %p77;
	setp.gt.u32 	%p79, %r69, 64;
	ld.shared.f64 	%fd152, [_ZZN3cub18CUB_300001_SM_10006detail6reduce28DeviceReduceSingleTileKernelINS2_10policy_hubIdjN4cuda3__47maximumIvEEE10Policy1000EPdSB_jS8_ddNS5_3std3__410__identityEEEvT0_T1_T2_T3_T4_T6_E12temp_storage+24];
	setp.lt.f64 	%p80, %fd150, %fd152;
	selp.f64 	%fd154, %fd152, %fd150, %p80;
	selp.f64 	%fd155, %fd154, %fd150, %p79;
	setp.gt.u32 	%p81, %r69, 96;
	ld.shared.f64 	%fd157, [_ZZN3cub18CUB_300001_SM_10006detail6reduce28DeviceReduceSingleTileKernelINS2_10policy_hubIdjN4cuda3__47maximumIvEEE10Policy1000EPdSB_jS8_ddNS5_3std3__410__identityEEEvT0_T1_T2_T3_T4_T6_E12temp_storage+32];
	setp.lt.f64 	%p82, %fd155, %fd157;
	selp.f64 	%fd159, %fd157, %fd155, %p82;
	selp.f64 	%fd160, %fd159, %fd155, %p81;
	setp.gt.u32 	%p83, %r69, 128;
	ld.shared.f64 	%fd162, [_ZZN3cub18CUB_300001_SM_10006detail6reduce28DeviceReduceSingleTileKernelINS2_10policy_hubIdjN4cuda3__47maximumIvEEE10Policy1000EPdSB_jS8_ddNS5_3std3__410__identityEEEvT0_T1_T2_T3_T4_T6_E12temp_storage+40];
	setp.lt.f64 	%p84, %fd160, %fd162;
	selp.f64 	%fd164, %fd162, %fd160, %p84;
	selp.f64 	%fd165, %fd164, %fd160, %p83;
	setp.gt.u32 	%p85, %r69, 160;
	ld.shared.f64 	%fd167, [_ZZN3cub18CUB_300001_SM_10006detail6reduce28DeviceReduceSingleTileKernelINS2_10policy_hubIdjN4cuda3__47maximumIvEEE10Policy1000EPdSB_jS8_ddNS5_3std3__410__identityEEEvT0_T1_T2_T3_T4_T6_E12temp_storage+48];
	setp.lt.f64 	%p86, %fd165, %fd167;
	selp.f64 	%fd169, %fd167, %fd165, %p86;
	selp.f64 	%fd170, %fd169, %fd165, %p85;
	setp.gt.u32 	%p87, %r69, 192;
	ld.shared.f64 	%fd172, [_ZZN3cub18CUB_300001_SM_10006detail6reduce28DeviceReduceSingleTileKernelINS2_10policy_hubIdjN4cuda3__47maximumIvEEE10Policy1000EPdSB_jS8_ddNS5_3std3__410__identityEEEvT0_T1_T2_T3_T4_T6_E12temp_storage+56];
	setp.lt.f64 	%p88, %fd170, %fd172;
	selp.f64 	%fd174, %fd172, %fd170, %p88;
	selp.f64 	%fd175, %fd174, %fd170, %p87;
	setp.gt.u32 	%p89, %r69, 224;
	ld.shared.f64 	%fd177, [_ZZN3cub18CUB_300001_SM_10006detail6reduce28DeviceReduceSingleTileKernelINS2_10policy_hubIdjN4cuda3__47maximumIvEEE10Policy1000EPdSB_jS8_ddNS5_3std3__410__identityEEEvT0_T1_T2_T3_T4_T6_E12temp_storage+64];
	setp.lt.f64 	%p90, %fd175, %fd177;
	selp.f64 	%fd179, %fd177, %fd175, %p90;
	selp.f64 	%fd380, %fd179, %fd175, %p89;
	bra.uni 	$L__BB6_74;
$L__BB6_58:
	mov.u32 	%r47, %tid.x;
	mul.wide.u32 	%rd35, %r47, 8;
	add.s64 	%rd20, %rd16, %rd35;
	// begin inline asm
	ld.global.nc.u64 %rd19, [%rd20];
	// end inline asm
	mov.b64 	%fd59, %rd19;
	add.s64 	%rd22, %rd20, 2048;
	// begin inline asm
	ld.global.nc.u64 %rd21, [%rd22];
	// end inline asm
	mov.b64 	%fd60, %rd21;
	add.s64 	%rd24, %rd20, 4096;
	// begin inline asm
	ld.global.nc.u64 %rd23, [%rd24];
	// end inline asm
	mov.b64 	%fd61, %rd23;
	add.s64 	%rd26, %rd20, 6144;
	// begin inline asm
	ld.global.nc.u64 %rd25, [%rd26];
	// end inline asm
	mov.b64 	%fd62, %rd25;
	add.s64 	%rd28, %rd20, 8192;
	// begin inline asm
	ld.global.nc.u64 %rd27, [%rd28];
	// end inline asm
	mov.b64 	%fd63, %rd27;
	add.s64 	%rd30, %rd20, 10240;
	// begin inline asm
	ld.global.nc.u64 %rd29, [%rd30];
	// end inline asm
	mov.b64 	%fd64, %rd29;
	add.s64 	%rd32, %rd20, 12288;
	// begin inline asm
	ld.global.nc.u64 %rd31, [%rd32];
	// end inline asm
	mov.b64 	%fd65, %rd31;
	add.s64 	%rd34, %rd20, 14336;
	// begin inline asm
	ld.global.nc.u64 %rd33, [%rd34];
	// end inline asm
	mov.b64 	%fd66, %rd33;
	setp.lt.f64 	%p4, %fd59, %fd60;
	selp.f64 	%fd67, %fd60, %fd59, %p4;
	setp.lt.f64 	%p5, %fd67, %fd61;
	selp.f64 	%fd68, %fd61, %fd67, %p5;
	setp.lt.f64 	%p6, %fd68, %fd62;
	selp.f64 	%fd69, %fd62, %fd68, %p6;
	setp.lt.f64 	%p7, %fd69, %fd63;
	selp.f64 	%fd70, %fd63, %fd69, %p7;
	setp.lt.f64 	%p8, %fd70, %fd64;
	selp.f64 	%fd71, %fd64, %fd70, %p8;
	setp.lt.f64 	%p9, %fd71, %fd65;
	selp.f64 	%fd72, %fd65, %fd71, %p9;
	setp.lt.f64 	%p10, %fd72, %fd66;
	selp.f64 	%fd379, %fd66, %fd72, %p10;
	add.s32 	%r48, %r69, -2048;
	setp.lt.u32 	%p11, %r48, 2048;
	mov.b32 	%r475, 2048;
	@%p11 bra 	$L__BB6_62;
	mov.b32 	%r475, 2048;
$L__BB6_60:
	add.s32 	%r72, %r47, %r475;
	mul.wide.u32 	%rd52, %r72, 8;
	add.s64 	%rd37, %rd16, %rd52;
	// begin inline asm
	ld.global.nc.u64 %rd36, [%rd37];
	// end inline asm
	mov.b64 	%fd73, %rd36;
	mul.wide.u32 	%rd53, %r475, 8;
	add.s64 	%rd54, %rd20, %rd53;
	add.s64 	%rd39, %rd54, 2048;
	// begin inline asm
	ld.global.nc.u64 %rd38, [%rd39];
	// end inline asm
	mov.b64 	%fd74, %rd38;
	add.s64 	%rd41, %rd54, 4096;
	// begin inline asm
	ld.global.nc.u64 %rd40, [%rd41];
	// end inline asm
	mov.b64 	%fd75, %rd40;
	add.s64 	%rd43, %rd54, 6144;
	// begin inline asm
	ld.global.nc.u64 %rd42, [%rd43];
	// end inline asm
	mov.b64 	%fd76, %rd42;
	add.s64 	%rd45, %rd54, 8192;
	// begin inline asm
	ld.global.nc.u64 %rd44, [%rd45];
	// end inline asm
	mov.b64 	%fd77, %rd44;
	add.s64 	%rd47, %rd54, 10240;
	// begin inline asm
	ld.global.nc.u64 %rd46, [%rd47];
	// end inline asm
	mov.b64 	%fd78, %rd46;
	add.s64 	%rd49, %rd54, 12288;
	// begin inline asm
	ld.global.nc.u64 %rd48, [%rd49];
	// end inline asm
	mov.b64 	%fd79, %rd48;
	add.s64 	%rd51, %rd54, 14336;
	// begin inline asm
	ld.global.nc.u64 %rd50, [%rd51];
	// end inline asm
	mov.b64 	%fd80, %rd50;
	setp.lt.f64 	%p12, %fd379, %fd73;
	selp.f64 	%fd81, %fd73, %fd379, %p12;
	setp.lt.f64 	%p13, %fd81, %fd74;
	selp.f64 	%fd82, %fd74, %fd81, %p13;
	setp.lt.f64 	%p14, %fd82, %fd75;
	selp.f64 	%fd83, %fd75, %fd82, %p14;
	setp.lt.f64 	%p15, %fd83, %fd76;
	selp.f64 	%fd84, %fd76, %fd83, %p15;
	setp.lt.f64 	%p16, %fd84, %fd77;
	selp.f64 	%fd85, %fd77, %fd84, %p16;
	setp.lt.f64 	%p17, %fd85, %fd78;
	selp.f64 	%fd86, %fd78, %fd85, %p17;
	setp.lt.f64 	%p18, %fd86, %fd79;
	selp.f64 	%fd87, %fd79, %fd86, %p18;
	setp.lt.f64 	%p19, %fd87, %fd80;
	selp.f64 	%fd379, %fd80, %fd87, %p19;
	sub.s32 	%r73, %r69, %r475;
	setp.lt.u32 	%p20, %r73, 2048;
	@%p20 bra 	$L__BB6_70;
	add.s32 	%r475, %r475, 2048;
	setp.le.u32 	%p21, %r475, %r48;
	@%p21 bra 	$L__BB6_60;
$L__BB6_62:
	setp.le.u32 	%p22, %r69, %r475;
	@%p22 bra 	$L__BB6_70;
	sub.s32 	%r52, %r69, %r475;
	setp.ge.s32 	%p23, %r47, %r52;
	@%p23 bra 	$L__BB6_70;
	not.b32 	%r74, %r47;
	add.s32 	%r75, %r69, %r74;
	sub.s32 	%r53, %r75, %r475;
	and.b32  	%r76, %r53, 768;
	setp.eq.s32 	%p24, %r76, 768;
	mov.u32 	%r479, %r47;
	@%p24 bra 	$L__BB6_67;
	add.s32 	%r477, %r47, %r475;
	shr.u32 	%r77, %r53, 8;
	add.s32 	%r78, %r77, 1;
	and.b32  	%r79, %r78, 3;
	neg.s32 	%r476, %r79;
	mov.u32 	%r479, %r47;
$L__BB6_66:
	.pragma "nounroll";
	mul.wide.u32 	%rd57, %r477, 8;
	add.s64 	%rd56, %rd16, %rd57;
	// begin inline asm
	ld.global.nc.u64 %rd55, [%rd56];
	// end inline asm
	mov.b64 	%fd89, %rd55;
	setp.lt.f64 	%p25, %fd379, %fd89;
	selp.f64 	%fd379, %fd89, %fd379, %p25;
	add.s32 	%r479, %r479, 256;
	add.s32 	%r477, %r477, 256;
	add.s32 	%r476, %r476, 1;
	setp.ne.s32 	%p26, %r476, 0;
	@%p26 bra 	$L__BB6_66;
$L__BB6_67:
	setp.lt.u32 	%p27, %r53, 768;
	@%p27 bra 	$L__BB6_70;
	add.s32 	%r481, %r479, 512;
	add.s32 	%r480, %r479, %r475;
$L__BB6_69:
	mul.wide.u32 	%rd66, %r480, 8;
	add.s64 	%rd59, %rd16, %rd66;
	// begin inline asm
	ld.global.nc.u64 %rd58, [%rd59];
	// end inline asm
	mov.b64 	%fd90, %rd58;
	setp.lt.f64 	%p28, %fd379, %fd90;
	selp.f64 	%fd91, %fd90, %fd379, %p28;
	add.s32 	%r80, %r480, 256;
	mul.wide.u32 	%rd67, %r80, 8;
	add.s64 	%rd61, %rd16, %rd67;
	// begin inline asm
	ld.global.nc.u64 %rd60, [%rd61];
	// end inline asm
	mov.b64 	%fd92, %rd60;
	setp.lt.f64 	%p29, %fd91, %fd92;
	selp.f64 	%fd93, %fd92, %fd91, %p29;
	add.s32 	%r81, %r480, 512;
	mul.wide.u32 	%rd68, %r81, 8;
	add.s64 	%rd63, %rd16, %rd68;
	// begin inline asm
	ld.global.nc.u64 %rd62, [%rd63];
	// end inline asm
	mov.b64 	%fd94, %rd62;
	setp.lt.f64 	%p30, %fd93, %fd94;
	selp.f64 	%fd95, %fd94, %fd93, %p30;
	add.s32 	%r82, %r480, 768;
	mul.wide.u32 	%rd69, %r82, 8;
	add.s64 	%rd65, %rd16, %rd69;
	// begin inline asm
	ld.global.nc.u64 %rd64, [%rd65];
	// end inline asm
	mov.b64 	%fd96, %rd64;
	setp.lt.f64 	%p31, %fd95, %fd96;
	selp.f64 	%fd379, %fd96, %fd95, %p31;
	add.s32 	%r67, %r481, 1024;
	add.s32 	%r83, %r481, 512;
	add.s32 	%r480, %r480, 1024;
	setp.lt.s32 	%p32, %r83, %r52;
	mov.u32 	%r481, %r67;
	@%p32 bra 	$L__BB6_69;
$L__BB6_70:
	// begin inline asm
	mov.u32 %r84, %laneid;
	// end inline asm
	mov.b64 	%rd70, %fd379;
	mov.b64 	{%r86, %r91}, %rd70;
	mov.b32 	%r92, 1;
	mov.b32 	%r133, 31;
	mov.b32 	%r134, -1;
	// begin inline asm
	shfl.sync.down.b32 %r85, %r86, %r92, %r133, %r134;
	// end inline asm
	// begin inline asm
	shfl.sync.down.b32 %r90, %r91, %r92, %r133, %r134;
	// end inline asm
	mov.b64 	%rd71, {%r85, %r90};
	mov.b64 	%fd97, %rd71;
	setp.gt.s32 	%p33, %r84, 30;
	setp.lt.f64 	%p34, %fd379, %fd97;
	selp.f64 	%fd98, %fd97, %fd379, %p34;
	selp.f64 	%fd99, %fd379, %fd98, %p33;
	mov.b64 	%rd72, %fd99;
	mov.b64 	{%r96, %r101}, %rd72;
	mov.b32 	%r102, 2;
	// begin inline asm
	shfl.sync.down.b32 %r95, %r96, %r102, %r133, %r134;
	// end inline asm
	// begin inline asm
	shfl.sync.down.b32 %r100, %r101, %r102, %r133, %r134;
	// end inline asm
	mov.b64 	%rd73, {%r95, %r100};
	mov.b64 	%fd100, %rd73;
	setp.gt.s32 	%p35, %r84, 29;
	setp.lt.f64 	%p36, %fd99, %fd100;
	selp.f64 	%fd101, %fd100, %fd99, %p36;
	selp.f64 	%fd102, %fd99, %fd101, %p35;
	mov.b64 	%rd74, %fd102;
	mov.b64 	{%r106, %r111}, %rd74;
	mov.b32 	%r112, 4;
	// begin inline asm
	shfl.sync.down.b32 %r105, %r106, %r112, %r133, %r134;
	// end inline asm
	// begin inline asm
	shfl.sync.down.b32 %r110, %r111, %r112, %r133, %r134;
	// end inline asm
	mov.b64 	%rd75, {%r105, %r110};
	mov.b64 	%fd103, %rd75;
	setp.gt.s32 	%p37, %r84, 27;
	setp.lt.f64 	%p38, %fd102, %fd103;
	selp.f64 	%fd104, %fd103, %fd102, %p38;
	selp.f64 	%fd105, %fd102, %fd104, %p37;
	mov.b64 	%rd76, %fd105;
	mov.b64 	{%r116, %r121}, %rd76;
	mov.b32 	%r122, 8;
	// begin inline asm
	shfl.sync.down.b32 %r115, %r116, %r122, %r133, %r134;
	// end inline asm
	// begin inline asm
	shfl.sync.down.b32 %r120, %r121, %r122, %r133, %r134;
	// end inline asm
	mov.b64 	%rd77, {%r115, %r120};
	mov.b64 	%fd106, %rd77;
	setp.gt.s32 	%p39, %r84, 23;
	setp.lt.f64 	%p40, %fd105, %fd106;
	selp.f64 	%fd107, %fd106, %fd105, %p40;
	selp.f64 	%fd108, %fd105, %fd107, %p39;
	mov.b64 	%rd78, %fd108;
	mov.b64 	{%r126, %r131}, %rd78;
	mov.b32 	%r132, 16;
	// begin inline asm
	shfl.sync.down.b32 %r125, %r126, %r132, %r133, %r134;
	// end inline asm
	// begin inline asm
	shfl.sync.down.b32 %r130, %r131, %r132, %r133, %r134;
	// end inline asm
	mov.b64 	%rd79, {%r125, %r130};
	mov.b64 	%fd109, %rd79;
	setp.gt.s32 	%p41, %r84, 15;
	setp.lt.f64 	%p42, %fd108, %fd109;
	selp.f64 	%fd54, %fd109, %fd108, %p42;
	selp.f64 	%fd380, %fd108, %fd54, %p41;
	setp.ne.s32 	%p43, %r84, 0;
	@%p43 bra 	$L__BB6_72;
	shr.u32 	%r135, %r47, 2;
	and.b32  	%r136, %r135, 248;
	mov.u32 	%r137, _ZZN3cub18CUB_300001_SM_10006detail6reduce28DeviceReduceSingleTileKernelINS2_10policy_hubIdjN4cuda3__47maximumIvEEE10Policy1000EPdSB_jS8_ddNS5_3std3__410__identityEEEvT0_T1_T2_T3_T4_T6_E12temp_storage;
	add.s32 	%r138, %r137, %r136;
	st.shared.f64 	[%r138+8], %fd54;
$L__BB6_72:
	bar.sync 	0;
	setp.ne.s32 	%p44, %r47, 0;
	@%p44 bra 	$L__BB6_74;
	ld.shared.f64 	%fd110, [_ZZN3cub18CUB_300001_SM_10006detail6reduce28DeviceReduceSingleTileKernelINS2_10policy_hubIdjN4cuda3__47maximumIvEEE10Policy1000EPdSB_jS8_ddNS5_3std3__410__identityEEEvT0_T1_T2_T3_T4_T6_E12temp_storage+16];
	setp.lt.f64 	%p45, %fd380, %fd110;
	selp.f64 	%fd111, %fd110, %fd380, %p45;
	ld.shared.f64 	%fd112, [_ZZN3cub18CUB_300001_SM_10006detail6reduce28DeviceReduceSingleTileKernelINS2_10policy_hubIdjN4cuda3__47maximumIvEEE10Policy1000EPdSB_jS8_ddNS5_3std3__410__identityEEEvT0_T1_T2_T3_T4_T6_E12temp_storage+24];
	setp.lt.f64 	%p46, %fd111, %fd112;
	selp.f64 	%fd113, %fd112, %fd111, %p46;
	ld.shared.f64 	%fd114, [_ZZN3cub18CUB_300001_SM_10006detail6reduce28DeviceReduceSingleTileKernelINS2_10policy_hubIdjN4cuda3__47maximumIvEEE10Policy1000EPdSB_jS8_ddNS5_3std3__410__identityEEEvT0_T1_T2_T3_T4_T6_E12temp_storage+32];
	setp.lt.f64 	%p47, %fd113, %fd114;
	selp.f64 	%fd115, %fd114, %fd113, %p47;
	ld.shared.f64 	%fd116, [_ZZN3cub18CUB_300001_SM_10006detail6reduce28DeviceReduceSingleTileKernelINS2_10policy_hubIdjN4cuda3__47maximumIvEEE10Policy1000EPdSB_jS8_ddNS5_3std3__410__identityEEEvT0_T1_T2_T3_T4_T6_E12temp_storage+40];
	setp.lt.f64 	%p48, %fd115, %fd116;
	selp.f64 	%fd117, %fd116, %fd115, %p48;
	ld.shared.f64 	%fd118, [_ZZN3cub18CUB_300001_SM_10006detail6reduce28DeviceReduceSingleTileKernelINS2_10policy_hubIdjN4cuda3__47maximumIvEEE10Policy1000EPdSB_jS8_ddNS5_3std3__410__identityEEEvT0_T1_T2_T3_T4_T6_E12temp_storage+48];
	setp.lt.f64 	%p49, %fd117, %fd118;
	selp.f64 	%fd119, %fd118, %fd117, %p49;
	ld.shared.f64 	%fd120, [_ZZN3cub18CUB_300001_SM_10006detail6reduce28DeviceReduceSingleTileKernelINS2_10policy_hubIdjN4cuda3__47maximumIvEEE10Policy1000EPdSB_jS8_ddNS5_3std3__410__identityEEEvT0_T1_T2_T3_T4_T6_E12temp_storage+56];
	setp.lt.f64 	%p50, %fd119, %fd120;
	selp.f64 	%fd121, %fd120, %fd119, %p50;
	ld.shared.f64 	%fd122, [_ZZN3cub18CUB_300001_SM_10006detail6reduce28DeviceReduceSingleTileKernelINS2_10policy_hubIdjN4cuda3__47maximumIvEEE10Policy1000EPdSB_jS8_ddNS5_3std3__410__identityEEEvT0_T1_T2_T3_T4_T6_E12temp_storage+64];
	setp.lt.f64 	%p51, %fd121, %fd122;
	selp.f64 	%fd380, %fd122, %fd121, %p51;
$L__BB6_74:
	mov.u32 	%r454, %tid.x;
	setp.ne.s32 	%p217, %r454, 0;
	@%p217 bra 	$L__BB6_76;
	setp.lt.f64 	%p218, %fd58, %fd380;
	selp.f64 	%fd353, %fd380, %fd58, %p218;
	st.global.f64 	[%rd1], %fd353;
$L__BB6_76:
	ret;

}
	// .globl	_ZN3cub18CUB_300001_SM_10006detail6reduce18DeviceReduceKernelINS2_10policy_hubIdjN4cuda3__47maximumIvEEE10Policy1000EPdjS8_dNS5_3std3__410__identityEEEvT0_PT3_T1_NS0_13GridEvenShareISI_EET2_T4_
.visible .entry _ZN3cub18CUB_300001_SM_10006detail6reduce18DeviceReduceKernelINS2_10policy_hubIdjN4cuda3__47maximumIvEEE10Policy1000EPdjS8_dNS5_3std3__410__identityEEEvT0_PT3_T1_NS0_13GridEvenShareISI_EET2_T4_(
	.param .u64 .ptr .align 1 _ZN3cub18CUB_300001_SM_10006detail6reduce18DeviceReduceKernelINS2_10policy_hubIdjN4cuda3__47maximumIvEEE10Policy1000EPdjS8_dNS5_3std3__410__identityEEEvT0_PT3_T1_NS0_13GridEvenShareISI_EET2_T4__param_0,
	.param .u64 .ptr .align 1 _ZN3cub18CUB_300001_SM_10006detail6reduce18DeviceReduceKernelINS2_10policy_hubIdjN4cuda3__47maximumIvEEE10Policy1000EPdjS8_dNS5_3std3__410__identityEEEvT0_PT3_T1_NS0_13GridEvenShareISI_EET2_T4__param_1,
	.param .u32 _ZN3cub18CUB_300001_SM_10006detail6reduce18DeviceReduceKernelINS2_10policy_hubIdjN4cuda3__47maximumIvEEE10Policy1000EPdjS8_dNS5_3std3__410__identityEEEvT0_PT3_T1_NS0_13GridEvenShareISI_EET2_T4__param_2,
	.param .align 4 .b8 _ZN3cub18CUB_300001_SM_10006detail6reduce18DeviceReduceKernelINS2_10policy_hubIdjN4cuda3__47maximumIvEEE10Policy1000EPdjS8_dNS5_3std3__410__identityEEEvT0_PT3_T1_NS0_13GridEvenShareISI_EET2_T4__param_3[40],
	.param .align 1 .b8 _ZN3cub18CUB_300001_SM_10006detail6reduce18DeviceReduceKernelINS2_10policy_hubIdjN4cuda3__47maximumIvEEE10Policy1000EPdjS8_dNS5_3std3__410__identityEEEvT0_PT3_T1_NS0_13GridEvenShareISI_EET2_T4__param_4[1],
	.param .align 1 .b8 _ZN3cub18CUB_300001_SM_10006detail6reduce18DeviceReduceKernelINS2_10policy_hubIdjN4cuda3__47maximumIvEEE10Policy1000EPdjS8_dNS5_3std3__410__identityEEEvT0_PT3_T1_NS0_13GridEvenShareISI_EET2_T4__param_5[1]
)
.maxntid 256
{
	.reg .pred 	%p<217>;
	.reg .b32 	%r<542>;
	.reg .b64 	%rd<197>;
	.reg .b64 	%fd<375>;
	// demoted variable
	.shared .align 8 .b8 _ZZN3cub18CUB_300001_SM_10006detail6reduce18DeviceReduceKernelINS2_10policy_hubIdjN4cuda3__47maximumIvEEE10Policy1000EPdjS8_dNS5_3std3__410__identityEEEvT0_PT3_T1_NS0_13GridEvenShareISI_EET2_T4_E12temp_storage[80];
	ld.param.u32 	%r1, [_ZN3cub18CUB_300001_SM_10006detail6reduce18DeviceReduceKernelINS2_10policy_hubIdjN4cuda3__47maximumIvEEE10Policy1000EPdjS8_dNS5_3std3__410__identityEEEvT0_PT3_T1_NS0_13GridEvenShareISI_EET2_T4__param_3+20];
	ld.param.u64 	%rd1, [_ZN3cub18CUB_300001_SM_10006detail6reduce18DeviceReduceKernelINS2_10policy_hubIdjN4cuda3__47maximumIvEEE10Policy1000EPdjS8_dNS5_3std3__410__identityEEEvT0_PT3_T1_NS0_13GridEvenShareISI_EET2_T4__param_0];
	ld.param.u32 	%r2, [_ZN3cub18CUB_300001_SM_10006detail6reduce18DeviceReduceKernelINS2_10policy_hubIdjN4cuda3__47maximumIvEEE10Policy1000EPdjS8_dNS5_3std3__410__identityEEEvT0_PT3_T1_NS0_13GridEvenShareISI_EET2_T4__param_3+24];
	mov.u32 	%r3, %ctaid.x;
	shl.b32 	%r4, %r2, 11;
	shl.b32 	%r5, %r3, 11;
	and.b64  	%rd3, %rd1, 31;
	setp.ne.s64 	%p1, %rd3, 0;
	@%p1 bra 	$L__BB7_36;
	sub.s32 	%r6, %r1, %r5;
	setp.gt.u32 	%p109, %r6, 2047;
	@%p109 bra 	$L__BB7_20;
	mov.u32 	%r7, %tid.x;
	setp.ge.u32 	%p158, %r7, %r6;
	mov.f64 	%fd355, 0d0000000000000000;
	mov.u32 	%r512, %r7;
	@%p158 bra 	$L__BB7_4;
	add.s32 	%r378, %r5, %r7;
	mul.wide.u32 	%rd157, %r378, 8;
	add.s64 	%rd156, %rd1, %rd157;
	// begin inline asm
	ld.global.nc.u64 %rd155, [%rd156];
	// end inline asm
	mov.b64 	%fd355, %rd155;
	add.s32 	%r512, %r7, 256;
$L__BB7_4:
	setp.ge.u32 	%p159, %r512, %r6;
	@%p159 bra 	$L__BB7_11;
	not.b32 	%r379, %r512;
	add.s32 	%r10, %r1, %r379;
	and.b32  	%r380, %r10, 768;
	setp.eq.s32 	%p160, %r380, 768;
	@%p160 bra 	$L__BB7_8;
	add.s32 	%r510, %r512, %r5;
	shr.u32 	%r381, %r10, 8;
	add.s32 	%r382, %r381, 1;
	and.b32  	%r383, %r382, 3;
	neg.s32 	%r509, %r383;
$L__BB7_7:
	.pragma "nounroll";
	mul.wide.u32 	%rd160, %r510, 8;
	add.s64 	%rd159, %rd1, %rd160;
	// begin inline asm
	ld.global.nc.u64 %rd158, [%rd159];
	// end inline asm
	mov.b64 	%fd269, %rd158;
	setp.lt.f64 	%p161, %fd355, %fd269;
	selp.f64 	%fd355, %fd269, %fd355, %p161;
	add.s32 	%r512, %r512, 256;
	add.s32 	%r510, %r510, 256;
	add.s32 	%r509, %r509, 1;
	setp.ne.s32 	%p162, %r509, 0;
	@%p162 bra 	$L__BB7_7;
$L__BB7_8:
	sub.s32 	%r384, %r10, %r5;
	setp.lt.u32 	%p163, %r384, 768;
	@%p163 bra 	$L__BB7_11;
	add.s32 	%r514, %r512, 512;
	add.s32 	%r513, %r512, %r5;
$L__BB7_10:
	mul.wide.u32 	%rd169, %r513, 8;
	add.s64 	%rd162, %rd1, %rd169;
	// begin inline asm
	ld.global.nc.u64 %rd161, [%rd162];
	// end inline asm
	mov.b64 	%fd270, %rd161;
	setp.lt.f64 	%p164, %fd355, %fd270;
	selp.f64 	%fd271, %fd270, %fd355, %p164;
	add.s32 	%r385, %r513, 256;
	mul.wide.u32 	%rd170, %r385, 8;
	add.s64 	%rd164, %rd1, %rd170;
	// begin inline asm
	ld.global.nc.u64 %rd163, [%rd164];
	// end inline asm
	mov.b64 	%fd272, %rd163;
	setp.lt.f64 	%p165, %fd271, %fd272;
	selp.f64 	%fd273, %fd272, %fd271, %p165;
	add.s32 	%r386, %r513, 512;
	mul.wide.u32 	%rd171, %r386, 8;
	add.s64 	%rd166, %rd1, %rd171;
	// begin inline asm
	ld.global.nc.u64 %rd165, [%rd166];
	// end inline asm
	mov.b64 	%fd274, %rd165;
	setp.lt.f64 	%p166, %fd273, %fd274;
	selp.f64 	%fd275, %fd274, %fd273, %p166;
	add.s32 	%r387, %r513, 768;
	mul.wide.u32 	%rd172, %r387, 8;
	add.s64 	%rd168, %rd1, %rd172;
	// begin inline asm
	ld.global.nc.u64 %rd167, [%rd168];
	// end inline asm
	mov.b64 	%fd276, %rd167;
	setp.lt.f64 	%p167, %fd275, %fd276;
	selp.f64 	%fd355, %fd276, %fd275, %p167;
	add.s32 	%r24, %r514, 1024;
	add.s32 	%r388, %r514, 512;
	add.s32 	%r513, %r513, 1024;
	setp.lt.s32 	%p168, %r388, %r6;
	mov.u32 	%r514, %r24;
	@%p168 bra 	$L__BB7_10;
$L__BB7_11:
	setp.lt.u32 	%p169, %r6, 256;
	@%p169 bra 	$L__BB7_16;
	// begin inline asm
	mov.u32 %r452, %laneid;
	// end inline asm
	mov.b64 	%rd183, %fd355;
	mov.b64 	{%r454, %r459}, %rd183;
	mov.b32 	%r460, 1;
	mov.b32 	%r501, 31;
	mov.b32 	%r502, -1;
	// begin inline asm
	shfl.sync.down.b32 %r453, %r454, %r460, %r501, %r502;
	// end inline asm
	// begin inline asm
	shfl.sync.down.b32 %r458, %r459, %r460, %r501, %r502;
	// end inline asm
	mov.b64 	%rd184, {%r453, %r458};
	mov.b64 	%fd324, %rd184;
	setp.gt.s32 	%p197, %r452, 30;
	setp.lt.f64 	%p198, %fd355, %fd324;
	selp.f64 	%fd325, %fd324, %fd355, %p198;
	selp.f64 	%fd326, %fd355, %fd325, %p197;
	mov.b64 	%rd185, %fd326;
	mov.b64 	{%r464, %r469}, %rd185;
	mov.b32 	%r470, 2;
	// begin inline asm
	shfl.sync.down.b32 %r463, %r464, %r470, %r501, %r502;
	// end inline asm
	// begin inline asm
	shfl.sync.down.b32 %r468, %r469, %r470, %r501, %r502;
	// end inline asm
	mov.b64 	%rd186, {%r463, %r468};
	mov.b64 	%fd327, %rd186;
	setp.gt.s32 	%p199, %r452, 29;
	setp.lt.f64 	%p200, %fd326, %fd327;
	selp.f64 	%fd328, %fd327, %fd326, %p200;
	selp.f64 	%fd329, %fd326, %fd328, %p199;
	mov.b64 	%rd187, %fd329;
	mov.b64 	{%r474, %r479}, %rd187;
	mov.b32 	%r480, 4;
	// begin inline asm
	shfl.sync.down.b32 %r473, %r474, %r480, %r501, %r502;
	// end inline asm
	// begin inline asm
	shfl.sync.down.b32 %r478, %r479, %r480, %r501, %r502;
	// end inline asm
	mov.b64 	%rd188, {%r473, %r478};
	mov.b64 	%fd330, %rd188;
	setp.gt.s32 	%p201, %r452, 27;
	setp.lt.f64 	%p202, %fd329, %fd330;
	selp.f64 	%fd331, %fd330, %fd329, %p202;
	selp.f64 	%fd332, %fd329, %fd331, %p201;
	mov.b64 	%rd189, %fd332;
	mov.b64 	{%r484, %r489}, %rd189;
	mov.b32 	%r490, 8;
	// begin inline asm
	shfl.sync.down.b32 %r483, %r484, %r490, %r501, %r502;
	// end inline asm
	// begin inline asm
	shfl.sync.down.b32 %r488, %r489, %r490, %r501, %r502;
	// end inline asm
	mov.b64 	%rd190, {%r483, %r488};
	mov.b64 	%fd333, %rd190;
	setp.gt.s32 	%p203, %r452, 23;
	setp.lt.f64 	%p204, %fd332, %fd333;
	selp.f64 	%fd334, %fd333, %fd332, %p204;
	selp.f64 	%fd335, %fd332, %fd334, %p203;
	mov.b64 	%rd191, %fd335;
	mov.b64 	{%r494, %r499}, %rd191;
	mov.b32 	%r500, 16;
	// begin inline asm
	shfl.sync.down.b32 %r493, %r494, %r500, %r501, %r502;
	// end inline asm
	// begin inline asm
	shfl.sync.down.b32 %r498, %r499, %r500, %r501, %r502;
	// end inline asm
	mov.b64 	%rd192, {%r493, %r498};
	mov.b64 	%fd336, %rd192;
	setp.gt.s32 	%p205, %r452, 15;
	setp.lt.f64 	%p206, %fd335, %fd336;
	selp.f64 	%fd10, %fd336, %fd335, %p206;
	selp.f64 	%fd374, %fd335, %fd10, %p205;
	setp.ne.s32 	%p207, %r452, 0;
	@%p207 bra 	$L__BB7_14;
	shr.u32 	%r503, %r7, 2;
	and.b32  	%r504, %r503, 248;
	mov.u32 	%r505, _ZZN3cub18CUB_300001_SM_10006detail6reduce18DeviceReduceKernelINS2_10policy_hubIdjN4cuda3__47maximumIvEEE10Policy1000EPdjS8_dNS5_3std3__410__identityEEEvT0_PT3_T1_NS0_13GridEvenShareISI_EET2_T4_E12temp_storage;
	add.s32 	%r506, %r505, %r504;
	st.shared.f64 	[%r506+8], %fd10;
$L__BB7_14:
	bar.sync 	0;
	setp.ne.s32 	%p208, %r7, 0;
	@%p208 bra 	$L__BB7_71;
	ld.shared.f64 	%fd337, [_ZZN3cub18CUB_300001_SM_10006detail6reduce18DeviceReduceKernelINS2_10policy_hubIdjN4cuda3__47maximumIvEEE10Policy1000EPdjS8_dNS5_3std3__410__identityEEEvT0_PT3_T1_NS0_13GridEvenShareISI_EET2_T4_E12temp_storage+16];
	setp.lt.f64 	%p209, %fd374, %fd337;
	selp.f64 	%fd338, %fd337, %fd374, %p209;
	ld.shared.f64 	%fd339, [_ZZN3cub18CUB_300001_SM_10006detail6reduce18DeviceReduceKernelINS2_10policy_hubIdjN4cuda3__47maximumIvEEE10Policy1000EPdjS8_dNS5_3std3__410__identityEEEvT0_PT3_T1_NS0_13GridEvenShareISI_EET2_T4_E12temp_storage+24];
	setp.lt.f64 	%p210, %fd338, %fd339;
	selp.f64 	%fd340, %fd339, %fd338, %p210;
	ld.shared.f64 	%fd341, [_ZZN3cub18CUB_300001_SM_10006detail6reduce18DeviceReduceKernelINS2_10policy_hubIdjN4cuda3__47maximumIvEEE10Policy1000EPdjS8_dNS5_3std3__410__identityEEEvT0_PT3_T1_NS0_13GridEvenShareISI_EET2_T4_E12temp_storage+32];
	setp.lt.f64 	%p211, %fd340, %fd341;
	selp.f64 	%fd342, %fd341, %fd340, %p211;
	ld.shared.f64 	%fd343, [_ZZN3cub18CUB_300001_SM_10006detail6reduce18DeviceReduceKernelINS2_10policy_hubIdjN4cuda3__47maximumIvEEE10Policy1000EPdjS8_dNS5_3std3__410__identityEEEvT0_PT3_T1_NS0_13GridEvenShareISI_EET2_T4_E12temp_storage+40];
	setp.lt.f64 	%p212, %fd342, %fd343;
	selp.f64 	%fd344, %fd343, %fd342, %p212;
	ld.shared.f64 	%fd345, [_ZZN3cub18CUB_300001_SM_10006detail6reduce18DeviceReduceKernelINS2_10policy_hubIdjN4cuda3__47maximumIvEEE10Policy1000EPdjS8_dNS5_3std3__410__identityEEEvT0_PT3_T1_NS0_13GridEvenShareISI_EET2_T4_E12temp_storage+48];
	setp.lt.f64 	%p213, %fd344, %fd345;
	selp.f64 	%fd346, %fd345, %fd344, %p213;
	ld.shared.f64 	%fd347, [_ZZN3cub18CUB_300001_SM_10006detail6reduce18DeviceReduceKernelINS2_10policy_hubIdjN4cuda3__47maximumIvEEE10Policy1000EPdjS8_dNS5_3std3__410__identityEEEvT0_PT3_T1_NS0_13GridEvenShareISI_EET2_T4_E12temp_storage+56];
	setp.lt.f64 	%p214, %fd346, %fd347;
	selp.f64 	%fd348, %fd347, %fd346, %p214;
	ld.shared.f64 	%fd349, [_ZZN3cub18CUB_300001_SM_10006detail6reduce18DeviceReduceKernelINS2_10policy_hubIdjN4cuda3__47maximumIvEEE10Policy1000EPdjS8_dNS5_3std3__410__identityEEEvT0_PT3_T1_NS0_13GridEvenShareISI_EET2_T4_E12temp_storage+64];
	setp.lt.f64 	%p215, %fd348, %fd349;
	selp.f64 	%fd374, %fd349, %fd348, %p215;
	bra.uni 	$L__BB7_71;
$L__BB7_16:
	// begin inline asm
	mov.u32 %r389, %laneid;
	// end inline asm
	and.b32  	%r440, %r7, 992;
	add.s32 	%r441, %r440, 32;
	setp.gt.u32 	%p170, %r441, %r6;
	not.b32 	%r442, %r440;
	add.s32 	%r443, %r6, %r442;
	selp.b32 	%r438, %r443, 31, %p170;
	mov.b64 	%rd173, %fd355;
	mov.b64 	{%r391, %r396}, %rd173;
	mov.b32 	%r397, 1;
	mov.b32 	%r439, -1;
	// begin inline asm
	shfl.sync.down.b32 %r390, %r391, %r397, %r438, %r439;
	// end inline asm
	// begin inline asm
	shfl.sync.down.b32 %r395, %r396, %r397, %r438, %r439;
	// end inline asm
	mov.b64 	%rd174, {%r390, %r395};
	mov.b64 	%fd277, %rd174;
	setp.lt.s32 	%p171, %r389, %r438;
	setp.lt.f64 	%p172, %fd355, %fd277;
	selp.f64 	%fd278, %fd277, %fd355, %p172;
	selp.f64 	%fd279, %fd278, %fd355, %p171;
	mov.b64 	%rd175, %fd279;
	mov.b64 	{%r401, %r406}, %rd175;
	mov.b32 	%r407, 2;
	// begin inline asm
	shfl.sync.down.b32 %r400, %r401, %r407, %r438, %r439;
	// end inline asm
	// begin inline asm
	shfl.sync.down.b32 %r405, %r406, %r407, %r438, %r439;
	// end inline asm
	mov.b64 	%rd176, {%r400, %r405};
	mov.b64 	%fd280, %rd176;
	add.s32 	%r444, %r389, 2;
	setp.gt.s32 	%p173, %r444, %r438;
	setp.lt.f64 	%p174, %fd279, %fd280;
	selp.f64 	%fd281, %fd280, %fd279, %p174;
	selp.f64 	%fd282, %fd279, %fd281, %p173;
	mov.b64 	%rd177, %fd282;
	mov.b64 	{%r411, %r416}, %rd177;
	mov.b32 	%r417, 4;
	// begin inline asm
	shfl.sync.down.b32 %r410, %r411, %r417, %r438, %r439;
	// end inline asm
	// begin inline asm
	shfl.sync.down.b32 %r415, %r416, %r417, %r438, %r439;
	// end inline asm
	mov.b64 	%rd178, {%r410, %r415};
	mov.b64 	%fd283, %rd178;
	add.s32 	%r445, %r389, 4;
	setp.gt.s32 	%p175, %r445, %r438;
	setp.lt.f64 	%p176, %fd282, %fd283;
	selp.f64 	%fd284, %fd283, %fd282, %p176;
	selp.f64 	%fd285, %fd282, %fd284, %p175;
	mov.b64 	%rd179, %fd285;
	mov.b64 	{%r421, %r426}, %rd179;
	mov.b32 	%r427, 8;
	// begin inline asm
	shfl.sync.down.b32 %r420, %r421, %r427, %r438, %r439;
	// end inline asm
	// begin inline asm
	shfl.sync.down.b32 %r425, %r426, %r427, %r438, %r439;
	// end inline asm
	mov.b64 	%rd180, {%r420, %r425};
	mov.b64 	%fd286, %rd180;
	add.s32 	%r446, %r389, 8;
	setp.gt.s32 	%p177, %r446, %r438;
	setp.lt.f64 	%p178, %fd285, %fd286;
	selp.f64 	%fd287, %fd286, %fd285, %p178;
	selp.f64 	%fd288, %fd285, %fd287, %p177;
	mov.b64 	%rd181, %fd288;
	mov.b64 	{%r431, %r436}, %rd181;
	mov.b32 	%r437, 16;
	// begin inline asm
	shfl.sync.down.b32 %r430, %r431, %r437, %r438, %r439;
	// end inline asm
	// begin inline asm
	shfl.sync.down.b32 %r435, %r436, %r437, %r438, %r439;
	// end inline asm
	mov.b64 	%rd182, {%r430, %r435};
	mov.b64 	%fd289, %rd182;
	add.s32 	%r447, %r389, 16;
	setp.gt.s32 	%p179, %r447, %r438;
	setp.lt.f64 	%p180, %fd288, %fd289;
	selp.f64 	%fd290, %fd289, %fd288, %p180;
	selp.f64 	%fd374, %fd288, %fd290, %p179;
	setp.ne.s32 	%p181, %r389, 0;
	@%p181 bra 	$L__BB7_18;
	shr.u32 	%r448, %r7, 2;
	and.b32  	%r449, %r448, 248;
	mov.u32 	%r450, _ZZN3cub18CUB_300001_SM_10006detail6reduce18DeviceReduceKernelINS2_10policy_hubIdjN4cuda3__47maximumIvEEE10Policy1000EPdjS8_dNS5_3std3__410__identityEEEvT0_PT3_T1_NS0_13GridEvenShareISI_EET2_T4_E12temp_storage;
	add.s32 	%r451, %r450, %r449;
	st.shared.f64 	[%r451+8], %fd374;
$L__BB7_18:
	bar.sync 	0;
	setp.ne.s32 	%p182, %r7, 0;
	@%p182 bra 	$L__BB7_71;
	setp.gt.u32 	%p183, %r6, 32;
	ld.shared.f64 	%fd291, [_ZZN3cub18CUB_300001_SM_10006detail6reduce18DeviceReduceKernelINS2_10policy_hubIdjN4cuda3__47maximumIvEEE10Policy1000EPdjS8_dNS5_3std3__410__identityEEEvT0_PT3_T1_NS0_13GridEvenShareISI_EET2_T4_E12temp_storage+16];
	setp.lt.f64 	%p184, %fd374, %fd291;
	selp.f64 	%fd293, %fd291, %fd374, %p184;
	selp.f64 	%fd294, %fd293, %fd374, %p183;
	setp.gt.u32 	%p185, %r6, 64;
	ld.shared.f64 	%fd296, [_ZZN3cub18CUB_300001_SM_10006detail6reduce18DeviceReduceKernelINS2_10policy_hubIdjN4cuda3__47maximumIvEEE10Policy1000EPdjS8_dNS5_3std3__410__identityEEEvT0_PT3_T1_NS0_13GridEvenShareISI_EET2_T4_E12temp_storage+24];
	setp.lt.f64 	%p186, %fd294, %fd296;
	selp.f64 	%fd298, %fd296, %fd294, %p186;
	selp.f64 	%fd299, %fd298, %fd294, %p185;
	setp.gt.u32 	%p187, %r6, 96;
	ld.shared.f64 	%fd301, [_ZZN3cub18CUB_300001_SM_10006detail6reduce18DeviceReduceKernelINS2_10policy_hubIdjN4cuda3__47maximumIvEEE10Policy1000EPdjS8_dNS5_3std3__410__identityEEEvT0_PT3_T1_NS0_13GridEvenShareISI_EET2_T4_E12temp_storage+32];
	setp.lt.f64 	%p188, %fd299, %fd301;
	selp.f64 	%fd303, %fd301, %fd299, %p188;
	selp.f64 	%fd304, %fd303, %fd299, %p187;
	setp.gt.u32 	%p189, %r6, 128;
	ld.shared.f64 	%fd306, [_ZZN3cub18CUB_300001_SM_10006detail6reduce18DeviceReduceKernelINS2_10policy_hubIdjN4cuda3__47maximumIvEEE10Policy1000EPdjS8_dNS5_3std3__410__identityEEEvT0_PT3_T1_NS0_13GridEvenShareISI_EET2_T4_E12temp_storage+40];
	setp.lt.f64 	%p190, %fd304, %fd306;
	selp.f64 	%fd308, %fd306, %fd304, %p190;
	selp.f64 	%fd309, %fd308, %fd304, %p189;
	setp.gt.u32 	%p191, %r6, 160;
	ld.shared.f64 	%fd311, [_ZZN3cub18CUB_300001_SM_10006detail6reduce18DeviceReduceKernelINS2_10policy_hubIdjN4cuda3__47maximumIvEEE10Policy1000EPdjS8_dNS5_3std3__410__identityEEEvT0_PT3_T1_NS0_13GridEvenShareISI_EET2_T4_E12temp_storage+48];
	setp.lt.f64 	%p192, %fd309, %fd311;
	selp.f64 	%fd313, %fd311, %fd309, %p192;
	selp.f64 	%fd314, %fd313, %fd309, %p191;
	setp.gt.u32 	%p193, %r6, 192;
	ld.shared.f64 	%fd316, [_ZZN3cub18CUB_300001_SM_10006detail6reduce18DeviceReduceKernelINS2_10policy_hubIdjN4cuda3__47maximumIvEEE10Policy1000EPdjS8_dNS5_3std3__410__identityEEEvT0_PT3_T1_NS0_13GridEvenShareISI_EET2_T4_E12temp_storage+56];
	setp.lt.f64 	%p194, %fd314, %fd316;
	selp.f64 	%fd318, %fd316, %fd314, %p194;
	selp.f64 	%fd319, %fd318, %fd314, %p193;
	setp.gt.u32 	%p195, %r6, 224;
	ld.shared.f64 	%fd321, [_ZZN3cub18CUB_300001_SM_10006detail6reduce18DeviceReduceKernelINS2_10policy_hubIdjN4cuda3__47maximumIvEEE10Policy1000EPdjS8_dNS5_3std3__410__identityEEEvT0_PT3_T1_NS0_13GridEvenShareISI_EET2_T4_E12temp_storage+64];
	setp.lt.f64 	%p196, %fd319, %fd321;
	selp.f64 	%fd323, %fd321, %fd319, %p196;
	selp.f64 	%fd374, %fd323, %fd319, %p195;
	bra.uni 	$L__BB7_71;
$L__BB7_20:
	mov.u32 	%r26, %tid.x;
	shl.b32 	%r305, %r26, 2;
	add.s32 	%r306, %r5, %r305;
	mul.wide.u32 	%rd113, %r306, 8;
	add.s64 	%rd103, %rd1, %rd113;
	// begin inline asm
	ld.global.nc.v2.u64 {%rd101, %rd102}, [%rd103];
	// end inline asm
	add.s64 	%rd106, %rd103, 16;
	// begin inline asm
	ld.global.nc.v2.u64 {%rd104, %rd105}, [%rd106];
	// end inline asm
	mov.b64 	%fd203, %rd101;
	mov.b64 	%fd204, %rd102;
	mov.b64 	%fd205, %rd104;
	mov.b64 	%fd206, %rd105;
	add.s64 	%rd109, %rd103, 8192;
	// begin inline asm
	ld.global.nc.v2.u64 {%rd107, %rd108}, [%rd109];
	// end inline asm
	add.s64 	%rd112, %rd103, 8208;
	// begin inline asm
	ld.global.nc.v2.u64 {%rd110, %rd111}, [%rd112];
	// end inline asm
	mov.b64 	%fd207, %rd107;
	mov.b64 	%fd208, %rd108;
	mov.b64 	%fd209, %rd110;
	mov.b64 	%fd210, %rd111;
	setp.lt.f64 	%p110, %fd203, %fd204;
	selp.f64 	%fd211, %fd204, %fd203, %p110;
	setp.lt.f64 	%p111, %fd211, %fd205;
	selp.f64 	%fd212, %fd205, %fd211, %p111;
	setp.lt.f64 	%p112, %fd212, %fd206;
	selp.f64 	%fd213, %fd206, %fd212, %p112;
	setp.lt.f64 	%p113, %fd213, %fd207;
	selp.f64 	%fd214, %fd207, %fd213, %p113;
	setp.lt.f64 	%p114, %fd214, %fd208;
	selp.f64 	%fd215, %fd208, %fd214, %p114;
	setp.lt.f64 	%p115, %fd215, %fd209;
	selp.f64 	%fd216, %fd209, %fd215, %p115;
	setp.lt.f64 	%p116, %fd216, %fd210;
	selp.f64 	%fd361, %fd210, %fd216, %p116;
	setp.lt.u32 	%p117, %r6, %r4;
	@%p117 bra 	$L__BB7_32;
	add.s32 	%r27, %r4, %r5;
	add.s32 	%r516, %r27, 256;
	add.s32 	%r515, %r27, %r26;
	mov.b32 	%r517, 0;
$L__BB7_22:
	add.s32 	%r5, %r5, %r4;
	add.s32 	%r308, %r1, -2048;
	setp.gt.u32 	%p118, %r5, %r308;
	@%p118 bra 	$L__BB7_24;
	cvt.u64.u32 	%rd126, %r5;
	cvt.u64.u32 	%rd127, %r305;
	add.s64 	%rd128, %rd126, %rd127;
	shl.b64 	%rd129, %rd128, 3;
	add.s64 	%rd116, %rd1, %rd129;
	// begin inline asm
	ld.global.nc.v2.u64 {%rd114, %rd115}, [%rd116];
	// end inline asm
	add.s64 	%rd119, %rd116, 16;
	// begin inline asm
	ld.global.nc.v2.u64 {%rd117, %rd118}, [%rd119];
	// end inline asm
	mov.b64 	%fd217, %rd114;
	mov.b64 	%fd218, %rd115;
	mov.b64 	%fd219, %rd117;
	mov.b64 	%fd220, %rd118;
	add.s64 	%rd122, %rd116, 8192;
	// begin inline asm
	ld.global.nc.v2.u64 {%rd120, %rd121}, [%rd122];
	// end inline asm
	add.s64 	%rd125, %rd116, 8208;
	// begin inline asm
	ld.global.nc.v2.u64 {%rd123, %rd124}, [%rd125];
	// end inline asm
	mov.b64 	%fd221, %rd120;
	mov.b64 	%fd222, %rd121;
	mov.b64 	%fd223, %rd123;
	mov.b64 	%fd224, %rd124;
	setp.lt.f64 	%p119, %fd361, %fd217;
	selp.f64 	%fd225, %fd217, %fd361, %p119;
	setp.lt.f64 	%p120, %fd225, %fd218;
	selp.f64 	%fd226, %fd218, %fd225, %p120;
	setp.lt.f64 	%p121, %fd226, %fd219;
	selp.f64 	%fd227, %fd219, %fd226, %p121;
	setp.lt.f64 	%p122, %fd227, %fd220;
	selp.f64 	%fd228, %fd220, %fd227, %p122;
	setp.lt.f64 	%p123, %fd228, %fd221;
	selp.f64 	%fd229, %fd221, %fd228, %p123;
	setp.lt.f64 	%p124, %fd229, %fd222;
	selp.f64 	%fd230, %fd222, %fd229, %p124;
	setp.lt.f64 	%p125, %fd230, %fd223;
	selp.f64 	%fd231, %fd223, %fd230, %p125;
	setp.lt.f64 	%p126, %fd231, %fd224;
	selp.f64 	%fd361, %fd224, %fd231, %p126;
	sub.s32 	%r310, %r1, %r5;
	setp.lt.u32 	%p127, %r310, %r4;
	add.s32 	%r517, %r517, 1;
	add.s32 	%r516, %r516, %r4;
	add.s32 	%r515, %r515, %r4;
	@%p127 bra 	$L__BB7_32;
	bra.uni 	$L__BB7_22;
$L__BB7_24:
	setp.le.u32 	%p128, %r1, %r5;
	@%p128 bra 	$L__BB7_32;
	sub.s32 	%r38, %r1, %r5;
	setp.ge.s32 	%p129, %r26, %r38;
	@%p129 bra 	$L__BB7_32;
	not.b32 	%r311, %r26;
	add.s32 	%r312, %r1, %r311;
	sub.s32 	%r313, %r312, %r27;
	mul.lo.s32 	%r314, %r2, %r517;
	shl.b32 	%r315, %r314, 11;
	sub.s32 	%r39, %r313, %r315;
	shr.u32 	%r316, %r312, 8;
	add.s32 	%r40, %r316, 1;
	and.b32  	%r317, %r312, 768;
	setp.eq.s32 	%p130, %r317, 768;
	mov.u32 	%r522, %r26;
	@%p130 bra 	$L__BB7_29;
	and.b32  	%r318, %r40, 3;
	neg.s32 	%r519, %r318;
	mov.u32 	%r522, %r26;
$L__BB7_28:
	.pragma "nounroll";
	mul.wide.u32 	%rd132, %r515, 8;
	add.s64 	%rd131, %rd1, %rd132;
	// begin inline asm
	ld.global.nc.u64 %rd130, [%rd131];
	// end inline asm
	mov.b64 	%fd233, %rd130;
	setp.lt.f64 	%p131, %fd361, %fd233;
	selp.f64 	%fd361, %fd233, %fd361, %p131;
	add.s32 	%r522, %r522, 256;
	add.s32 	%r515, %r515, 256;
	add.s32 	%r519, %r519, 1;
	setp.ne.s32 	%p132, %r519, 0;
	@%p132 bra 	$L__BB7_28;
$L__BB7_29:
	setp.lt.u32 	%p133, %r39, 768;
	@%p133 bra 	$L__BB7_32;
	add.s32 	%r524, %r522, 512;
	add.s32 	%r523, %r522, %r516;
$L__BB7_31:
	add.s32 	%r319, %r523, -256;
	mul.wide.u32 	%rd141, %r319, 8;
	add.s64 	%rd134, %rd1, %rd141;
	// begin inline asm
	ld.global.nc.u64 %rd133, [%rd134];
	// end inline asm
	mov.b64 	%fd234, %rd133;
	setp.lt.f64 	%p134, %fd361, %fd234;
	selp.f64 	%fd235, %fd234, %fd361, %p134;
	mul.wide.u32 	%rd142, %r523, 8;
	add.s64 	%rd136, %rd1, %rd142;
	// begin inline asm
	ld.global.nc.u64 %rd135, [%rd136];
	// end inline asm
	mov.b64 	%fd236, %rd135;
	setp.lt.f64 	%p135, %fd235, %fd236;
	selp.f64 	%fd237, %fd236, %fd235, %p135;
	add.s32 	%r320, %r523, 256;
	mul.wide.u32 	%rd143, %r320, 8;
	add.s64 	%rd138, %rd1, %rd143;
	// begin inline asm
	ld.global.nc.u64 %rd137, [%rd138];
	// end inline asm
	mov.b64 	%fd238, %rd137;
	setp.lt.f64 	%p136, %fd237, %fd238;
	selp.f64 	%fd239, %fd238, %fd237, %p136;
	add.s32 	%r321, %r523, 512;
	mul.wide.u32 	%rd144, %r321, 8;
	add.s64 	%rd140, %rd1, %rd144;
	// begin inline asm
	ld.global.nc.u64 %rd139, [%rd140];
	// end inline asm
	mov.b64 	%fd240, %rd139;
	setp.lt.f64 	%p137, %fd239, %fd240;
	selp.f64 	%fd361, %fd240, %fd239, %p137;
	add.s32 	%r53, %r524, 1024;
	add.s32 	%r322, %r524, 512;
	add.s32 	%r523, %r523, 1024;
	setp.lt.s32 	%p138, %r322, %r38;
	mov.u32 	%r524, %r53;
	@%p138 bra 	$L__BB7_31;
$L__BB7_32:
	// begin inline asm
	mov.u32 %r323, %laneid;
	// end inline asm
	mov.b64 	%rd145, %fd361;
	mov.b64 	{%r325, %r330}, %rd145;
	mov.b32 	%r331, 1;
	mov.b32 	%r372, 31;
	mov.b32 	%r373, -1;
	// begin inline asm
	shfl.sync.down.b32 %r324, %r325, %r331, %r372, %r373;
	// end inline asm
	// begin inline asm
	shfl.sync.down.b32 %r329, %r330, %r331, %r372, %r373;
	// end inline asm
	mov.b64 	%rd146, {%r324, %r329};
	mov.b64 	%fd241, %rd146;
	setp.gt.s32 	%p139, %r323, 30;
	setp.lt.f64 	%p140, %fd361, %fd241;
	selp.f64 	%fd242, %fd241, %fd361, %p140;
	selp.f64 	%fd243, %fd361, %fd242, %p139;
	mov.b64 	%rd147, %fd243;
	mov.b64 	{%r335, %r340}, %rd147;
	mov.b32 	%r341, 2;
	// begin inline asm
	shfl.sync.down.b32 %r334, %r335, %r341, %r372, %r373;
	// end inline asm
	// begin inline asm
	shfl.sync.down.b32 %r339, %r340, %r341, %r372, %r373;
	// end inline asm
	mov.b64 	%rd148, {%r334, %r339};
	mov.b64 	%fd244, %rd148;
	setp.gt.s32 	%p141, %r323, 29;
	setp.lt.f64 	%p142, %fd243, %fd244;
	selp.f64 	%fd245, %fd244, %fd243, %p142;
	selp.f64 	%fd246, %fd243, %fd245, %p141;
	mov.b64 	%rd149, %fd246;
	mov.b64 	{%r345, %r350}, %rd149;
	mov.b32 	%r351, 4;
	// begin inline asm
	shfl.sync.down.b32 %r344, %r345, %r351, %r372, %r373;
	// end inline asm
	// begin inline asm
	shfl.sync.down.b32 %r349, %r350, %r351, %r372, %r373;
	// end inline asm
	mov.b64 	%rd150, {%r344, %r349};
	mov.b64 	%fd247, %rd150;
	setp.gt.s32 	%p143, %r323, 27;
	setp.lt.f64 	%p144, %fd246, %fd247;
	selp.f64 	%fd248, %fd247, %fd246, %p144;
	selp.f64 	%fd249, %fd246, %fd248, %p143;
	mov.b64 	%rd151, %fd249;
	mov.b64 	{%r355, %r360}, %rd151;
	mov.b32 	%r361, 8;
	// begin inline asm
	shfl.sync.down.b32 %r354, %r355, %r361, %r372, %r373;
	// end inline asm
	// begin inline asm
	shfl.sync.down.b32 %r359, %r360, %r361, %r372, %r373;
	// end inline asm
	mov.b64 	%rd152, {%r354, %r359};
	mov.b64 	%fd250, %rd152;
	setp.gt.s32 	%p145, %r323, 23;
	setp.lt.f64 	%p146, %fd249, %fd250;
	selp.f64 	%fd251, %fd250, %fd249, %p146;
	selp.f64 	%fd252, %fd249, %fd251, %p145;
	mov.b64 	%rd153, %fd252;
	mov.b64 	{%r365, %r370}, %rd153;
	mov.b32 	%r371, 16;
	// begin inline asm
	shfl.sync.down.b32 %r364, %r365, %r371, %r372, %r373;
	// end inline asm
	// begin inline asm
	shfl.sync.down.b32 %r369, %r370, %r371, %r372, %r373;
	// end inline asm
	mov.b64 	%rd154, {%r364, %r369};
	mov.b64 	%fd253, %rd154;
	setp.gt.s32 	%p147, %r323, 15;
	setp.lt.f64 	%p148, %fd252, %fd253;
	selp.f64 	%fd25, %fd253, %fd252, %p148;
	selp.f64 	%fd374, %fd252, %fd25, %p147;
	setp.ne.s32 	%p149, %r323, 0;
	@%p149 bra 	$L__BB7_34;
	shr.u32 	%r374, %r26, 2;
	and.b32  	%r375, %r374, 248;
	mov.u32 	%r376, _ZZN3cub18CUB_300001_SM_10006detail6reduce18DeviceReduceKernelINS2_10policy_hubIdjN4cuda3__47maximumIvEEE10Policy1000EPdjS8_dNS5_3std3__410__identityEEEvT0_PT3_T1_NS0_13GridEvenShareISI_EET2_T4_E12temp_storage;
	add.s32 	%r377, %r376, %r375;
	st.shared.f64 	[%r377+8], %fd25;
$L__BB7_34:
	bar.sync 	0;
	setp.ne.s32 	%p150, %r26, 0;
	@%p150 bra 	$L__BB7_71;
	ld.shared.f64 	%fd254, [_ZZN3cub18CUB_300001_SM_10006detail6reduce18DeviceReduceKernelINS2_10policy_hubIdjN4cuda3__47maximumIvEEE10Policy1000EPdjS8_dNS5_3std3__410__identityEEEvT0_PT3_T1_NS0_13GridEvenShareISI_EET2_T4_E12temp_storage+16];
	setp.lt.f64 	%p151, %fd374, %fd254;
	selp.f64 	%fd255, %fd254, %fd374, %p151;
	ld.shared.f64 	%fd256, [_ZZN3cub18CUB_300001_SM_10006detail6reduce18DeviceReduceKernelINS2_10policy_hubIdjN4cuda3__47maximumIvEEE10Policy1000EPdjS8_dNS5_3std3__410__identityEEEvT0_PT3_T1_NS0_13GridEvenShareISI_EET2_T4_E12temp_storage+24];
	setp.lt.f64 	%p152, %fd255, %fd256;
	selp.f64 	%fd257, %fd256, %fd255, %p152;
	ld.shared.f64 	%fd258, [_ZZN3cub18CUB_300001_SM_10006detail6reduce18DeviceReduceKernelINS2_10policy_hubIdjN4cuda3__47maximumIvEEE10Policy1000EPdjS8_dNS5_3std3__410__identityEEEvT0_PT3_T1_NS0_13GridEvenShareISI_EET2_T4_E12temp_storage+32];
	setp.lt.f64 	%p153, %fd257, %fd258;
	selp.f64 	%fd259, %fd258, %fd257, %p153;
	ld.shared.f64 	%fd260, [_ZZN3cub18CUB_300001_SM_10006detail6reduce18DeviceReduceKernelINS2_10policy_hubIdjN4cuda3__47maximumIvEEE10Policy1000EPdjS8_dNS5_3std3__410__identityEEEvT0_PT3_T1_NS0_13GridEvenShareISI_EET2_T4_E12temp_storage+40];
	setp.lt.f64 	%p154, %fd259, %fd260;
	selp.f64 	%fd261, %fd260, %fd259, %p154;
	ld.shared.f64 	%fd262, [_ZZN3cub18CUB_300001_SM_10006detail6reduce18DeviceReduceKernelINS2_10policy_hubIdjN4cuda3__47maximumIvEEE10Policy1000EPdjS8_dNS5_3std3__410__identityEEEvT0_PT3_T1_NS0_13GridEvenShareISI_EET2_T4_E12temp_storage+48];
	setp.lt.f64 	%p155, %fd261, %fd262;
	selp.f64 	%fd263, %fd262, %fd261, %p155;
	ld.shared.f64 	%fd264, [_ZZN3cub18CUB_300001_SM_10006detail6reduce18DeviceReduceKernelINS2_10policy_hubIdjN4cuda3__47maximumIvEEE10Policy1000EPdjS8_dNS5_3std3__410__identityEEEvT0_PT3_T1_NS0_13GridEvenShareISI_EET2_T4_E12temp_storage+56];
	setp.lt.f64 	%p156, %fd263, %fd264;
	selp.f64 	%fd265, %fd264, %fd263, %p156;
	ld.shared.f64 	%fd266, [_ZZN3cub18CUB_300001_SM_10006detail6reduce18DeviceReduceKernelINS2_10policy_hubIdjN4cuda3__47maximumIvEEE10Policy1000EPdjS8_dNS5_3std3__410__identityEEEvT0_PT3_T1_NS0_13GridEvenShareISI_EET2_T4_E12temp_storage+64];
	setp.lt.f64 	%p157, %fd265, %fd266;
	selp.f64 	%fd374, %fd266, %fd265, %p157;
	bra.uni 	$L__BB7_71;
$L__BB7_36:
	sub.s32 	%r55, %r1, %r5;
	setp.gt.u32 	%p2, %r55, 2047;
	@%p2 bra 	$L__BB7_55;
	mov.u32 	%r56, %tid.x;
	setp.ge.u32 	%p51, %r56, %r55;
	mov.f64 	%fd367, 0d0000000000000000;
	mov.u32 	%r529, %r56;
	@%p51 bra 	$L__BB7_39;
	add.s32 	%r176, %r5, %r56;
	mul.wide.u32 	%rd65, %r176, 8;
	add.s64 	%rd64, %rd1, %rd65;
	// begin inline asm
	ld.global.nc.u64 %rd63, [%rd64];
	// end inline asm
	mov.b64 	%fd367, %rd63;
	add.s32 	%r529, %r56, 256;
$L__BB7_39:
	setp.ge.u32 	%p52, %r529, %r55;
	@%p52 bra 	$L__BB7_46;
	not.b32 	%r177, %r529;
	add.s32 	%r59, %r1, %r177;
	and.b32  	%r178, %r59, 768;
	setp.eq.s32 	%p53, %r178, 768;
	@%p53 bra 	$L__BB7_43;
	add.s32 	%r527, %r529, %r5;
	shr.u32 	%r179, %r59, 8;
	add.s32 	%r180, %r179, 1;
	and.b32  	%r181, %r180, 3;
	neg.s32 	%r526, %r181;
$L__BB7_42:
	.pragma "nounroll";
	mul.wide.u32 	%rd68, %r527, 8;
	add.s64 	%rd67, %rd1, %rd68;
	// begin inline asm
	ld.global.nc.u64 %rd66, [%rd67];
	// end inline asm
	mov.b64 	%fd122, %rd66;
	setp.lt.f64 	%p54, %fd367, %fd122;
	selp.f64 	%fd367, %fd122, %fd367, %p54;
	add.s32 	%r529, %r529, 256;
	add.s32 	%r527, %r527, 256;
	add.s32 	%r526, %r526, 1;
	setp.ne.s32 	%p55, %r526, 0;
	@%p55 bra 	$L__BB7_42;
$L__BB7_43:
	sub.s32 	%r182, %r59, %r5;
	setp.lt.u32 	%p56, %r182, 768;
	@%p56 bra 	$L__BB7_46;
	add.s32 	%r531, %r529, 512;
	add.s32 	%r530, %r529, %r5;
$L__BB7_45:
	mul.wide.u32 	%rd77, %r530, 8;
	add.s64 	%rd70, %rd1, %rd77;
	// begin inline asm
	ld.global.nc.u64 %rd69, [%rd70];
	// end inline asm
	mov.b64 	%fd123, %rd69;
	setp.lt.f64 	%p57, %fd367, %fd123;
	selp.f64 	%fd124, %fd123, %fd367, %p57;
	add.s32 	%r183, %r530, 256;
	mul.wide.u32 	%rd78, %r183, 8;
	add.s64 	%rd72, %rd1, %rd78;
	// begin inline asm
	ld.global.nc.u64 %rd71, [%rd72];
	// end inline asm
	mov.b64 	%fd125, %rd71;
	setp.lt.f64 	%p58, %fd124, %fd125;
	selp.f64 	%fd126, %fd125, %fd124, %p58;
	add.s32 	%r184, %r530, 512;
	mul.wide.u32 	%rd79, %r184, 8;
	add.s64 	%rd74, %rd1, %rd79;
	// begin inline asm
	ld.global.nc.u64 %rd73, [%rd74];
	// end inline asm
	mov.b64 	%fd127, %rd73;
	setp.lt.f64 	%p59, %fd126, %fd127;
	selp.f64 	%fd128, %fd127, %fd126, %p59;
	add.s32 	%r185, %r530, 768;
	mul.wide.u32 	%rd80, %r185, 8;
	add.s64 	%rd76, %rd1, %rd80;
	// begin inline asm
	ld.global.nc.u64 %rd75, [%rd76];
	// end inline asm
	mov.b64 	%fd129, %rd75;
	setp.lt.f64 	%p60, %fd128, %fd129;
	selp.f64 	%fd367, %fd129, %fd128, %p60;
	add.s32 	%r73, %r531, 1024;
	add.s32 	%r186, %r531, 512;
	add.s32 	%r530, %r530, 1024;
	setp.lt.s32 	%p61, %r186, %r55;
	mov.u32 	%r531, %r73;
	@%p61 bra 	$L__BB7_45;
$L__BB7_46:
	setp.lt.u32 	%p62, %r55, 256;
	@%p62 bra 	$L__BB7_51;
	// begin inline asm
	mov.u32 %r250, %laneid;
	// end inline asm
	mov.b64 	%rd91, %fd367;
	mov.b64 	{%r252, %r257}, %rd91;
	mov.b32 	%r258, 1;
	mov.b32 	%r299, 31;
	mov.b32 	%r300, -1;
	// begin inline asm
	shfl.sync.down.b32 %r251, %r252, %r258, %r299, %r300;
	// end inline asm
	// begin inline asm
	shfl.sync.down.b32 %r256, %r257, %r258, %r299, %r300;
	// end inline asm
	mov.b64 	%rd92, {%r251, %r256};
	mov.b64 	%fd177, %rd92;
	setp.gt.s32 	%p90, %r250, 30;
	setp.lt.f64 	%p91, %fd367, %fd177;
	selp.f64 	%fd178, %fd177, %fd367, %p91;
	selp.f64 	%fd179, %fd367, %fd178, %p90;
	mov.b64 	%rd93, %fd179;
	mov.b64 	{%r262, %r267}, %rd93;
	mov.b32 	%r268, 2;
	// begin inline asm
	shfl.sync.down.b32 %r261, %r262, %r268, %r299, %r300;
	// end inline asm
	// begin inline asm
	shfl.sync.down.b32 %r266, %r267, %r268, %r299, %r300;
	// end inline asm
	mov.b64 	%rd94, {%r261, %r266};
	mov.b64 	%fd180, %rd94;
	setp.gt.s32 	%p92, %r250, 29;
	setp.lt.f64 	%p93, %fd179, %fd180;
	selp.f64 	%fd181, %fd180, %fd179, %p93;
	selp.f64 	%fd182, %fd179, %fd181, %p92;
	mov.b64 	%rd95, %fd182;
	mov.b64 	{%r272, %r277}, %rd95;
	mov.b32 	%r278, 4;
	// begin inline asm
	shfl.sync.down.b32 %r271, %r272, %r278, %r299, %r300;
	// end inline asm
	// begin inline asm
	shfl.sync.down.b32 %r276, %r277, %r278, %r299, %r300;
	// end inline asm
	mov.b64 	%rd96, {%r271, %r276};
	mov.b64 	%fd183, %rd96;
	setp.gt.s32 	%p94, %r250, 27;
	setp.lt.f64 	%p95, %fd182, %fd183;
	selp.f64 	%fd184, %fd183, %fd182, %p95;
	selp.f64 	%fd185, %fd182, %fd184, %p94;
	mov.b64 	%rd97, %fd185;
	mov.b64 	{%r282, %r287}, %rd97;
	mov.b32 	%r288, 8;
	// begin inline asm
	shfl.sync.down.b32 %r281, %r282, %r288, %r299, %r300;
	// end inline asm
	// begin inline asm
	shfl.sync.down.b32 %r286, %r287, %r288, %r299, %r300;
	// end inline asm
	mov.b64 	%rd98, {%r281, %r286};
	mov.b64 	%fd186, %rd98;
	setp.gt.s32 	%p96, %r250, 23;
	setp.lt.f64 	%p97, %fd185, %fd186;
	selp.f64 	%fd187, %fd186, %fd185, %p97;
	selp.f64 	%fd188, %fd185, %fd187, %p96;
	mov.b64 	%rd99, %fd188;
	mov.b64 	{%r292, %r297}, %rd99;
	mov.b32 	%r298, 16;
	// begin inline asm
	shfl.sync.down.b32 %r291, %r292, %r298, %r299, %r300;
	// end inline asm
	// begin inline asm
	shfl.sync.down.b32 %r296, %r297, %r298, %r299, %r300;
	// end inline asm
	mov.b64 	%rd100, {%r291, %r296};
	mov.b64 	%fd189, %rd100;
	setp.gt.s32 	%p98, %r250, 15;
	setp.lt.f64 	%p99, %fd188, %fd189;
	selp.f64 	%fd37, %fd189, %fd188, %p99;
	selp.f64 	%fd374, %fd188, %fd37, %p98;
	setp.ne.s32 	%p100, %r250, 0;
	@%p100 bra 	$L__BB7_49;
	shr.u32 	%r301, %r56, 2;
	and.b32  	%r302, %r301, 248;
	mov.u32 	%r303, _ZZN3cub18CUB_300001_SM_10006detail6reduce18DeviceReduceKernelINS2_10policy_hubIdjN4cuda3__47maximumIvEEE10Policy1000EPdjS8_dNS5_3std3__410__identityEEEvT0_PT3_T1_NS0_13GridEvenShareISI_EET2_T4_E12temp_storage;
	add.s32 	%r304, %r303, %r302;
	st.shared.f64 	[%r304+8], %fd37;
$L__BB7_49:
	bar.sync 	0;
	setp.ne.s32 	%p101, %r56, 0;
	@%p101 bra 	$L__BB7_71;
	ld.shared.f64 	%fd190, [_ZZN3cub18CUB_300001_SM_10006detail6reduce18DeviceReduceKernelINS2_10policy_hubIdjN4cuda3__47maximumIvEEE10Policy1000EPdjS8_dNS5_3std3__410__identityEEEvT0_PT3_T1_NS0_13GridEvenShareISI_EET2_T4_E12temp_storage+16];
	setp.lt.f64 	%p102, %fd374, %fd190;
	selp.f64 	%fd191, %fd190, %fd374, %p102;
	ld.shared.f64 	%fd192, [_ZZN3cub18CUB_300001_SM_10006detail6reduce18DeviceReduceKernelINS2_10policy_hubIdjN4cuda3__47maximumIvEEE10Policy1000EPdjS8_dNS5_3std3__410__identityEEEvT0_PT3_T1_NS0_13GridEvenShareISI_EET2_T4_E12temp_storage+24];
	setp.lt.f64 	%p103, %fd191, %fd192;
	selp.f64 	%fd193, %fd192, %fd191, %p103;
	ld.shared.f64 	%fd194, [_ZZN3cub18CUB_300001_SM_10006detail6reduce18DeviceReduceKernelINS2_10policy_hubIdjN4cuda3__47maximumIvEEE10Policy1000EPdjS8_dNS5_3std3__410__identityEEEvT0_PT3_T1_NS0_13GridEvenShareISI_EET2_T4_E12temp_storage+32];
	setp.lt.f64 	%p104, %fd193, %fd194;
	selp.f64 	%fd195, %fd194, %fd193, %p104;
	ld.shared.f64 	%fd196, [_ZZN3cub18CUB_300001_SM_10006detail6reduce18DeviceReduceKernelINS2_10policy_hubIdjN4cuda3__47maximumIvEEE10Policy1000EPdjS8_dNS5_3std3__410__identityEEEvT0_PT3_T1_NS0_13GridEvenShareISI_EET2_T4_E12temp_storage+40];
	setp.lt.f64 	%p105, %fd195, %fd196;
	selp.f64 	%fd197, %fd196, %fd195, %p105;
	ld.shared.f64 	%fd198, [_ZZN3cub18CUB_300001_SM_10006detail6reduce18DeviceReduceKernelINS2_10policy_hubIdjN4cuda3__47maximumIvEEE10Policy1000EPdjS8_dNS5_3std3__410__identityEEEvT0_PT3_T1_NS0_13GridEvenShareISI_EET2_T4_E12temp_storage+48];
	setp.lt.f64 	%p106, %fd197, %fd198;
	selp.f64 	%fd199, %fd198, %fd197, %p106;
	ld.shared.f64 	%fd200, [_ZZN3cub18CUB_300001_SM_10006detail6reduce18DeviceReduceKernelINS2_10policy_hubIdjN4cuda3__47maximumIvEEE10Policy1000EPdjS8_dNS5_3std3__410__identityEEEvT0_PT3_T1_NS0_13GridEvenShareISI_EET2_T4_E12temp_storage+56];
	setp.lt.f64 	%p107, %fd199, %fd200;
	selp.f64 	%fd201, %fd200, %fd199, %p107;
	ld.shared.f64 	%fd202, [_ZZN3cub18CUB_300001_SM_10006detail6reduce18DeviceReduceKernelINS2_10policy_hubIdjN4cuda3__47maximumIvEEE10Policy1000EPdjS8_dNS5_3std3__410__identityEEEvT0_PT3_T1_NS0_13GridEvenShareISI_EET2_T4_E12temp_storage+64];
	setp.lt.f64 	%p108, %fd201, %fd202;
	selp.f64 	%fd374, %fd202, %fd201, %p108;
	bra.uni 	$L__BB7_71;
$L__BB7_51:
	// begin inline asm
	mov.u32 %r187, %laneid;
	// end inline asm
	and.b32  	%r238, %r56, 992;
	add.s32 	%r239, %r238, 32;
	setp.gt.u32 	%p63, %r239, %r55;
	not.b32 	%r240, %r238;
	add.s32 	%r241, %r55, %r240;
	selp.b32 	%r236, %r241, 31, %p63;
	mov.b64 	%rd81, %fd367;
	mov.b64 	{%r189, %r194}, %rd81;
	mov.b32 	%r195, 1;
	mov.b32 	%r237, -1;
	// begin inline asm
	shfl.sync.down.b32 %r188, %r189, %r195, %r236, %r237;
	// end inline asm
	// begin inline asm
	shfl.sync.down.b32 %r193, %r194, %r195, %r236, %r237;
	// end inline asm
	mov.b64 	%rd82, {%r188, %r193};
	mov.b64 	%fd130, %rd82;
	setp.lt.s32 	%p64, %r187, %r236;
	setp.lt.f64 	%p65, %fd367, %fd130;
	selp.f64 	%fd131, %fd130, %fd367, %p65;
	selp.f64 	%fd132, %fd131, %fd367, %p64;
	mov.b64 	%rd83, %fd132;
	mov.b64 	{%r199, %r204}, %rd83;
	mov.b32 	%r205, 2;
	// begin inline asm
	shfl.sync.down.b32 %r198, %r199, %r205, %r236, %r237;
	// end inline asm
	// begin inline asm
	shfl.sync.down.b32 %r203, %r204, %r205, %r236, %r237;
	// end inline asm
	mov.b64 	%rd84, {%r198, %r203};
	mov.b64 	%fd133, %rd84;
	add.s32 	%r242, %r187, 2;
	setp.gt.s32 	%p66, %r242, %r236;
	setp.lt.f64 	%p67, %fd132, %fd133;
	selp.f64 	%fd134, %fd133, %fd132, %p67;
	selp.f64 	%fd135, %fd132, %fd134, %p66;
	mov.b64 	%rd85, %fd135;
	mov.b64 	{%r209, %r214}, %rd85;
	mov.b32 	%r215, 4;
	// begin inline asm
	shfl.sync.down.b32 %r208, %r209, %r215, %r236, %r237;
	// end inline asm
	// begin inline asm
	shfl.sync.down.b32 %r213, %r214, %r215, %r236, %r237;
	// end inline asm
	mov.b64 	%rd86, {%r208, %r213};
	mov.b64 	%fd136, %rd86;
	add.s32 	%r243, %r187, 4;
	setp.gt.s32 	%p68, %r243, %r236;
	setp.lt.f64 	%p69, %fd135, %fd136;
	selp.f64 	%fd137, %fd136, %fd135, %p69;
	selp.f64 	%fd138, %fd135, %fd137, %p68;
	mov.b64 	%rd87, %fd138;
	mov.b64 	{%r219, %r224}, %rd87;
	mov.b32 	%r225, 8;
	// begin inline asm
	shfl.sync.down.b32 %r218, %r219, %r225, %r236, %r237;
	// end inline asm
	// begin inline asm
	shfl.sync.down.b32 %r223, %r224, %r225, %r236, %r237;
	// end inline asm
	mov.b64 	%rd88, {%r218, %r223};
	mov.b64 	%fd139, %rd88;
	add.s32 	%r244, %r187, 8;
	setp.gt.s32 	%p70, %r244, %r236;
	setp.lt.f64 	%p71, %fd138, %fd139;
	selp.f64 	%fd140, %fd139, %fd138, %p71;
	selp.f64 	%fd141, %fd138, %fd140, %p70;
	mov.b64 	%rd89, %fd141;
	mov.b64 	{%r229, %r234}, %rd89;
	mov.b32 	%r235, 16;
	// begin inline asm
	shfl.sync.down.b32 %r228, %r229, %r235, %r236, %r237;
	// end inline asm
	// begin inline asm
	shfl.sync.down.b32 %r233, %r234, %r235, %r236, %r237;
	// end inline asm
	mov.b64 	%rd90, {%r228, %r233};
	mov.b64 	%fd142, %rd90;
	add.s32 	%r245, %r187, 16;
	setp.gt.s32 	%p72, %r245, %r236;
	setp.lt.f64 	%p73, %fd141, %fd142;
	selp.f64 	%fd143, %fd142, %fd141, %p73;
	selp.f64 	%fd374, %fd141, %fd143, %p72;
	setp.ne.s32 	%p74, %r187, 0;
	@%p74 bra 	$L__BB7_53;
	shr.u32 	%r246, %r56, 2;
	and.b32  	%r247, %r246, 248;
	mov.u32 	%r248, _ZZN3cub18CUB_300001_SM_10006detail6reduce18DeviceReduceKernelINS2_10policy_hubIdjN4cuda3__47maximumIvEEE10Policy1000EPdjS8_dNS5_3std3__410__identityEEEvT0_PT3_T1_NS0_13GridEvenShareISI_EET2_T4_E12temp_storage;
	add.s32 	%r249, %r248, %r247;
	st.shared.f64 	[%r249+8], %fd374;
$L__BB7_53:
	bar.sync 	0;
	setp.ne.s32 	%p75, %r56, 0;
	@%p75 bra 	$L__BB7_71;
	setp.gt.u32 	%p76, %r55, 32;
	ld.shared.f64 	%fd144, [_ZZN3cub18CUB_300001_SM_10006detail6reduce18DeviceReduceKernelINS2_10policy_hubIdjN4cuda3__47maximumIvEEE10Policy1000EPdjS8_dNS5_3std3__410__identityEEEvT0_PT3_T1_NS0_13GridEvenShareISI_EET2_T4_E12temp_storage+16];
	setp.lt.f64 	%p77, %fd374, %fd144;
	selp.f64 	%fd146, %fd144, %fd374, %p77;
	selp.f64 	%fd147, %fd146, %fd374, %p76;
	setp.gt.u32 	%p78, %r55, 64;
	ld.shared.f64 	%fd149, [_ZZN3cub18CUB_300001_SM_10006detail6reduce18DeviceReduceKernelINS2_10policy_hubIdjN4cuda3__47maximumIvEEE10Policy1000EPdjS8_dNS5_3std3__410__identityEEEvT0_PT3_T1_NS0_13GridEvenShareISI_EET2_T4_E12temp_storage+24];
	setp.lt.f64 	%p79, %fd147, %fd149;
	selp.f64 	%fd151, %fd149, %fd147, %p79;
	selp.f64 	%fd152, %fd151, %fd147, %p78;
	setp.gt.u32 	%p80, %r55, 96;
	ld.shared.f64 	%fd154, [_ZZN3cub18CUB_300001_SM_10006detail6reduce18DeviceReduceKernelINS2_10policy_hubIdjN4cuda3__47maximumIvEEE10Policy1000EPdjS8_dNS5_3std3__410__identityEEEvT0_PT3_T1_NS0_13GridEvenShareISI_EET2_T4_E12temp_storage+32];
	setp.lt.f64 	%p81, %fd152, %fd154;
	selp.f64 	%fd156, %fd154, %fd152, %p81;
	selp.f64 	%fd157, %fd156, %fd152, %p80;
	setp.gt.u32 	%p82, %r55, 128;
	ld.shared.f64 	%fd159, [_ZZN3cub18CUB_300001_SM_10006detail6reduce18DeviceReduceKernelINS2_10policy_hubIdjN4cuda3__47maximumIvEEE10Policy1000EPdjS8_dNS5_3std3__410__identityEEEvT0_PT3_T1_NS0_13GridEvenShareISI_EET2_T4_E12temp_storage+40];
	setp.lt.f64 	%p83, %fd157, %fd159;
	selp.f64 	%fd161, %fd159, %fd157, %p83;
	selp.f64 	%fd162, %fd161, %fd157, %p82;
	setp.gt.u32 	%p84, %r55, 160;
	ld.shared.f64 	%fd164, [_ZZN3cub18CUB_300001_SM_10006detail6reduce18DeviceReduceKernelINS2_10policy_hubIdjN4cuda3__47maximumIvEEE10Policy1000EPdjS8_dNS5_3std3__410__identityEEEvT0_PT3_T1_NS0_13GridEvenShareISI_EET2_T4_E12temp_storage+48];
	setp.lt.f64 	%p85, %fd162, %fd164;
	selp.f64 	%fd166, %fd164, %fd162, %p85;
	selp.f64 	%fd167, %fd166, %fd162, %p84;
	setp.gt.u32 	%p86, %r55, 192;
	ld.shared.f64 	%fd169, [_ZZN3cub18CUB_300001_SM_10006detail6reduce18DeviceReduceKernelINS2_10policy_hubIdjN4cuda3__47maximumIvEEE10Policy1000EPdjS8_dNS5_3std3__410__identityEEEvT0_PT3_T1_NS0_13GridEvenShareISI_EET2_T4_E12temp_storage+56];
	setp.lt.f64 	%p87, %fd167, %fd169;
	selp.f64 	%fd171, %fd169, %fd167, %p87;
	selp.f64 	%fd172, %fd171, %fd167, %p86;
	setp.gt.u32 	%p88, %r55, 224;
	ld.shared.f64 	%fd174, [_ZZN3cub18CUB_300001_SM_10006detail6reduce18DeviceReduceKernelINS2_10policy_hubIdjN4cuda3__47maximumIvEEE10Policy1000EPdjS8_dNS5_3std3__410__identityEEEvT0_PT3_T1_NS0_13GridEvenShareISI_EET2_T4_E12temp_storage+64];
	setp.lt.f64 	%p89, %fd172, %fd174;
	selp.f64 	%fd176, %fd174, %fd172, %p89;
	selp.f64 	%fd374, %fd176, %fd172, %p88;
	bra.uni 	$L__BB7_71;
$L__BB7_55:
	mov.u32 	%r75, %tid.x;
	add.s32 	%r104, %r75, %r5;
	mul.wide.u32 	%rd20, %r104, 8;
	add.s64 	%rd5, %rd1, %rd20;
	// begin inline asm
	ld.global.nc.u64 %rd4, [%rd5];
	// end inline asm
	mov.b64 	%fd56, %rd4;
	add.s64 	%rd7, %rd5, 2048;
	// begin inline asm
	ld.global.nc.u64 %rd6, [%rd7];
	// end inline asm
	mov.b64 	%fd57, %rd6;
	add.s64 	%rd9, %rd5, 4096;
	// begin inline asm
	ld.global.nc.u64 %rd8, [%rd9];
	// end inline asm
	mov.b64 	%fd58, %rd8;
	add.s64 	%rd11, %rd5, 6144;
	// begin inline asm
	ld.global.nc.u64 %rd10, [%rd11];
	// end inline asm
	mov.b64 	%fd59, %rd10;
	add.s64 	%rd13, %rd5, 8192;
	// begin inline asm
	ld.global.nc.u64 %rd12, [%rd13];
	// end inline asm
	mov.b64 	%fd60, %rd12;
	add.s64 	%rd15, %rd5, 10240;
	// begin inline asm
	ld.global.nc.u64 %rd14, [%rd15];
	// end inline asm
	mov.b64 	%fd61, %rd14;
	add.s64 	%rd17, %rd5, 12288;
	// begin inline asm
	ld.global.nc.u64 %rd16, [%rd17];
	// end inline asm
	mov.b64 	%fd62, %rd16;
	add.s64 	%rd19, %rd5, 14336;
	// begin inline asm
	ld.global.nc.u64 %rd18, [%rd19];
	// end inline asm
	mov.b64 	%fd63, %rd18;
	setp.lt.f64 	%p3, %fd56, %fd57;
	selp.f64 	%fd64, %fd57, %fd56, %p3;
	setp.lt.f64 	%p4, %fd64, %fd58;
	selp.f64 	%fd65, %fd58, %fd64, %p4;
	setp.lt.f64 	%p5, %fd65, %fd59;
	selp.f64 	%fd66, %fd59, %fd65, %p5;
	setp.lt.f64 	%p6, %fd66, %fd60;
	selp.f64 	%fd67, %fd60, %fd66, %p6;
	setp.lt.f64 	%p7, %fd67, %fd61;
	selp.f64 	%fd68, %fd61, %fd67, %p7;
	setp.lt.f64 	%p8, %fd68, %fd62;
	selp.f64 	%fd69, %fd62, %fd68, %p8;
	setp.lt.f64 	%p9, %fd69, %fd63;
	selp.f64 	%fd373, %fd63, %fd69, %p9;
	setp.lt.u32 	%p10, %r55, %r4;
	@%p10 bra 	$L__BB7_67;
	add.s32 	%r76, %r4, %r5;
	add.s32 	%r533, %r76, 256;
	add.s32 	%r532, %r76, %r75;
	mov.b32 	%r534, 0;
$L__BB7_57:
	add.s32 	%r5, %r5, %r4;
	add.s32 	%r106, %r1, -2048;
	setp.gt.u32 	%p11, %r5, %r106;
	@%p11 bra 	$L__BB7_59;
	add.s32 	%r107, %r75, %r5;
	mul.wide.u32 	%rd37, %r107, 8;
	add.s64 	%rd22, %rd1, %rd37;
	// begin inline asm
	ld.global.nc.u64 %rd21, [%rd22];
	// end inline asm
	mov.b64 	%fd70, %rd21;
	add.s64 	%rd24, %rd22, 2048;
	// begin inline asm
	ld.global.nc.u64 %rd23, [%rd24];
	// end inline asm
	mov.b64 	%fd71, %rd23;
	add.s64 	%rd26, %rd22, 4096;
	// begin inline asm
	ld.global.nc.u64 %rd25, [%rd26];
	// end inline asm
	mov.b64 	%fd72, %rd25;
	add.s64 	%rd28, %rd22, 6144;
	// begin inline asm
	ld.global.nc.u64 %rd27, [%rd28];
	// end inline asm
	mov.b64 	%fd73, %rd27;
	add.s64 	%rd30, %rd22, 8192;
	// begin inline asm
	ld.global.nc.u64 %rd29, [%rd30];
	// end inline asm
	mov.b64 	%fd74, %rd29;
	add.s64 	%rd32, %rd22, 10240;
	// begin inline asm
	ld.global.nc.u64 %rd31, [%rd32];
	// end inline asm
	mov.b64 	%fd75, %rd31;
	add.s64 	%rd34, %rd22, 12288;
	// begin inline asm
	ld.global.nc.u64 %rd33, [%rd34];
	// end inline asm
	mov.b64 	%fd76, %rd33;
	add.s64 	%rd36, %rd22, 14336;
	// begin inline asm
	ld.global.nc.u64 %rd35, [%rd36];
	// end inline asm
	mov.b64 	%fd77, %rd35;
	setp.lt.f64 	%p12, %fd373, %fd70;
	selp.f64 	%fd78, %fd70, %fd373, %p12;
	setp.lt.f64 	%p13, %fd78, %fd71;
	selp.f64 	%fd79, %fd71, %fd78, %p13;
	setp.lt.f64 	%p14, %fd79, %fd72;
	selp.f64 	%fd80, %fd72, %fd79, %p14;
	setp.lt.f64 	%p15, %fd80, %fd73;
	selp.f64 	%fd81, %fd73, %fd80, %p15;
	setp.lt.f64 	%p16, %fd81, %fd74;
	selp.f64 	%fd82, %fd74, %fd81, %p16;
	setp.lt.f64 	%p17, %fd82, %fd75;
	selp.f64 	%fd83, %fd75, %fd82, %p17;
	setp.lt.f64 	%p18, %fd83, %fd76;
	selp.f64 	%fd84, %fd76, %fd83, %p18;
	setp.lt.f64 	%p19, %fd84, %fd77;
	selp.f64 	%fd373, %fd77, %fd84, %p19;
	sub.s32 	%r108, %r1, %r5;
	setp.lt.u32 	%p20, %r108, %r4;
	add.s32 	%r534, %r534, 1;
	add.s32 	%r533, %r533, %r4;
	add.s32 	%r532, %r532, %r4;
	@%p20 bra 	$L__BB7_67;
	bra.uni 	$L__BB7_57;
$L__BB7_59:
	setp.le.u32 	%p21, %r1, %r5;
	@%p21 bra 	$L__BB7_67;
	sub.s32 	%r87, %r1, %r5;
	setp.ge.s32 	%p22, %r75, %r87;
	@%p22 bra 	$L__BB7_67;
	not.b32 	%r109, %r75;
	add.s32 	%r110, %r1, %r109;
	sub.s32 	%r111, %r110, %r76;
	mul.lo.s32 	%r112, %r2, %r534;
	shl.b32 	%r113, %r112, 11;
	sub.s32 	%r88, %r111, %r113;
	shr.u32 	%r114, %r110, 8;
	add.s32 	%r89, %r114, 1;
	and.b32  	%r115, %r110, 768;
	setp.eq.s32 	%p23, %r115, 768;
	mov.u32 	%r539, %r75;
	@%p23 bra 	$L__BB7_64;
	and.b32  	%r116, %r89, 3;
	neg.s32 	%r536, %r116;
	mov.u32 	%r539, %r75;
$L__BB7_63:
	.pragma "nounroll";
	mul.wide.u32 	%rd40, %r532, 8;
	add.s64 	%rd39, %rd1, %rd40;
	// begin inline asm
	ld.global.nc.u64 %rd38, [%rd39];
	// end inline asm
	mov.b64 	%fd86, %rd38;
	setp.lt.f64 	%p24, %fd373, %fd86;
	selp.f64 	%fd373, %fd86, %fd373, %p24;
	add.s32 	%r539, %r539, 256;
	add.s32 	%r532, %r532, 256;
	add.s32 	%r536, %r536, 1;
	setp.ne.s32 	%p25, %r536, 0;
	@%p25 bra 	$L__BB7_63;
$L__BB7_64:
	setp.lt.u32 	%p26, %r88, 768;
	@%p26 bra 	$L__BB7_67;
	add.s32 	%r541, %r539, 512;
	add.s32 	%r540, %r539, %r533;
$L__BB7_66:
	add.s32 	%r117, %r540, -256;
	mul.wide.u32 	%rd49, %r117, 8;
	add.s64 	%rd42, %rd1, %rd49;
	// begin inline asm
	ld.global.nc.u64 %rd41, [%rd42];
	// end inline asm
	mov.b64 	%fd87, %rd41;
	setp.lt.f64 	%p27, %fd373, %fd87;
	selp.f64 	%fd88, %fd87, %fd373, %p27;
	mul.wide.u32 	%rd50, %r540, 8;
	add.s64 	%rd44, %rd1, %rd50;
	// begin inline asm
	ld.global.nc.u64 %rd43, [%rd44];
	// end inline asm
	mov.b64 	%fd89, %rd43;
	setp.lt.f64 	%p28, %fd88, %fd89;
	selp.f64 	%fd90, %fd89, %fd88, %p28;
	add.s32 	%r118, %r540, 256;
	mul.wide.u32 	%rd51, %r118, 8;
	add.s64 	%rd46, %rd1, %rd51;
	// begin inline asm
	ld.global.nc.u64 %rd45, [%rd46];
	// end inline asm
	mov.b64 	%fd91, %rd45;
	setp.lt.f64 	%p29, %fd90, %fd91;
	selp.f64 	%fd92, %fd91, %fd90, %p29;
	add.s32 	%r119, %r540, 512;
	mul.wide.u32 	%rd52, %r119, 8;
	add.s64 	%rd48, %rd1, %rd52;
	// begin inline asm
	ld.global.nc.u64 %rd47, [%rd48];
	// end inline asm
	mov.b64 	%fd93, %rd47;
	setp.lt.f64 	%p30, %fd92, %fd93;
	selp.f64 	%fd373, %fd93, %fd92, %p30;
	add.s32 	%r102, %r541, 1024;
	add.s32 	%r120, %r541, 512;
	add.s32 	%r540, %r540, 1024;
	setp.lt.s32 	%p31, %r120, %r87;
	mov.u32 	%r541, %r102;
	@%p31 bra 	$L__BB7_66;
$L__BB7_67:
	// begin inline asm
	mov.u32 %r121, %laneid;
	// end inline asm
	mov.b64 	%rd53, %fd373;
	mov.b64 	{%r123, %r128}, %rd53;
	mov.b32 	%r129, 1;
	mov.b32 	%r170, 31;
	mov.b32 	%r171, -1;
	// begin inline asm
	shfl.sync.down.b32 %r122, %r123, %r129, %r170, %r171;
	// end inline asm
	// begin inline asm
	shfl.sync.down.b32 %r127, %r128, %r129, %r170, %r171;
	// end inline asm
	mov.b64 	%rd54, {%r122, %r127};
	mov.b64 	%fd94, %rd54;
	setp.gt.s32 	%p32, %r121, 30;
	setp.lt.f64 	%p33, %fd373, %fd94;
	selp.f64 	%fd95, %fd94, %fd373, %p33;
	selp.f64 	%fd96, %fd373, %fd95, %p32;
	mov.b64 	%rd55, %fd96;
	mov.b64 	{%r133, %r138}, %rd55;
	mov.b32 	%r139, 2;
	// begin inline asm
	shfl.sync.down.b32 %r132, %r133, %r139, %r170, %r171;
	// end inline asm
	// begin inline asm
	shfl.sync.down.b32 %r137, %r138, %r139, %r170, %r171;
	// end inline asm
	mov.b64 	%rd56, {%r132, %r137};
	mov.b64 	%fd97, %rd56;
	setp.gt.s32 	%p34, %r121, 29;
	setp.lt.f64 	%p35, %fd96, %fd97;
	selp.f64 	%fd98, %fd97, %fd96, %p35;
	selp.f64 	%fd99, %fd96, %fd98, %p34;
	mov.b64 	%rd57, %fd99;
	mov.b64 	{%r143, %r148}, %rd57;
	mov.b32 	%r149, 4;
	// begin inline asm
	shfl.sync.down.b32 %r142, %r143, %r149, %r170, %r171;
	// end inline asm
	// begin inline asm
	shfl.sync.down.b32 %r147, %r148, %r149, %r170, %r171;
	// end inline asm
	mov.b64 	%rd58, {%r142, %r147};
	mov.b64 	%fd100, %rd58;
	setp.gt.s32 	%p36, %r121, 27;
	setp.lt.f64 	%p37, %fd99, %fd100;
	selp.f64 	%fd101, %fd100, %fd99, %p37;
	selp.f64 	%fd102, %fd99, %fd101, %p36;
	mov.b64 	%rd59, %fd102;
	mov.b64 	{%r153, %r158}, %rd59;
	mov.b32 	%r159, 8;
	// begin inline asm
	shfl.sync.down.b32 %r152, %r153, %r159, %r170, %r171;
	// end inline asm
	// begin inline asm
	shfl.sync.down.b32 %r157, %r158, %r159, %r170, %r171;
	// end inline asm
	mov.b64 	%rd60, {%r152, %r157};
	mov.b64 	%fd103, %rd60;
	setp.gt.s32 	%p38, %r121, 23;
	setp.lt.f64 	%p39, %fd102, %fd103;
	selp.f64 	%fd104, %fd103, %fd102, %p39;
	selp.f64 	%fd105, %fd102, %fd104, %p38;
	mov.b64 	%rd61, %fd105;
	mov.b64 	{%r163, %r168}, %rd61;
	mov.b32 	%r169, 16;
	// begin inline asm
	shfl.sync.down.b32 %r162, %r163, %r169, %r170, %r171;
	// end inline asm
	// begin inline asm
	shfl.sync.down.b32 %r167, %r168, %r169, %r170, %r171;
	// end inline asm
	mov.b64 	%rd62, {%r162, %r167};
	mov.b64 	%fd106, %rd62;
	setp.gt.s32 	%p40, %r121, 15;
	setp.lt.f64 	%p41, %fd105, %fd106;
	selp.f64 	%fd52, %fd106, %fd105, %p41;
	selp.f64 	%fd374, %fd105, %fd52, %p40;
	setp.ne.s32 	%p42, %r121, 0;
	@%p42 bra 	$L__BB7_69;
	shr.u32 	%r172, %r75, 2;
	and.b32  	%r173, %r172, 248;
	mov.u32 	%r174, _ZZN3cub18CUB_300001_SM_10006detail6reduce18DeviceReduceKernelINS2_10policy_hubIdjN4cuda3__47maximumIvEEE10Policy1000EPdjS8_dNS5_3std3__410__identityEEEvT0_PT3_T1_NS0_13GridEvenShareISI_EET2_T4_E12temp_storage;
	add.s32 	%r175, %r174, %r173;
	st.shared.f64 	[%r175+8], %fd52;
$L__BB7_69:
	bar.sync 	0;
	setp.ne.s32 	%p43, %r75, 0;
	@%p43 bra 	$L__BB7_71;
	ld.shared.f64 	%fd107, [_ZZN3cub18CUB_300001_SM_10006detail6reduce18DeviceReduceKernelINS2_10policy_hubIdjN4cuda3__47maximumIvEEE10Policy1000EPdjS8_dNS5_3std3__410__identityEEEvT0_PT3_T1_NS0_13GridEvenShareISI_EET2_T4_E12temp_storage+16];
	setp.lt.f64 	%p44, %fd374, %fd107;
	selp.f64 	%fd108, %fd107, %fd374, %p44;
	ld.shared.f64 	%fd109, [_ZZN3cub18CUB_300001_SM_10006detail6reduce18DeviceReduceKernelINS2_10policy_hubIdjN4cuda3__47maximumIvEEE10Policy1000EPdjS8_dNS5_3std3__410__identityEEEvT0_PT3_T1_NS0_13GridEvenShareISI_EET2_T4_E12temp_storage+24];
	setp.lt.f64 	%p45, %fd108, %fd109;
	selp.f64 	%fd110, %fd109, %fd108, %p45;
	ld.shared.f64 	%fd111, [_ZZN3cub18CUB_300001_SM_10006detail6reduce18DeviceReduceKernelINS2_10policy_hubIdjN4cuda3__47maximumIvEEE10Policy1000EPdjS8_dNS5_3std3__410__identityEEEvT0_PT3_T1_NS0_13GridEvenShareISI_EET2_T4_E12temp_storage+32];
	setp.lt.f64 	%p46, %fd110, %fd111;
	selp.f64 	%fd112, %fd111, %fd110, %p46;
	ld.shared.f64 	%fd113, [_ZZN3cub18CUB_300001_SM_10006detail6reduce18DeviceReduceKernelINS2_10policy_hubIdjN4cuda3__47maximumIvEEE10Policy1000EPdjS8_dNS5_3std3__410__identityEEEvT0_PT3_T1_NS0_13GridEvenShareISI_EET2_T4_E12temp_storage+40];
	setp.lt.f64 	%p47, %fd112, %fd113;
	selp.f64 	%fd114, %fd113, %fd112, %p47;
	ld.shared.f64 	%fd115, [_ZZN3cub18CUB_300001_SM_10006detail6reduce18DeviceReduceKernelINS2_10policy_hubIdjN4cuda3__47maximumIvEEE10Policy1000EPdjS8_dNS5_3std3__410__identityEEEvT0_PT3_T1_NS0_13GridEvenShareISI_EET2_T4_E12temp_storage+48];
	setp.lt.f64 	%p48, %fd114, %fd115;
	selp.f64 	%fd116, %fd115, %fd114, %p48;
	ld.shared.f64 	%fd117, [_ZZN3cub18CUB_300001_SM_10006detail6reduce18DeviceReduceKernelINS2_10policy_hubIdjN4cuda3__47maximumIvEEE10Policy1000EPdjS8_dNS5_3std3__410__identityEEEvT0_PT3_T1_NS0_13GridEvenShareISI_EET2_T4_E12temp_storage+56];
	setp.lt.f64 	%p49, %fd116, %fd117;
	selp.f64 	%fd118, %fd117, %fd116, %p49;
	ld.shared.f64 	%fd119, [_ZZN3cub18CUB_300001_SM_10006detail6reduce18DeviceReduceKernelINS2_10policy_hubIdjN4cuda3__47maximumIvEEE10Policy1000EPdjS8_dNS5_3std3__410__identityEEEvT0_PT3_T1_NS0_13GridEvenShareISI_EET2_T4_E12temp_storage+64];
	setp.lt.f64 	%p50, %fd118, %fd119;
	selp.f64 	%fd374, %fd119, %fd118, %p50;
$L__BB7_71:
	mov.u32 	%r507, %tid.x;
	setp.ne.s32 	%p216, %r507, 0;
	@%p216 bra 	$L__BB7_73;
	ld.param.u64 	%rd196, [_ZN3cub18CUB_300001_SM_10006detail6reduce18DeviceReduceKernelINS2_10policy_hubIdjN4cuda3__47maximumIvEEE10Policy1000EPdjS8_dNS5_3std3__410__identityEEEvT0_PT3_T1_NS0_13GridEvenShareISI_EET2_T4__param_1];
	cvta.to.global.u64 	%rd193, %rd196;
	mul.wide.u32 	%rd194, %r3, 8;
	add.s64 	%rd195, %rd193, %rd194;
	st.global.f64 	[%rd195], %fd374;
$L__BB7_73:
	ret;

}
	// .globl	_ZN3cub18CUB_300001_SM_10006detail6reduce28DeviceReduceSingleTileKernelINS2_10policy_hubIdjN4cuda3__47maximumIvEEE10Policy1000EPdSB_iS8_ddNS5_3std3__410__identityEEEvT0_T1_T2_T3_T4_T6_
.visible .entry _ZN3cub18CUB_300001_SM_10006detail6reduce28DeviceReduceSingleTileKernelINS2_10policy_hubIdjN4cuda3__47maximumIvEEE10Policy1000EPdSB_iS8_ddNS5_3std3__410__identityEEEvT0_T1_T2_T3_T4_T6_(
	.param .u64 .ptr .align 1 _ZN3cub18CUB_300001_SM_10006detail6reduce28DeviceReduceSingleTileKernelINS2_10policy_hubIdjN4cuda3__47maximumIvEEE10Policy1000EPdSB_iS8_ddNS5_3std3__410__identityEEEvT0_T1_T2_T3_T4_T6__param_0,
	.param .u64 .ptr .align 1 _ZN3cub18CUB_300001_SM_10006detail6reduce28DeviceReduceSingleTileKernelINS2_10policy_hubIdjN4cuda3__47maximumIvEEE10Policy1000EPdSB_iS8_ddNS5_3std3__410__identityEEEvT0_T1_T2_T3_T4_T6__param_1,
	.param .u32 _ZN3cub18CUB_300001_SM_10006detail6reduce28DeviceReduceSingleTileKernelINS2_10policy_hubIdjN4cuda3__47maximumIvEEE10Policy1000EPdSB_iS8_ddNS5_3std3__410__identityEEEvT0_T1_T2_T3_T4_T6__param_2,
	.param .align 1 .b8 _ZN3cub18CUB_300001_SM_10006detail6reduce28DeviceReduceSingleTileKernelINS2_10policy_hubIdjN4cuda3__47maximumIvEEE10Policy1000EPdSB_iS8_ddNS5_3std3__410__identityEEEvT0_T1_T2_T3_T4_T6__param_3[1],
	.param .f64 _ZN3cub18CUB_300001_SM_10006detail6reduce28DeviceReduceSingleTileKernelINS2_10policy_hubIdjN4cuda3__47maximumIvEEE10Policy1000EPdSB_iS8_ddNS5_3std3__410__identityEEEvT0_T1_T2_T3_T4_T6__param_4,
	.param .align 1 .b8 _ZN3cub18CUB_300001_SM_10006detail6reduce28DeviceReduceSingleTileKernelINS2_10policy_hubIdjN4cuda3__47maximumIvEEE10Policy1000EPdSB_iS8_ddNS5_3std3__410__identityEEEvT0_T1_T2_T3_T4_T6__param_5[1]
)
.maxntid 256
.minnctapersm 1
{
	.reg .pred 	%p<220>;
	.reg .b32 	%r<472>;
	.reg .b64 	%rd<206>;
	.reg .b64 	%fd<381>;
	// demoted variable
	.shared .align 8 .b8 _ZZN3cub18CUB_300001_SM_10006detail6reduce28DeviceReduceSingleTileKernelINS2_10policy_hubIdjN4cuda3__47maximumIvEEE10Policy1000EPdSB_iS8_ddNS5_3std3__410__identityEEEvT0_T1_T2_T3_T4_T6_E12temp_storage[80];
	ld.param.u64 	%rd15, [_ZN3cub18CUB_300001_SM_10006detail6reduce28DeviceReduceSingleTileKernelINS2_10policy_hubIdjN4cuda3__47maximumIvEEE10Policy1000EPdSB_iS8_ddNS5_3std3__410__identityEEEvT0_T1_T2_T3_T4_T6__param_0];
	ld.param.u64 	%rd16, [_ZN3cub18CUB_300001_SM_10006detail6reduce28DeviceReduceSingleTileKernelINS2_10policy_hubIdjN4cuda3__47maximumIvEEE10Policy1000EPdSB_iS8_ddNS5_3std3__410__identityEEEvT0_T1_T2_T3_T4_T6__param_1];
	ld.param.u32 	%r68, [_ZN3cub18CUB_300001_SM_10006detail6reduce28DeviceReduceSingleTileKernelINS2_10policy_hubIdjN4cuda3__47maximumIvEEE10Policy1000EPdSB_iS8_ddNS5_3std3__410__identityEEEvT0_T1_T2_T3_T4_T6__param_2];
	ld.param.f64 	%fd58, [_ZN3cub18CUB_300001_SM_10006detail6reduce28DeviceReduceSingleTileKernelINS2_10policy_hubIdjN4cuda3__47maximumIvEEE10Policy1000EPdSB_iS8_ddNS5_3std3__410__identityEEEvT0_T1_T2_T3_T4_T6__param_4];
	cvta.to.global.u64 	%rd1, %rd16;
	setp.ne.s32 	%p1, %r68, 0;
	@%p1 bra 	$L__BB8_3;
	mov.u32 	%r445, %tid.x;
	setp.ne.s32 	%p219, %r445, 0;
	@%p219 bra 	$L__BB8_74;
	st.global.f64 	[%rd1], %fd58;
	bra.uni 	$L__BB8_74;
$L__BB8_3:
	and.b64  	%rd17, %rd15, 31;
	setp.ne.s64 	%p2, %rd17, 0;
	@%p2 bra 	$L__BB8_38;
	setp.gt.s32 	%p110, %r68, 2047;
	@%p110 bra 	$L__BB8_22;
	mov.u32 	%r1, %tid.x;
	setp.ge.s32 	%p159, %r1, %r68;
	mov.f64 	%fd359, 0d0000000000000000;
	mov.u32 	%r449, %r1;
	@%p159 bra 	$L__BB8_7;
	mul.wide.u32 	%rd169, %r1, 8;
	add.s64 	%rd168, %rd15, %rd169;
	// begin inline asm
	ld.global.nc.u64 %rd167, [%rd168];
	// end inline asm
	mov.b64 	%fd359, %rd167;
	add.s32 	%r449, %r1, 256;
$L__BB8_7:
	setp.ge.s32 	%p160, %r449, %r68;
	@%p160 bra 	$L__BB8_13;
	not.b32 	%r321, %r449;
	add.s32 	%r4, %r68, %r321;
	and.b32  	%r322, %r4, 768;
	setp.eq.s32 	%p161, %r322, 768;
	@%p161 bra 	$L__BB8_11;
	mul.wide.u32 	%rd170, %r449, 8;
	add.s64 	%rd202, %rd15, %rd170;
	shr.u32 	%r323, %r4, 8;
	add.s32 	%r324, %r323, 1;
	and.b32  	%r325, %r324, 3;
	neg.s32 	%r447, %r325;
$L__BB8_10:
	.pragma "nounroll";
	// begin inline asm
	ld.global.nc.u64 %rd171, [%rd202];
	// end inline asm
	mov.b64 	%fd272, %rd171;
	setp.lt.f64 	%p162, %fd359, %fd272;
	selp.f64 	%fd359, %fd272, %fd359, %p162;
	add.s32 	%r449, %r449, 256;
	add.s64 	%rd202, %rd202, 2048;
	add.s32 	%r447, %r447, 1;
	setp.ne.s32 	%p163, %r447, 0;
	@%p163 bra 	$L__BB8_10;
$L__BB8_11:
	setp.lt.u32 	%p164, %r4, 768;
	@%p164 bra 	$L__BB8_13;
$L__BB8_12:
	mul.wide.s32 	%rd181, %r449, 8;
	add.s64 	%rd174, %rd15, %rd181;
	// begin inline asm
	ld.global.nc.u64 %rd173, [%rd174];
	// end inline asm
	mov.b64 	%fd273, %rd173;
	setp.lt.f64 	%p165, %fd359, %fd273;
	selp.f64 	%fd274, %fd273, %fd359, %p165;
	add.s64 	%rd176, %rd174, 2048;
	// begin inline asm
	ld.global.nc.u64 %rd175, [%rd176];
	// end inline asm
	mov.b64 	%fd275, %rd175;
	setp.lt.f64 	%p166, %fd274, %fd275;
	selp.f64 	%fd276, %fd275, %fd274, %p166;
	add.s64 	%rd178, %rd174, 4096;
	// begin inline asm
	ld.global.nc.u64 %rd177, [%rd178];
	// end inline asm
	mov.b64 	%fd277, %rd177;
	setp.lt.f64 	%p167, %fd276, %fd277;
	selp.f64 	%fd278, %fd277, %fd276, %p167;
	add.s64 	%rd180, %rd174, 6144;
	// begin inline asm
	ld.global.nc.u64 %rd179, [%rd180];
	// end inline asm
	mov.b64 	%fd279, %rd179;
	setp.lt.f64 	%p168, %fd278, %fd279;
	selp.f64 	%fd359, %fd279, %fd278, %p168;
	add.s32 	%r449, %r449, 1024;
	setp.lt.s32 	%p169, %r449, %r68;
	@%p169 bra 	$L__BB8_12;
$L__BB8_13:
	setp.lt.s32 	%p170, %r68, 256;
	@%p170 bra 	$L__BB8_18;
	// begin inline asm
	mov.u32 %r389, %laneid;
	// end inline asm
	mov.b64 	%rd192, %fd359;
	mov.b64 	{%r391, %r396}, %rd192;
	mov.b32 	%r397, 1;
	mov.b32 	%r438, 31;
	mov.b32 	%r439, -1;
	// begin inline asm
	shfl.sync.down.b32 %r390, %r391, %r397, %r438, %r439;
	// end inline asm
	// begin inline asm
	shfl.sync.down.b32 %r395, %r396, %r397, %r438, %r439;
	// end inline asm
	mov.b64 	%rd193, {%r390, %r395};
	mov.b64 	%fd327, %rd193;
	setp.gt.s32 	%p198, %r389, 30;
	setp.lt.f64 	%p199, %fd359, %fd327;
	selp.f64 	%fd328, %fd327, %fd359, %p199;
	selp.f64 	%fd329, %fd359, %fd328, %p198;
	mov.b64 	%rd194, %fd329;
	mov.b64 	{%r401, %r406}, %rd194;
	mov.b32 	%r407, 2;
	// begin inline asm
	shfl.sync.down.b32 %r400, %r401, %r407, %r438, %r439;
	// end inline asm
	// begin inline asm
	shfl.sync.down.b32 %r405, %r406, %r407, %r438, %r439;
	// end inline asm
	mov.b64 	%rd195, {%r400, %r405};
	mov.b64 	%fd330, %rd195;
	setp.gt.s32 	%p200, %r389, 29;
	setp.lt.f64 	%p201, %fd329, %fd330;
	selp.f64 	%fd331, %fd330, %fd329, %p201;
	selp.f64 	%fd332, %fd329, %fd331, %p200;
	mov.b64 	%rd196, %fd332;
	mov.b64 	{%r411, %r416}, %rd196;
	mov.b32 	%r417, 4;
	// begin inline asm
	shfl.sync.down.b32 %r410, %r411, %r417, %r438, %r439;
	// end inline asm
	// begin inline asm
	shfl.sync.down.b32 %r415, %r416, %r417, %r438, %r439;
	// end inline asm
	mov.b64 	%rd197, {%r410, %r415};
	mov.b64 	%fd333, %rd197;
	setp.gt.s32 	%p202, %r389, 27;
	setp.lt.f64 	%p203, %fd332, %fd333;
	selp.f64 	%fd334, %fd333, %fd332, %p203;
	selp.f64 	%fd335, %fd332, %fd334, %p202;
	mov.b64 	%rd198, %fd335;
	mov.b64 	{%r421, %r426}, %rd198;
	mov.b32 	%r427, 8;
	// begin inline asm
	shfl.sync.down.b32 %r420, %r421, %r427, %r438, %r439;
	// end inline asm
	// begin inline asm
	shfl.sync.down.b32 %r425, %r426, %r427, %r438, %r439;
	// end inline asm
	mov.b64 	%rd199, {%r420, %r425};
	mov.b64 	%fd336, %rd199;
	setp.gt.s32 	%p204, %r389, 23;
	setp.lt.f64 	%p205, %fd335, %fd336;
	selp.f64 	%fd337, %fd336, %fd335, %p205;
	selp.f64 	%fd338, %fd335, %fd337, %p204;
	mov.b64 	%rd200, %fd338;
	mov.b64 	{%r431, %r436}, %rd200;
	mov.b32 	%r437, 16;
	// begin inline asm
	shfl.sync.down.b32 %r430, %r431, %r437, %r438, %r439;
	// end inline asm
	// begin inline asm
	shfl.sync.down.b32 %r435, %r436, %r437, %r438, %r439;
	// end inline asm
	mov.b64 	%rd201, {%r430, %r435};
	mov.b64 	%fd339, %rd201;
	setp.gt.s32 	%p206, %r389, 15;
	setp.lt.f64 	%p207, %fd338, %fd339;
	selp.f64 	%fd10, %fd339, %fd338, %p207;
	selp.f64 	%fd380, %fd338, %fd10, %p206;
	setp.ne.s32 	%p208, %r389, 0;
	@%p208 bra 	$L__BB8_16;
	shr.u32 	%r440, %r1, 2;
	and.b32  	%r441, %r440, 248;
	mov.u32 	%r442, _ZZN3cub18CUB_300001_SM_10006detail6reduce28DeviceReduceSingleTileKernelINS2_10policy_hubIdjN4cuda3__47maximumIvEEE10Policy1000EPdSB_iS8_ddNS5_3std3__410__identityEEEvT0_T1_T2_T3_T4_T6_E12temp_storage;
	add.s32 	%r443, %r442, %r441;
	st.shared.f64 	[%r443+8], %fd10;
$L__BB8_16:
	bar.sync 	0;
	setp.ne.s32 	%p209, %r1, 0;
	@%p209 bra 	$L__BB8_72;
	ld.shared.f64 	%fd340, [_ZZN3cub18CUB_300001_SM_10006detail6reduce28DeviceReduceSingleTileKernelINS2_10policy_hubIdjN4cuda3__47maximumIvEEE10Policy1000EPdSB_iS8_ddNS5_3std3__410__identityEEEvT0_T1_T2_T3_T4_T6_E12temp_storage+16];
	setp.lt.f64 	%p210, %fd380, %fd340;
	selp.f64 	%fd341, %fd340, %fd380, %p210;
	ld.shared.f64 	%fd342, [_ZZN3cub18CUB_300001_SM_10006detail6reduce28DeviceReduceSingleTileKernelINS2_10policy_hubIdjN4cuda3__47maximumIvEEE10Policy1000EPdSB_iS8_ddNS5_3std3__410__identityEEEvT0_T1_T2_T3_T4_T6_E12temp_storage+24];
	setp.lt.f64 	%p211, %fd341, %fd342;
	selp.f64 	%fd343, %fd342, %fd341, %p211;
	ld.shared.f64 	%fd344, [_ZZN3cub18CUB_300001_SM_10006detail6reduce28DeviceReduceSingleTileKernelINS2_10policy_hubIdjN4cuda3__47maximumIvEEE10Policy1000EPdSB_iS8_ddNS5_3std3__410__identityEEEvT0_T1_T2_T3_T4_T6_E12temp_storage+32];
	setp.lt.f64 	%p212, %fd343, %fd344;
	selp.f64 	%fd345, %fd344, %fd343, %p212;
	ld.shared.f64 	%fd346, [_ZZN3cub18CUB_300001_SM_10006detail6reduce28DeviceReduceSingleTileKernelINS2_10policy_hubIdjN4cuda3__47maximumIvEEE10Policy1000EPdSB_iS8_ddNS5_3std3__410__identityEEEvT0_T1_T2_T3_T4_T6_E12temp_storage+40];
	setp.lt.f64 	%p213, %fd345, %fd346;
	selp.f64 	%fd347, %fd346, %fd345, %p213;
	ld.shared.f64 	%fd348, [_ZZN3cub18CUB_300001_SM_10006detail6reduce28DeviceReduceSingleTileKernelINS2_10policy_hubIdjN4cuda3__47maximumIvEEE10Policy1000EPdSB_iS8_ddNS5_3std3__410__identityEEEvT0_T1_T2_T3_T4_T6_E12temp_storage+48];
	setp.lt.f64 	%p214, %fd347, %fd348;
	selp.f64 	%fd349, %fd348, %fd347, %p214;
	ld.shared.f64 	%fd350, [_ZZN3cub18CUB_300001_SM_10006detail6reduce28DeviceReduceSingleTileKernelINS2_10policy_hubIdjN4cuda3__47maximumIvEEE10Policy1000EPdSB_iS8_ddNS5_3std3__410__identityEEEvT0_T1_T2_T3_T4_T6_E12temp_storage+56];
	setp.lt.f64 	%p215, %fd349, %fd350;
	selp.f64 	%fd351, %fd350, %fd349, %p215;
	ld.shared.f64 	%fd352, [_ZZN3cub18CUB_300001_SM_10006detail6reduce28DeviceReduceSingleTileKernelINS2_10policy_hubIdjN4cuda3__47maximumIvEEE10Policy1000EPdSB_iS8_ddNS5_3std3__410__identityEEEvT0_T1_T2_T3_T4_T6_E12temp_storage+64];
	setp.lt.f64 	%p216, %fd351, %fd352;
	selp.f64 	%fd380, %fd352, %fd351, %p216;
	bra.uni 	$L__BB8_72;
$L__BB8_18:
	// begin inline asm
	mov.u32 %r326, %laneid;
	// end inline asm
	and.b32  	%r377, %r1, 992;
	add.s32 	%r378, %r377, 32;
	setp.gt.s32 	%p171, %r378, %r68;
	not.b32 	%r379, %r377;
	add.s32 	%r380, %r68, %r379;
	selp.b32 	%r375, %r380, 31, %p171;
	mov.b64 	%rd182, %fd359;
	mov.b64 	{%r328, %r333}, %rd182;
	mov.b32 	%r334, 1;
	mov.b32 	%r376, -1;
	// begin inline asm
	shfl.sync.down.b32 %r327, %r328, %r334, %r375, %r376;
	// end inline asm
	// begin inline asm
	shfl.sync.down.b32 %r332, %r333, %r334, %r375, %r376;
	// end inline asm
	mov.b64 	%rd183, {%r327, %r332};
	mov.b64 	%fd280, %rd183;
	setp.lt.s32 	%p172, %r326, %r375;
	setp.lt.f64 	%p173, %fd359, %fd280;
	selp.f64 	%fd281, %fd280, %fd359, %p173;
	selp.f64 	%fd282, %fd281, %fd359, %p172;
	mov.b64 	%rd184, %fd282;
	mov.b64 	{%r338, %r343}, %rd184;
	mov.b32 	%r344, 2;
	// begin inline asm
	shfl.sync.down.b32 %r337, %r338, %r344, %r375, %r376;
	// end inline asm
	// begin inline asm
	shfl.sync.down.b32 %r342, %r343, %r344, %r375, %r376;
	// end inline asm
	mov.b64 	%rd185, {%r337, %r342};
	mov.b64 	%fd283, %rd185;
	add.s32 	%r381, %r326, 2;
	setp.gt.s32 	%p174, %r381, %r375;
	setp.lt.f64 	%p175, %fd282, %fd283;
	selp.f64 	%fd284, %fd283, %fd282, %p175;
	selp.f64 	%fd285, %fd282, %fd284, %p174;
	mov.b64 	%rd186, %fd285;
	mov.b64 	{%r348, %r353}, %rd186;
	mov.b32 	%r354, 4;
	// begin inline asm
	shfl.sync.down.b32 %r347, %r348, %r354, %r375, %r376;
	// end inline asm
	// begin inline asm
	shfl.sync.down.b32 %r352, %r353, %r354, %r375, %r376;
	// end inline asm
	mov.b64 	%rd187, {%r347, %r352};
	mov.b64 	%fd286, %rd187;
	add.s32 	%r382, %r326, 4;
	setp.gt.s32 	%p176, %r382, %r375;
	setp.lt.f64 	%p177, %fd285, %fd286;
	selp.f64 	%fd287, %fd286, %fd285, %p177;
	selp.f64 	%fd288, %fd285, %fd287, %p176;
	mov.b64 	%rd188, %fd288;
	mov.b64 	{%r358, %r363}, %rd188;
	mov.b32 	%r364, 8;
	// begin inline asm
	shfl.sync.down.b32 %r357, %r358, %r364, %r375, %r376;
	// end inline asm
	// begin inline asm
	shfl.sync.down.b32 %r362, %r363, %r364, %r375, %r376;
	// end inline asm
	mov.b64 	%rd189, {%r357, %r362};
	mov.b64 	%fd289, %rd189;
	add.s32 	%r383, %r326, 8;
	setp.gt.s32 	%p178, %r383, %r375;
	setp.lt.f64 	%p179, %fd288, %fd289;
	selp.f64 	%fd290, %fd289, %fd288, %p179;
	selp.f64 	%fd291, %fd288, %fd290, %p178;
	mov.b64 	%rd190, %fd291;
	mov.b64 	{%r368, %r373}, %rd190;
	mov.b32 	%r374, 16;
	// begin inline asm
	shfl.sync.down.b32 %r367, %r368, %r374, %r375, %r376;
	// end inline asm
	// begin inline asm
	shfl.sync.down.b32 %r372, %r373, %r374, %r375, %r376;
	// end inline asm
	mov.b64 	%rd191, {%r367, %r372};
	mov.b64 	%fd292, %rd191;
	add.s32 	%r384, %r326, 16;
	setp.gt.s32 	%p180, %r384, %r375;
	setp.lt.f64 	%p181, %fd291, %fd292;
	selp.f64 	%fd293, %fd292, %fd291, %p181;
	selp.f64 	%fd380, %fd291, %fd293, %p180;
	setp.ne.s32 	%p182, %r326, 0;
	@%p182 bra 	$L__BB8_20;
	shr.u32 	%r385, %r1, 2;
	and.b32  	%r386, %r385, 248;
	mov.u32 	%r387, _ZZN3cub18CUB_300001_SM_10006detail6reduce28DeviceReduceSingleTileKernelINS2_10policy_hubIdjN4cuda3__47maximumIvEEE10Policy1000EPdSB_iS8_ddNS5_3std3__410__identityEEEvT0_T1_T2_T3_T4_T6_E12temp_storage;
	add.s32 	%r388, %r387, %r386;
	st.shared.f64 	[%r388+8], %fd380;
$L__BB8_20:
	bar.sync 	0;
	setp.ne.s32 	%p183, %r1, 0;
	@%p183 bra 	$L__BB8_72;
	setp.gt.s32 	%p184, %r68, 32;
	ld.shared.f64 	%fd294, [_ZZN3cub18CUB_300001_SM_10006detail6reduce28DeviceReduceSingleTileKernelINS2_10policy_hubIdjN4cuda3__47maximumIvEEE10Policy1000EPdSB_iS8_ddNS5_3std3__410__identityEEEvT0_T1_T2_T3_T4_T6_E12temp_storage+16];
	setp.lt.f64 	%p185, %fd380, %fd294;
	selp.f64 	%fd296, %fd294, %fd380, %p185;
	selp.f64 	%fd297, %fd296, %fd380, %p184;
	setp.gt.s32 	%p186, %r68, 64;
	ld.shared.f64 	%fd299, [_ZZN3cub18CUB_300001_SM_10006detail6reduce28DeviceReduceSingleTileKernelINS2_10policy_hubIdjN4cuda3__47maximumIvEEE10Policy1000EPdSB_iS8_ddNS5_3std3__410__identityEEEvT0_T1_T2_T3_T4_T6_E12temp_storage+24];
	setp.lt.f64 	%p187, %fd297, %fd299;
	selp.f64 	%fd301, %fd299, %fd297, %p187;
	selp.f64 	%fd302, %fd301, %fd297, %p186;
	setp.gt.s32 	%p188, %r68, 96;
	ld.shared.f64 	%fd304, [_ZZN3cub18CUB_300001_SM_10006detail6reduce28DeviceReduceSingleTileKernelINS2_10policy_hubIdjN4cuda3__47maximumIvEEE10Policy1000EPdSB_iS8_ddNS5_3std3__410__identityEEEvT0_T1_T2_T3_T4_T6_E12temp_storage+32];
	setp.lt.f64 	%p189, %fd302, %fd304;
	selp.f64 	%fd306, %fd304, %fd302, %p189;
	selp.f64 	%fd307, %fd306, %fd302, %p188;
	setp.gt.s32 	%p190, %r68, 128;
	ld.shared.f64 	%fd309, [_ZZN3cub18CUB_300001_SM_10006detail6reduce28DeviceReduceSingleTileKernelINS2_10policy_hubIdjN4cuda3__47maximumIvEEE10Policy1000EPdSB_iS8_ddNS5_3std3__410__identityEEEvT0_T1_T2_T3_T4_T6_E12temp_storage+40];
	setp.lt.f64 	%p191, %fd307, %fd309;
	selp.f64 	%fd311, %fd309, %fd307, %p191;
	selp.f64 	%fd312, %fd311, %fd307, %p190;
	setp.gt.s32 	%p192, %r68, 160;
	ld.shared.f64 	%fd314, [_ZZN3cub18CUB_300001_SM_10006detail6reduce28DeviceReduceSingleTileKernelINS2_10policy_hubIdjN4cuda3__47maximumIvEEE10Policy1000EPdSB_iS8_ddNS5_3std3__410__identityEEEvT0_T1_T2_T3_T4_T6_E12temp_storage+48];
	setp.lt.f64 	%p193, %fd312, %fd314;
	selp.f64 	%fd316, %fd314, %fd312, %p193;
	selp.f64 	%fd317, %fd316, %fd312, %p192;
	setp.gt.s32 	%p194, %r68, 192;
	ld.shared.f64 	%fd319, [_ZZN3cub18CUB_300001_SM_10006detail6reduce28DeviceReduceSingleTileKernelINS2_10policy_hubIdjN4cuda3__47maximumIvEEE10Policy1000EPdSB_iS8_ddNS5_3std3__410__identityEEEvT0_T1_T2_T3_T4_T6_E12temp_storage+56];
	setp.lt.f64 	%p195, %fd317, %fd319;
	selp.f64 	%fd321, %fd319, %fd317, %p195;
	selp.f64 	%fd322, %fd321, %fd317, %p194;
	setp.gt.s32 	%p196, %r68, 224;
	ld.shared.f64 	%fd324, [_ZZN3cub18CUB_300001_SM_10006detail6reduce28DeviceReduceSingleTileKernelINS2_10policy_hubIdjN4cuda3__47maximumIvEEE10Policy1000EPdSB_iS8_ddNS5_3std3__410__identityEEEvT0_T1_T2_T3_T4_T6_E12temp_storage+64];
	setp.lt.f64 	%p197, %fd322, %fd324;
	selp.f64 	%fd326, %fd324, %fd322, %p197;
	selp.f64 	%fd380, %fd326, %fd322, %p196;
	bra.uni 	$L__BB8_72;
$L__BB8_22:
	mov.u32 	%r13, %tid.x;
	shl.b32 	%r14, %r13, 2;
	mul.wide.u32 	%rd126, %r14, 8;
	add.s64 	%rd116, %rd15, %rd126;
	// begin inline asm
	ld.global.nc.v2.u64 {%rd114, %rd115}, [%rd116];
	// end inline asm
	add.s64 	%rd119, %rd116, 16;
	// begin inline asm
	ld.global.nc.v2.u64 {%rd117, %rd118}, [%rd119];
	// end inline asm
	mov.b64 	%fd206, %rd114;
	mov.b64 	%fd207, %rd115;
	mov.b64 	%fd208, %rd117;
	mov.b64 	%fd209, %rd118;
	add.s64 	%rd122, %rd116, 8192;
	// begin inline asm
	ld.global.nc.v2.u64 {%rd120, %rd121}, [%rd122];
	// end inline asm
	add.s64 	%rd125, %rd116, 8208;
	// begin inline asm
	ld.global.nc.v2.u64 {%rd123, %rd124}, [%rd125];
	// end inline asm
	mov.b64 	%fd210, %rd120;
	mov.b64 	%fd211, %rd121;
	mov.b64 	%fd212, %rd123;
	mov.b64 	%fd213, %rd124;
	setp.lt.f64 	%p111, %fd206, %fd207;
	selp.f64 	%fd214, %fd207, %fd206, %p111;
	setp.lt.f64 	%p112, %fd214, %fd208;
	selp.f64 	%fd215, %fd208, %fd214, %p112;
	setp.lt.f64 	%p113, %fd215, %fd209;
	selp.f64 	%fd216, %fd209, %fd215, %p113;
	setp.lt.f64 	%p114, %fd216, %fd210;
	selp.f64 	%fd217, %fd210, %fd216, %p114;
	setp.lt.f64 	%p115, %fd217, %fd211;
	selp.f64 	%fd218, %fd211, %fd217, %p115;
	setp.lt.f64 	%p116, %fd218, %fd212;
	selp.f64 	%fd219, %fd212, %fd218, %p116;
	setp.lt.f64 	%p117, %fd219, %fd213;
	selp.f64 	%fd366, %fd213, %fd219, %p117;
	setp.lt.u32 	%p118, %r68, 4096;
	mov.b32 	%r452, 2048;
	@%p118 bra 	$L__BB8_26;
	add.s32 	%r15, %r68, -2048;
	mov.b32 	%r452, 2048;
$L__BB8_24:
	add.s32 	%r258, %r452, %r14;
	mul.wide.u32 	%rd139, %r258, 8;
	add.s64 	%rd129, %rd15, %rd139;
	// begin inline asm
	ld.global.nc.v2.u64 {%rd127, %rd128}, [%rd129];
	// end inline asm
	add.s64 	%rd132, %rd129, 16;
	// begin inline asm
	ld.global.nc.v2.u64 {%rd130, %rd131}, [%rd132];
	// end inline asm
	mov.b64 	%fd220, %rd127;
	mov.b64 	%fd221, %rd128;
	mov.b64 	%fd222, %rd130;
	mov.b64 	%fd223, %rd131;
	add.s64 	%rd135, %rd129, 8192;
	// begin inline asm
	ld.global.nc.v2.u64 {%rd133, %rd134}, [%rd135];
	// end inline asm
	add.s64 	%rd138, %rd129, 8208;
	// begin inline asm
	ld.global.nc.v2.u64 {%rd136, %rd137}, [%rd138];
	// end inline asm
	mov.b64 	%fd224, %rd133;
	mov.b64 	%fd225, %rd134;
	mov.b64 	%fd226, %rd136;
	mov.b64 	%fd227, %rd137;
	setp.lt.f64 	%p119, %fd366, %fd220;
	selp.f64 	%fd228, %fd220, %fd366, %p119;
	setp.lt.f64 	%p120, %fd228, %fd221;
	selp.f64 	%fd229, %fd221, %fd228, %p120;
	setp.lt.f64 	%p121, %fd229, %fd222;
	selp.f64 	%fd230, %fd222, %fd229, %p121;
	setp.lt.f64 	%p122, %fd230, %fd223;
	selp.f64 	%fd231, %fd223, %fd230, %p122;
	setp.lt.f64 	%p123, %fd231, %fd224;
	selp.f64 	%fd232, %fd224, %fd231, %p123;
	setp.lt.f64 	%p124, %fd232, %fd225;
	selp.f64 	%fd233, %fd225, %fd232, %p124;
	setp.lt.f64 	%p125, %fd233, %fd226;
	selp.f64 	%fd234, %fd226, %fd233, %p125;
	setp.lt.f64 	%p126, %fd234, %fd227;
	selp.f64 	%fd366, %fd227, %fd234, %p126;
	sub.s32 	%r259, %r68, %r452;
	setp.lt.s32 	%p127, %r259, 2048;
	@%p127 bra 	$L__BB8_34;
	add.s32 	%r452, %r452, 2048;
	setp.le.s32 	%p128, %r452, %r15;
	@%p128 bra 	$L__BB8_24;
$L__BB8_26:
	setp.le.s32 	%p129, %r68, %r452;
	@%p129 bra 	$L__BB8_34;
	sub.s32 	%r19, %r68, %r452;
	setp.ge.s32 	%p130, %r13, %r19;
	@%p130 bra 	$L__BB8_34;
	not.b32 	%r260, %r13;
	add.s32 	%r261, %r68, %r260;
	sub.s32 	%r20, %r261, %r452;
	and.b32  	%r262, %r20, 768;
	setp.eq.s32 	%p131, %r262, 768;
	mov.u32 	%r456, %r13;
	@%p131 bra 	$L__BB8_31;
	add.s32 	%r454, %r13, %r452;
	shr.u32 	%r263, %r20, 8;
	add.s32 	%r264, %r263, 1;
	and.b32  	%r265, %r264, 3;
	neg.s32 	%r453, %r265;
	mov.u32 	%r456, %r13;
$L__BB8_30:
	.pragma "nounroll";
	mul.wide.u32 	%rd142, %r454, 8;
	add.s64 	%rd141, %rd15, %rd142;
	// begin inline asm
	ld.global.nc.u64 %rd140, [%rd141];
	// end inline asm
	mov.b64 	%fd236, %rd140;
	setp.lt.f64 	%p132, %fd366, %fd236;
	selp.f64 	%fd366, %fd236, %fd366, %p132;
	add.s32 	%r456, %r456, 256;
	add.s32 	%r454, %r454, 256;
	add.s32 	%r453, %r453, 1;
	setp.ne.s32 	%p133, %r453, 0;
	@%p133 bra 	$L__BB8_30;
$L__BB8_31:
	setp.lt.u32 	%p134, %r20, 768;
	@%p134 bra 	$L__BB8_34;
	cvt.u64.u32 	%rd143, %r456;
	cvt.u64.u32 	%rd144, %r452;
	add.s64 	%rd145, %rd143, %rd144;
	shl.b64 	%rd146, %rd145, 3;
	add.s64 	%rd147, %rd146, %rd15;
	add.s64 	%rd203, %rd147, 4096;
	add.s32 	%r457, %r456, %r452;
$L__BB8_33:
	mul.wide.u32 	%rd156, %r457, 8;
	add.s64 	%rd149, %rd15, %rd156;
	// begin inline asm
	ld.global.nc.u64 %rd148, [%rd149];
	// end inline asm
	mov.b64 	%fd237, %rd148;
	setp.lt.f64 	%p135, %fd366, %fd237;
	selp.f64 	%fd238, %fd237, %fd366, %p135;
	add.s64 	%rd151, %rd203, -2048;
	// begin inline asm
	ld.global.nc.u64 %rd150, [%rd151];
	// end inline asm
	mov.b64 	%fd239, %rd150;
	setp.lt.f64 	%p136, %fd238, %fd239;
	selp.f64 	%fd240, %fd239, %fd238, %p136;
	// begin inline asm
	ld.global.nc.u64 %rd152, [%rd203];
	// end inline asm
	mov.b64 	%fd241, %rd152;
	setp.lt.f64 	%p137, %fd240, %fd241;
	selp.f64 	%fd242, %fd241, %fd240, %p137;
	add.s64 	%rd155, %rd203, 2048;
	// begin inline asm
	ld.global.nc.u64 %rd154, [%rd155];
	// end inline asm
	mov.b64 	%fd243, %rd154;
	setp.lt.f64 	%p138, %fd242, %fd243;
	selp.f64 	%fd366, %fd243, %fd242, %p138;
	add.s32 	%r456, %r456, 1024;
	add.s64 	%rd203, %rd203, 8192;
	add.s32 	%r457, %r457, 1024;
	setp.lt.s32 	%p139, %r456, %r19;
	@%p139 bra 	$L__BB8_33;
$L__BB8_34:
	// begin inline asm
	mov.u32 %r266, %laneid;
	// end inline asm
	mov.b64 	%rd157, %fd366;
	mov.b64 	{%r268, %r273}, %rd157;
	mov.b32 	%r274, 1;
	mov.b32 	%r315, 31;
	mov.b32 	%r316, -1;
	// begin inline asm
	shfl.sync.down.b32 %r267, %r268, %r274, %r315, %r316;
	// end inline asm
	// begin inline asm
	shfl.sync.down.b32 %r272, %r273, %r274, %r315, %r316;
	// end inline asm
	mov.b64 	%rd158, {%r267, %r272};
	mov.b64 	%fd244, %rd158;
	setp.gt.s32 	%p140, %r266, 30;
	setp.lt.f64 	%p141, %fd366, %fd244;
	selp.f64 	%fd245, %fd244, %fd366, %p141;
	selp.f64 	%fd246, %fd366, %fd245, %p140;
	mov.b64 	%rd159, %fd246;
	mov.b64 	{%r278, %r283}, %rd159;
	mov.b32 	%r284, 2;
	// begin inline asm
	shfl.sync.down.b32 %r277, %r278, %r284, %r315, %r316;
	// end inline asm
	// begin inline asm
	shfl.sync.down.b32 %r282, %r283, %r284, %r315, %r316;
	// end inline asm
	mov.b64 	%rd160, {%r277, %r282};
	mov.b64 	%fd247, %rd160;
	setp.gt.s32 	%p142, %r266, 29;
	setp.lt.f64 	%p143, %fd246, %fd247;
	selp.f64 	%fd248, %fd247, %fd246, %p143;
	selp.f64 	%fd249, %fd246, %fd248, %p142;
	mov.b64 	%rd161, %fd249;
	mov.b64 	{%r288, %r293}, %rd161;
	mov.b32 	%r294, 4;
	// begin inline asm
	shfl.sync.down.b32 %r287, %r288, %r294, %r315, %r316;
	// end inline asm
	// begin inline asm
	shfl.sync.down.b32 %r292, %r293, %r294, %r315, %r316;
	// end inline asm
	mov.b64 	%rd162, {%r287, %r292};
	mov.b64 	%fd250, %rd162;
	setp.gt.s32 	%p144, %r266, 27;
	setp.lt.f64 	%p145, %fd249, %fd250;
	selp.f64 	%fd251, %fd250, %fd249, %p145;
	selp.f64 	%fd252, %fd249, %fd251, %p144;
	mov.b64 	%rd163, %fd252;
	mov.b64 	{%r298, %r303}, %rd163;
	mov.b32 	%r304, 8;
	// begin inline asm
	shfl.sync.down.b32 %r297, %r298, %r304, %r315, %r316;
	// end inline asm
	// begin inline asm
	shfl.sync.down.b32 %r302, %r303, %r304, %r315, %r316;
	// end inline asm
	mov.b64 	%rd164, {%r297, %r302};
	mov.b64 	%fd253, %rd164;
	setp.gt.s32 	%p146, %r266, 23;
	setp.lt.f64 	%p147, %fd252, %fd253;
	selp.f64 	%fd254, %fd253, %fd252, %p147;
	selp.f64 	%fd255, %fd252, %fd254, %p146;
	mov.b64 	%rd165, %fd255;
	mov.b64 	{%r308, %r313}, %rd165;
	mov.b32 	%r314, 16;
	// begin inline asm
	shfl.sync.down.b32 %r307, %r308, %r314, %r315, %r316;
	// end inline asm
	// begin inline asm
	shfl.sync.down.b32 %r312, %r313, %r314, %r315, %r316;
	// end inline asm
	mov.b64 	%rd166, {%r307, %r312};
	mov.b64 	%fd256, %rd166;
	setp.gt.s32 	%p148, %r266, 15;
	setp.lt.f64 	%p149, %fd255, %fd256;
	selp.f64 	%fd26, %fd256, %fd255, %p149;
	selp.f64 	%fd380, %fd255, %fd26, %p148;
	setp.ne.s32 	%p150, %r266, 0;
	@%p150 bra 	$L__BB8_36;
	shr.u32 	%r317, %r13, 2;
	and.b32  	%r318, %r317, 248;
	mov.u32 	%r319, _ZZN3cub18CUB_300001_SM_10006detail6reduce28DeviceReduceSingleTileKernelINS2_10policy_hubIdjN4cuda3__47maximumIvEEE10Policy1000EPdSB_iS8_ddNS5_3std3__410__identityEEEvT0_T1_T2_T3_T4_T6_E12temp_storage;
	add.s32 	%r320, %r319, %r318;
	st.shared.f64 	[%r320+8], %fd26;
$L__BB8_36:
	bar.sync 	0;
	setp.ne.s32 	%p151, %r13, 0;
	@%p151 bra 	$L__BB8_72;
	ld.shared.f64 	%fd257, [_ZZN3cub18CUB_300001_SM_10006detail6reduce28DeviceReduceSingleTileKernelINS2_10policy_hubIdjN4cuda3__47maximumIvEEE10Policy1000EPdSB_iS8_ddNS5_3std3__410__identityEEEvT0_T1_T2_T3_T4_T6_E12temp_storage+16];
	setp.lt.f64 	%p152, %fd380, %fd257;
	selp.f64 	%fd258, %fd257, %fd380, %p152;
	ld.shared.f64 	%fd259, [_ZZN3cub18CUB_300001_SM_10006detail6reduce28DeviceReduceSingleTileKernelINS2_10policy_hubIdjN4cuda3__47maximumIvEEE10Policy1000EPdSB_iS8_ddNS5_3std3__410__identityEEEvT0_T1_T2_T3_T4_T6_E12temp_storage+24];
	setp.lt.f64 	%p153, %fd258, %fd259;
	selp.f64 	%fd260, %fd259, %fd258, %p153;
	ld.shared.f64 	%fd261, [_ZZN3cub18CUB_300001_SM_10006detail6reduce28DeviceReduceSingleTileKernelINS2_10policy_hubIdjN4cuda3__47maximumIvEEE10Policy1000EPdSB_iS8_ddNS5_3std3__410__identityEEEvT0_T1_T2_T3_T4_T6_E12temp_storage+32];
	setp.lt.f64 	%p154, %fd260, %fd261;
	selp.f64 	%fd262, %fd261, %fd260, %p154;
	ld.shared.f64 	%fd263, [_ZZN3cub18CUB_300001_SM_10006detail6reduce28DeviceReduceSingleTileKernelINS2_10policy_hubIdjN4cuda3__47maximumIvEEE10Policy1000EPdSB_iS8_ddNS5_3std3__410__identityEEEvT0_T1_T2_T3_T4_T6_E12temp_storage+40];
	setp.lt.f64 	%p155, %fd262, %fd263;
	selp.f64 	%fd264, %fd263, %fd262, %p155;
	ld.shared.f64 	%fd265, [_ZZN3cub18CUB_300001_SM_10006detail6reduce28DeviceReduceSingleTileKernelINS2_10policy_hubIdjN4cuda3__47maximumIvEEE10Policy1000EPdSB_iS8_ddNS5_3std3__410__identityEEEvT0_T1_T2_T3_T4_T6_E12temp_storage+48];
	setp.lt.f64 	%p156, %fd264, %fd265;
	selp.f64 	%fd266, %fd265, %fd264, %p156;
	ld.shared.f64 	%fd267, [_ZZN3cub18CUB_300001_SM_10006detail6reduce28DeviceReduceSingleTileKernelINS2_10policy_hubIdjN4cuda3__47maximumIvEEE10Policy1000EPdSB_iS8_ddNS5_3std3__410__identityEEEvT0_T1_T2_T3_T4_T6_E12temp_storage+56];
	setp.lt.f64 	%p157, %fd266, %fd267;
	selp.f64 	%fd268, %fd267, %fd266, %p157;
	ld.shared.f64 	%fd269, [_ZZN3cub18CUB_300001_SM_10006detail6reduce28DeviceReduceSingleTileKernelINS2_10policy_hubIdjN4cuda3__47maximumIvEEE10Policy1000EPdSB_iS8_ddNS5_3std3__410__identityEEEvT0_T1_T2_T3_T4_T6_E12temp_storage+64];
	setp.lt.f64 	%p158, %fd268, %fd269;
	selp.f64 	%fd380, %fd269, %fd268, %p158;
	bra.uni 	$L__BB8_72;
$L__BB8_38:
	setp.gt.s32 	%p3, %r68, 2047;
	@%p3 bra 	$L__BB8_56;
	mov.u32 	%r35, %tid.x;
	setp.ge.s32 	%p52, %r35, %r68;
	mov.f64 	%fd372, 0d0000000000000000;
	mov.u32 	%r462, %r35;
	@%p52 bra 	$L__BB8_41;
	mul.wide.u32 	%rd81, %r35, 8;
	add.s64 	%rd80, %rd15, %rd81;
	// begin inline asm
	ld.global.nc.u64 %rd79, [%rd80];
	// end inline asm
	mov.b64 	%fd372, %rd79;
	add.s32 	%r462, %r35, 256;
$L__BB8_41:
	setp.ge.s32 	%p53, %r462, %r68;
	@%p53 bra 	$L__BB8_47;
	not.b32 	%r133, %r462;
	add.s32 	%r38, %r68, %r133;
	and.b32  	%r134, %r38, 768;
	setp.eq.s32 	%p54, %r134, 768;
	@%p54 bra 	$L__BB8_45;
	mul.wide.u32 	%rd82, %r462, 8;
	add.s64 	%rd204, %rd15, %rd82;
	shr.u32 	%r135, %r38, 8;
	add.s32 	%r136, %r135, 1;
	and.b32  	%r137, %r136, 3;
	neg.s32 	%r460, %r137;
$L__BB8_44:
	.pragma "nounroll";
	// begin inline asm
	ld.global.nc.u64 %rd83, [%rd204];
	// end inline asm
	mov.b64 	%fd125, %rd83;
	setp.lt.f64 	%p55, %fd372, %fd125;
	selp.f64 	%fd372, %fd125, %fd372, %p55;
	add.s32 	%r462, %r462, 256;
	add.s64 	%rd204, %rd204, 2048;
	add.s32 	%r460, %r460, 1;
	setp.ne.s32 	%p56, %r460, 0;
	@%p56 bra 	$L__BB8_44;
$L__BB8_45:
	setp.lt.u32 	%p57, %r38, 768;
	@%p57 bra 	$L__BB8_47;
$L__BB8_46:
	mul.wide.s32 	%rd93, %r462, 8;
	add.s64 	%rd86, %rd15, %rd93;
	// begin inline asm
	ld.global.nc.u64 %rd85, [%rd86];
	// end inline asm
	mov.b64 	%fd126, %rd85;
	setp.lt.f64 	%p58, %fd372, %fd126;
	selp.f64 	%fd127, %fd126, %fd372, %p58;
	add.s64 	%rd88, %rd86, 2048;
	// begin inline asm
	ld.global.nc.u64 %rd87, [%rd88];
	// end inline asm
	mov.b64 	%fd128, %rd87;
	setp.lt.f64 	%p59, %fd127, %fd128;
	selp.f64 	%fd129, %fd128, %fd127, %p59;
	add.s64 	%rd90, %rd86, 4096;
	// begin inline asm
	ld.global.nc.u64 %rd89, [%rd90];
	// end inline asm
	mov.b64 	%fd130, %rd89;
	setp.lt.f64 	%p60, %fd129, %fd130;
	selp.f64 	%fd131, %fd130, %fd129, %p60;
	add.s64 	%rd92, %rd86, 6144;
	// begin inline asm
	ld.global.nc.u64 %rd91, [%rd92];
	// end inline asm
	mov.b64 	%fd132, %rd91;
	setp.lt.f64 	%p61, %fd131, %fd132;
	selp.f64 	%fd372, %fd132, %fd131, %p61;
	add.s32 	%r462, %r462, 1024;
	setp.lt.s32 	%p62, %r462, %r68;
	@%p62 bra 	$L__BB8_46;
$L__BB8_47:
	setp.lt.s32 	%p63, %r68, 256;
	@%p63 bra 	$L__BB8_52;
	// begin inline asm
	mov.u32 %r201, %laneid;
	// end inline asm
	mov.b64 	%rd104, %fd372;
	mov.b64 	{%r203, %r208}, %rd104;
	mov.b32 	%r209, 1;
	mov.b32 	%r250, 31;
	mov.b32 	%r251, -1;
	// begin inline asm
	shfl.sync.down.b32 %r202, %r203, %r209, %r250, %r251;
	// end inline asm
	// begin inline asm
	shfl.sync.down.b32 %r207, %r208, %r209, %r250, %r251;
	// end inline asm
	mov.b64 	%rd105, {%r202, %r207};
	mov.b64 	%fd180, %rd105;
	setp.gt.s32 	%p91, %r201, 30;
	setp.lt.f64 	%p92, %fd372, %fd180;
	selp.f64 	%fd181, %fd180, %fd372, %p92;
	selp.f64 	%fd182, %fd372, %fd181, %p91;
	mov.b64 	%rd106, %fd182;
	mov.b64 	{%r213, %r218}, %rd106;
	mov.b32 	%r219, 2;
	// begin inline asm
	shfl.sync.down.b32 %r212, %r213, %r219, %r250, %r251;
	// end inline asm
	// begin inline asm
	shfl.sync.down.b32 %r217, %r218, %r219, %r250, %r251;
	// end inline asm
	mov.b64 	%rd107, {%r212, %r217};
	mov.b64 	%fd183, %rd107;
	setp.gt.s32 	%p93, %r201, 29;
	setp.lt.f64 	%p94, %fd182, %fd183;
	selp.f64 	%fd184, %fd183, %fd182, %p94;
	selp.f64 	%fd185, %fd182, %fd184, %p93;
	mov.b64 	%rd108, %fd185;
	mov.b64 	{%r223, %r228}, %rd108;
	mov.b32 	%r229, 4;
	// begin inline asm
	shfl.sync.down.b32 %r222, %r223, %r229, %r250, %r251;
	// end inline asm
	// begin inline asm
	shfl.sync.down.b32 %r227, %r228, %r229, %r250, %r251;
	// end inline asm
	mov.b64 	%rd109, {%r222, %r227};
	mov.b64 	%fd186, %rd109;
	setp.gt.s32 	%p95, %r201, 27;
	setp.lt.f64 	%p96, %fd185, %fd186;
	selp.f64 	%fd187, %fd186, %fd185, %p96;
	selp.f64 	%fd188, %fd185, %fd187, %p95;
	mov.b64 	%rd110, %fd188;
	mov.b64 	{%r233, %r238}, %rd110;
	mov.b32 	%r239, 8;
	// begin inline asm
	shfl.sync.down.b32 %r232, %r233, %r239, %r250, %r251;
	// end inline asm
	// begin inline asm
	shfl.sync.down.b32 %r237, %r238, %r239, %r250, %r251;
	// end inline asm
	mov.b64 	%rd111, {%r232, %r237};
	mov.b64 	%fd189, %rd111;
	setp.gt.s32 	%p97, %r201, 23;
	setp.lt.f64 	%p98, %fd188, %fd189;
	selp.f64 	%fd190, %fd189, %fd188, %p98;
	selp.f64 	%fd191, %fd188, %fd190, %p97;
	mov.b64 	%rd112, %fd191;
	mov.b64 	{%r243, %r248}, %rd112;
	mov.b32 	%r249, 16;
	// begin inline asm
	shfl.sync.down.b32 %r242, %r243, %r249, %r250, %r251;
	// end inline asm
	// begin inline asm
	shfl.sync.down.b32 %r247, %r248, %r249, %r250, %r251;
	// end inline asm
	mov.b64 	%rd113, {%r242, %r247};
	mov.b64 	%fd192, %rd113;
	setp.gt.s32 	%p99, %r201, 15;
	setp.lt.f64 	%p100, %fd191, %fd192;
	selp.f64 	%fd38, %fd192, %fd191, %p100;
	selp.f64 	%fd380, %fd191, %fd38, %p99;
	setp.ne.s32 	%p101, %r201, 0;
	@%p101 bra 	$L__BB8_50;
	shr.u32 	%r252, %r35, 2;
	and.b32  	%r253, %r252, 248;
	mov.u32 	%r254, _ZZN3cub18CUB_300001_SM_10006detail6reduce28DeviceReduceSingleTileKernelINS2_10policy_hubIdjN4cuda3__47maximumIvEEE10Policy1000EPdSB_iS8_ddNS5_3std3__410__identityEEEvT0_T1_T2_T3_T4_T6_E12temp_storage;
	add.s32 	%r255, %r254, %r253;
	st.shared.f64 	[%r255+8], %fd38;
$L__BB8_50:
	bar.sync 	0;
	setp.ne.s32 	%p102, %r35, 0;
	@%p102 bra 	$L__BB8_72;
	ld.shared.f64 	%fd193, [_ZZN3cub18CUB_300001_SM_10006detail6reduce28DeviceReduceSingleTileKernelINS2_10policy_hubIdjN4cuda3__47maximumIvEEE10Policy1000EPdSB_iS8_ddNS5_3std3__410__identityEEEvT0_T1_T2_T3_T4_T6_E12temp_storage+16];
	setp.lt.f64 	%p103, %fd380, %fd193;
	selp.f64 	%fd194, %fd193, %fd380, %p103;
	ld.shared.f64 	%fd195, [_ZZN3cub18CUB_300001_SM_10006detail6reduce28DeviceReduceSingleTileKernelINS2_10policy_hubIdjN4cuda3__47maximumIvEEE10Policy1000EPdSB_iS8_ddNS5_3std3__410__identityEEEvT0_T1_T2_T3_T4_T6_E12temp_storage+24];
	setp.lt.f64 	%p104, %fd194, %fd195;
	selp.f64 	%fd196, %fd195, %fd194, %p104;
	ld.shared.f64 	%fd197, [_ZZN3cub18CUB_300001_SM_10006detail6reduce28DeviceReduceSingleTileKernelINS2_10policy_hubIdjN4cuda3__47maximumIvEEE10Policy1000EPdSB_iS8_ddNS5_3std3__410__identityEEEvT0_T1_T2_T3_T4_T6_E12temp_storage+32];
	setp.lt.f64 	%p105, %fd196, %fd197;
	selp.f64 	%fd198, %fd197, %fd196, %p105;
	ld.shared.f64 	%fd199, [_ZZN3cub18CUB_300001_SM_10006detail6reduce28DeviceReduceSingleTileKernelINS2_10policy_hubIdjN4cuda3__47maximumIvEEE10Policy1000EPdSB_iS8_ddNS5_3std3__410__identityEEEvT0_T1_T2_T3_T4_T6_E12temp_storage+40];
	setp.lt.f64 	%p106, %fd198, %fd199;
	selp.f64 	%fd200, %fd199, %fd198, %p106;
	ld.shared.f64 	%fd201, [_ZZN3cub18CUB_300001_SM_10006detail6reduce28DeviceReduceSingleTileKernelINS2_10policy_hubIdjN4cuda3__47maximumIvEEE10Policy1000EPdSB_iS8_ddNS5_3std3__410__identityEEEvT0_T1_T2_T3_T4_T6_E12temp_storage+48];
	setp.lt.f64 	%p107, %fd200, %fd201;
	selp.f64 	%fd202, %fd201, %fd200, %p107;
	ld.shared.f64 	%fd203, [_ZZN3cub18CUB_300001_SM_10006detail6reduce28DeviceReduceSingleTileKernelINS2_10policy_hubIdjN4cuda3__47maximumIvEEE10Policy1000EPdSB_iS8_ddNS5_3std3__410__identityEEEvT0_T1_T2_T3_T4_T6_E12temp_storage+56];
	setp.lt.f64 	%p108, %fd202, %fd203;
	selp.f64 	%fd204, %fd203, %fd202, %p108;
	ld.shared.f64 	%fd205, [_ZZN3cub18CUB_300001_SM_10006detail6reduce28DeviceReduceSingleTileKernelINS2_10policy_hubIdjN4cuda3__47maximumIvEEE10Policy1000EPdSB_iS8_ddNS5_3std3__410__identityEEEvT0_T1_T2_T3_T4_T6_E12temp_storage+64];
	setp.lt.f64 	%p109, %fd204, %fd205;
	selp.f64 	%fd380, %fd205, %fd204, %p109;
	bra.uni 	$L__BB8_72;
$L__BB8_52:
	// begin inline asm
	mov.u32 %r138, %laneid;
	// end inline asm
	and.b32  	%r189, %r35, 992;
	add.s32 	%r190, %r189, 32;
	setp.gt.s32 	%p64, %r190, %r68;
	not.b32 	%r191, %r189;
	add.s32 	%r192, %r68, %r191;
	selp.b32 	%r187, %r192, 31, %p64;
	mov.b64 	%rd94, %fd372;
	mov.b64 	{%r140, %r145}, %rd94;
	mov.b32 	%r146, 1;
	mov.b32 	%r188, -1;
	// begin inline asm
	shfl.sync.down.b32 %r139, %r140, %r146, %r187, %r188;
	// end inline asm
	// begin inline asm
	shfl.sync.down.b32 %r144, %r145, %r146, %r187, %r188;
	// end inline asm
	mov.b64 	%rd95, {%r139, %r144};
	mov.b64 	%fd133, %rd95;
	setp.lt.s32 	%p65, %r138, %r187;
	setp.lt.f64 	%p66, %fd372, %fd133;
	selp.f64 	%fd134, %fd133, %fd372, %p66;
	selp.f64 	%fd135, %fd134, %fd372, %p65;
	mov.b64 	%rd96, %fd135;
	mov.b64 	{%r150, %r155}, %rd96;
	mov.b32 	%r156, 2;
	// begin inline asm
	shfl.sync.down.b32 %r149, %r150, %r156, %r187, %r188;
	// end inline asm
	// begin inline asm
	shfl.sync.down.b32 %r154, %r155, %r156, %r187, %r188;
	// end inline asm
	mov.b64 	%rd97, {%r149, %r154};
	mov.b64 	%fd136, %rd97;
	add.s32 	%r193, %r138, 2;
	setp.gt.s32 	%p67, %r193, %r187;
	setp.lt.f64 	%p68, %fd135, %fd136;
	selp.f64 	%fd137, %fd136, %fd135, %p68;
	selp.f64 	%fd138, %fd135, %fd137, %p67;
	mov.b64 	%rd98, %fd138;
	mov.b64 	{%r160, %r165}, %rd98;
	mov.b32 	%r166, 4;
	// begin inline asm
	shfl.sync.down.b32 %r159, %r160, %r166, %r187, %r188;
	// end inline asm
	// begin inline asm
	shfl.sync.down.b32 %r164, %r165, %r166, %r187, %r188;
	// end inline asm
	mov.b64 	%rd99, {%r159, %r164};
	mov.b64 	%fd139, %rd99;
	add.s32 	%r194, %r138, 4;
	setp.gt.s32 	%p69, %r194, %r187;
	setp.lt.f64 	%p70, %fd138, %fd139;
	selp.f64 	%fd140, %fd139, %fd138, %p70;
	selp.f64 	%fd141, %fd138, %fd140, %p69;
	mov.b64 	%rd100, %fd141;
	mov.b64 	{%r170, %r175}, %rd100;
	mov.b32 	%r176, 8;
	// begin inline asm
	shfl.sync.down.b32 %r169, %r170, %r176, %r187, %r188;
	// end inline asm
	// begin inline asm
	shfl.sync.down.b32 %r174, %r175, %r176, %r187, %r188;
	// end inline asm
	mov.b64 	%rd101, {%r169, %r174};
	mov.b64 	%fd142, %rd101;
	add.s32 	%r195, %r138, 8;
	setp.gt.s32 	%p71, %r195, %r187;
	setp.lt.f64 	%p72, %fd141, %fd142;
	selp.f64 	%fd143, %fd142, %fd141, %p72;
	selp.f64 	%fd144, %fd141, %fd143, %p71;
	mov.b64 	%rd102, %fd144;
	mov.b64 	{%r180, %r185}, %rd102;
	mov.b32 	%r186, 16;
	// begin inline asm
	shfl.sync.down.b32 %r179, %r180, %r186, %r187, %r188;
	// end inline asm
	// begin inline asm
	shfl.sync.down.b32 %r184, %r185, %r186, %r187, %r188;
	// end inline asm
	mov.b64 	%rd103, {%r179, %r184};
	mov.b64 	%fd145, %rd103;
	add.s32 	%r196, %r138, 16;
	setp.gt.s32 	%p73, %r196, %r187;
	setp.lt.f64 	%p74, %fd144, %fd145;
	selp.f64 	%fd146, %fd145, %fd144, %p74;
	selp.f64 	%fd380, %fd144, %fd146, %p73;
	setp.ne.s32 	%p75, %r138, 0;
	@%p75 bra 	$L__BB8_54;
	shr.u32 	%r197, %r35, 2;
	and.b32  	%r198, %r197, 248;
	mov.u32 	%r199, _ZZN3cub18CUB_300001_SM_10006detail6reduce28DeviceReduceSingleTileKernelINS2_10policy_hubIdjN4cuda3__47maximumIvEEE10Policy1000EPdSB_iS8_ddNS5_3std3__410__identityEEEvT0_T1_T2_T3_T4_T6_E12temp_storage;
	add.s32 	%r200, %r199, %r198;
	st.shared.f64 	[%r200+8], %fd380;
$L__BB8_54:
	bar.sync 	0;
	setp.ne.s32 	%p76, %r35, 0;
	@%p76 bra 	$L__BB8_72;
	setp.gt.s32 	%p77, %r68, 32;
	ld.shared.f64 	%fd147, [_ZZN3cub18CUB_300001_SM_10006detail6reduce28DeviceReduceSingleTileKernelINS2_10policy_hubIdjN4cuda3__47maximumIvEEE10Policy1000EPdSB_iS8_ddNS5_3std3__410__identityEEEvT0_T1_T2_T3_T4_T6_E12temp_storage+16];
	setp.lt.f64 	%p78, %fd380, %fd147;
	selp.f64 	%fd149, %fd147, %fd380, %p78;
	selp.f64 	%fd150, %fd149, %fd380, %p77;
	setp.gt.s32 	%p79, %r68, 64;
	ld.shared.f64 	%fd152, [_ZZN3cub18CUB_300001_SM_10006detail6reduce28DeviceReduceSingleTileKernelINS2_10policy_hubIdjN4cuda3__47maximumIvEEE10Policy1000EPdSB_iS8_ddNS5_3std3__410__identityEEEvT0_T1_T2_T3_T4_T6_E12temp_storage+24];
	setp.lt.f64 	%p80, %fd150, %fd152;
	selp.f64 	%fd154, %fd152, %fd150, %p80;
	selp.f64 	%fd155, %fd154, %fd150, %p79;
	setp.gt.s32 	%p81, %r68, 96;
	ld.shared.f64 	%fd157, [_ZZN3cub18CUB_300001_SM_10006detail6reduce28DeviceReduceSingleTileKernelINS2_10policy_hubIdjN4cuda3__47maximumIvEEE10Policy1000EPdSB_iS8_ddNS5_3std3__410__identityEEEvT0_T1_T2_T3_T4_T6_E12temp_storage+32];
	setp.lt.f64 	%p82, %fd155, %fd157;
	selp.f64 	%fd159, %fd157, %fd155, %p82;
	selp.f64 	%fd160, %fd159, %fd155, %p81;
	setp.gt.s32 	%p83, %r68, 128;
	ld.shared.f64 	%fd162, [_ZZN3cub18CUB_300001_SM_10006detail6reduce28DeviceReduceSingleTileKernelINS2_10policy_hubIdjN4cuda3__47maximumIvEEE10Policy1000EPdSB_iS8_ddNS5_3std3__410__identityEEEvT0_T1_T2_T3_T4_T6_E12temp_storage+40];
	setp.lt.f64 	%p84, %fd160, %fd162;
	selp.f64 	%fd164, %fd162, %fd160, %p84;
	selp.f64 	%fd165, %fd164, %fd160, %p83;
	setp.gt.s32 	%p85, %r68, 160;
	ld.shared.f64 	%fd167, [_ZZN3cub18CUB_300001_SM_10006detail6reduce28DeviceReduceSingleTileKernelINS2_10policy_hubIdjN4cuda3__47maximumIvEEE10Policy1000EPdSB_iS8_ddNS5_3std3__410__identityEEEvT0_T1_T2_T3_T4_T6_E12temp_storage+48];
	setp.lt.f64 	%p86, %fd165, %fd167;
	selp.f64 	%fd169, %fd167, %fd165, %p86;
	selp.f64 	%fd170, %fd169, %fd165, %p85;
	setp.gt.s32 	%p87, %r68, 192;
	ld.shared.f64 	%fd172, [_ZZN3cub18CUB_300001_SM_10006detail6reduce28DeviceReduceSingleTileKernelINS2_10policy_hubIdjN4cuda3__47maximumIvEEE10Policy1000EPdSB_iS8_ddNS5_3std3__410__identityEEEvT0_T1_T2_T3_T4_T6_E12temp_storage+56];
	setp.lt.f64 	%p88, %fd170, %fd172;
	selp.f64 	%fd174, %fd172, %fd170, %p88;
	selp.f64 	%fd175, %fd174, %fd170, %p87;
	setp.gt.s32 	%p89, %r68, 224;
	ld.shared.f64 	%fd177, [_ZZN3cub18CUB_300001_SM_10006detail6reduce28DeviceReduceSingleTileKernelINS2_10policy_hubIdjN4cuda3__47maximumIvEEE10Policy1000EPdSB_iS8_ddNS5_3std3__410__identityEEEvT0_T1_T2_T3_T4_T6_E12temp_storage+64];
	setp.lt.f64 	%p90, %fd175, %fd177;
	selp.f64 	%fd179, %fd177, %fd175, %p90;
	selp.f64 	%fd380, %fd179, %fd175, %p89;
	bra.uni 	$L__BB8_72;
$L__BB8_56:
	mov.u32 	%r47, %tid.x;
	mul.wide.u32 	%rd34, %r47, 8;
	add.s64 	%rd19, %rd15, %rd34;
	// begin inline asm
	ld.global.nc.u64 %rd18, [%rd19];
	// end inline asm
	mov.b64 	%fd59, %rd18;
	add.s64 	%rd21, %rd19, 2048;
	// begin inline asm
	ld.global.nc.u64 %rd20, [%rd21];
	// end inline asm
	mov.b64 	%fd60, %rd20;
	add.s64 	%rd23, %rd19, 4096;
	// begin inline asm
	ld.global.nc.u64 %rd22, [%rd23];
	// end inline asm
	mov.b64 	%fd61, %rd22;
	add.s64 	%rd25, %rd19, 6144;
	// begin inline asm
	ld.global.nc.u64 %rd24, [%rd25];
	// end inline asm
	mov.b64 	%fd62, %rd24;
	add.s64 	%rd27, %rd19, 8192;
	// begin inline asm
	ld.global.nc.u64 %rd26, [%rd27];
	// end inline asm
	mov.b64 	%fd63, %rd26;
	add.s64 	%rd29, %rd19, 10240;
	// begin inline asm
	ld.global.nc.u64 %rd28, [%rd29];
	// end inline asm
	mov.b64 	%fd64, %rd28;
	add.s64 	%rd31, %rd19, 12288;
	// begin inline asm
	ld.global.nc.u64 %rd30, [%rd31];
	// end inline asm
	mov.b64 	%fd65, %rd30;
	add.s64 	%rd33, %rd19, 14336;
	// begin inline asm
	ld.global.nc.u64 %rd32, [%rd33];
	// end inline asm
	mov.b64 	%fd66, %rd32;
	setp.lt.f64 	%p4, %fd59, %fd60;
	selp.f64 	%fd67, %fd60, %fd59, %p4;
	setp.lt.f64 	%p5, %fd67, %fd61;
	selp.f64 	%fd68, %fd61, %fd67, %p5;
	setp.lt.f64 	%p6, %fd68, %fd62;
	selp.f64 	%fd69, %fd62, %fd68, %p6;
	setp.lt.f64 	%p7, %fd69, %fd63;
	selp.f64 	%fd70, %fd63, %fd69, %p7;
	setp.lt.f64 	%p8, %fd70, %fd64;
	selp.f64 	%fd71, %fd64, %fd70, %p8;
	setp.lt.f64 	%p9, %fd71, %fd65;
	selp.f64 	%fd72, %fd65, %fd71, %p9;
	setp.lt.f64 	%p10, %fd72, %fd66;
	selp.f64 	%fd379, %fd66, %fd72, %p10;
	setp.lt.u32 	%p11, %r68, 4096;
	mov.b32 	%r465, 2048;
	@%p11 bra 	$L__BB8_60;
	add.s32 	%r48, %r68, -2048;
	mov.b32 	%r465, 2048;
$L__BB8_58:
	mul.wide.s32 	%rd51, %r465, 8;
	add.s64 	%rd36, %rd19, %rd51;
	// begin inline asm
	ld.global.nc.u64 %rd35, [%rd36];
	// end inline asm
	mov.b64 	%fd73, %rd35;
	add.s64 	%rd38, %rd36, 2048;
	// begin inline asm
	ld.global.nc.u64 %rd37, [%rd38];
	// end inline asm
	mov.b64 	%fd74, %rd37;
	add.s64 	%rd40, %rd36, 4096;
	// begin inline asm
	ld.global.nc.u64 %rd39, [%rd40];
	// end inline asm
	mov.b64 	%fd75, %rd39;
	add.s64 	%rd42, %rd36, 6144;
	// begin inline asm
	ld.global.nc.u64 %rd41, [%rd42];
	// end inline asm
	mov.b64 	%fd76, %rd41;
	add.s64 	%rd44, %rd36, 8192;
	// begin inline asm
	ld.global.nc.u64 %rd43, [%rd44];
	// end inline asm
	mov.b64 	%fd77, %rd43;
	add.s64 	%rd46, %rd36, 10240;
	// begin inline asm
	ld.global.nc.u64 %rd45, [%rd46];
	// end inline asm
	mov.b64 	%fd78, %rd45;
	add.s64 	%rd48, %rd36, 12288;
	// begin inline asm
	ld.global.nc.u64 %rd47, [%rd48];
	// end inline asm
	mov.b64 	%fd79, %rd47;
	add.s64 	%rd50, %rd36, 14336;
	// begin inline asm
	ld.global.nc.u64 %rd49, [%rd50];
	// end inline asm
	mov.b64 	%fd80, %rd49;
	setp.lt.f64 	%p12, %fd379, %fd73;
	selp.f64 	%fd81, %fd73, %fd379, %p12;
	setp.lt.f64 	%p13, %fd81, %fd74;
	selp.f64 	%fd82, %fd74, %fd81, %p13;
	setp.lt.f64 	%p14, %fd82, %fd75;
	selp.f64 	%fd83, %fd75, %fd82, %p14;
	setp.lt.f64 	%p15, %fd83, %fd76;
	selp.f64 	%fd84, %fd76, %fd83, %p15;
	setp.lt.f64 	%p16, %fd84, %fd77;
	selp.f64 	%fd85, %fd77, %fd84, %p16;
	setp.lt.f64 	%p17, %fd85, %fd78;
	selp.f64 	%fd86, %fd78, %fd85, %p17;
	setp.lt.f64 	%p18, %fd86, %fd79;
	selp.f64 	%fd87, %fd79, %fd86, %p18;
	setp.lt.f64 	%p19, %fd87, %fd80;
	selp.f64 	%fd379, %fd80, %fd87, %p19;
	sub.s32 	%r71, %r68, %r465;
	setp.lt.s32 	%p20, %r71, 2048;
	@%p20 bra 	$L__BB8_68;
	add.s32 	%r465, %r465, 2048;
	setp.le.s32 	%p21, %r465, %r48;
	@%p21 bra 	$L__BB8_58;
$L__BB8_60:
	setp.le.s32 	%p22, %r68, %r465;
	@%p22 bra 	$L__BB8_68;
	sub.s32 	%r52, %r68, %r465;
	setp.ge.s32 	%p23, %r47, %r52;
	@%p23 bra 	$L__BB8_68;
	not.b32 	%r72, %r47;
	add.s32 	%r73, %r68, %r72;
	sub.s32 	%r53, %r73, %r465;
	and.b32  	%r74, %r53, 768;
	setp.eq.s32 	%p24, %r74, 768;
	mov.u32 	%r469, %r47;
	@%p24 bra 	$L__BB8_65;
	add.s32 	%r467, %r47, %r465;
	shr.u32 	%r75, %r53, 8;
	add.s32 	%r76, %r75, 1;
	and.b32  	%r77, %r76, 3;
	neg.s32 	%r466, %r77;
	mov.u32 	%r469, %r47;
$L__BB8_64:
	.pragma "nounroll";
	mul.wide.u32 	%rd54, %r467, 8;
	add.s64 	%rd53, %rd15, %rd54;
	// begin inline asm
	ld.global.nc.u64 %rd52, [%rd53];
	// end inline asm
	mov.b64 	%fd89, %rd52;
	setp.lt.f64 	%p25, %fd379, %fd89;
	selp.f64 	%fd379, %fd89, %fd379, %p25;
	add.s32 	%r469, %r469, 256;
	add.s32 	%r467, %r467, 256;
	add.s32 	%r466, %r466, 1;
	setp.ne.s32 	%p26, %r466, 0;
	@%p26 bra 	$L__BB8_64;
$L__BB8_65:
	setp.lt.u32 	%p27, %r53, 768;
	@%p27 bra 	$L__BB8_68;
	cvt.u64.u32 	%rd55, %r469;
	cvt.u64.u32 	%rd56, %r465;
	add.s64 	%rd57, %rd55, %rd56;
	shl.b64 	%rd58, %rd57, 3;
	add.s64 	%rd59, %rd58, %rd15;
	add.s64 	%rd205, %rd59, 4096;
	add.s32 	%r470, %r469, %r465;
$L__BB8_67:
	mul.wide.u32 	%rd68, %r470, 8;
	add.s64 	%rd61, %rd15, %rd68;
	// begin inline asm
	ld.global.nc.u64 %rd60, [%rd61];
	// end inline asm
	mov.b64 	%fd90, %rd60;
	setp.lt.f64 	%p28, %fd379, %fd90;
	selp.f64 	%fd91, %fd90, %fd379, %p28;
	add.s64 	%rd63, %rd205, -2048;
	// begin inline asm
	ld.global.nc.u64 %rd62, [%rd63];
	// end inline asm
	mov.b64 	%fd92, %rd62;
	setp.lt.f64 	%p29, %fd91, %fd92;
	selp.f64 	%fd93, %fd92, %fd91, %p29;
	// begin inline asm
	ld.global.nc.u64 %rd64, [%rd205];
	// end inline asm
	mov.b64 	%fd94, %rd64;
	setp.lt.f64 	%p30, %fd93, %fd94;
	selp.f64 	%fd95, %fd94, %fd93, %p30;
	add.s64 	%rd67, %rd205, 2048;
	// begin inline asm
	ld.global.nc.u64 %rd66, [%rd67];
	// end inline asm
	mov.b64 	%fd96, %rd66;
	setp.lt.f64 	%p31, %fd95, %fd96;
	selp.f64 	%fd379, %fd96, %fd95, %p31;
	add.s32 	%r469, %r469, 1024;
	add.s64 	%rd205, %rd205, 8192;
	add.s32 	%r470, %r470, 1024;
	setp.lt.s32 	%p32, %r469, %r52;
	@%p32 bra 	$L__BB8_67;
$L__BB8_68:
	// begin inline asm
	mov.u32 %r78, %laneid;
	// end inline asm
	mov.b64 	%rd69, %fd379;
	mov.b64 	{%r80, %r85}, %rd69;
	mov.b32 	%r86, 1;
	mov.b32 	%r127, 31;
	mov.b32 	%r128, -1;
	// begin inline asm
	shfl.sync.down.b32 %r79, %r80, %r86, %r127, %r128;
	// end inline asm
	// begin inline asm
	shfl.sync.down.b32 %r84, %r85, %r86, %r127, %r128;
	// end inline asm
	mov.b64 	%rd70, {%r79, %r84};
	mov.b64 	%fd97, %rd70;
	setp.gt.s32 	%p33, %r78, 30;
	setp.lt.f64 	%p34, %fd379, %fd97;
	selp.f64 	%fd98, %fd97, %fd379, %p34;
	selp.f64 	%fd99, %fd379, %fd98, %p33;
	mov.b64 	%rd71, %fd99;
	mov.b64 	{%r90, %r95}, %rd71;
	mov.b32 	%r96, 2;
	// begin inline asm
	shfl.sync.down.b32 %r89, %r90, %r96, %r127, %r128;
	// end inline asm
	// begin inline asm
	shfl.sync.down.b32 %r94, %r95, %r96, %r127, %r128;
	// end inline asm
	mov.b64 	%rd72, {%r89, %r94};
	mov.b64 	%fd100, %rd72;
	setp.gt.s32 	%p35, %r78, 29;
	setp.lt.f64 	%p36, %fd99, %fd100;
	selp.f64 	%fd101, %fd100, %fd99, %p36;
	selp.f64 	%fd102, %fd99, %fd101, %p35;
	mov.b64 	%rd73, %fd102;
	mov.b64 	{%r100, %r105}, %rd73;
	mov.b32 	%r106, 4;
	// begin inline asm
	shfl.sync.down.b32 %r99, %r100, %r106, %r127, %r128;
	// end inline asm
	// begin inline asm
	shfl.sync.down.b32 %r104, %r105, %r106, %r127, %r128;
	// end inline asm
	mov.b64 	%rd74, {%r99, %r104};
	mov.b64 	%fd103, %rd74;
	setp.gt.s32 	%p37, %r78, 27;
	setp.lt.f64 	%p38, %fd102, %fd103;
	selp.f64 	%fd104, %fd103, %fd102, %p38;
	selp.f64 	%fd105, %fd102, %fd104, %p37;
	mov.b64 	%rd75, %fd105;
	mov.b64 	{%r110, %r115}, %rd75;
	mov.b32 	%r116, 8;
	// begin inline asm
	shfl.sync.down.b32 %r109, %r110, %r116, %r127, %r128;
	// end inline asm
	// begin inline asm
	shfl.sync.down.b32 %r114, %r115, %r116, %r127, %r128;
	// end inline asm
	mov.b64 	%rd76, {%r109, %r114};
	mov.b64 	%fd106, %rd76;
	setp.gt.s32 	%p39, %r78, 23;
	setp.lt.f64 	%p40, %fd105, %fd106;
	selp.f64 	%fd107, %fd106, %fd105, %p40;
	selp.f64 	%fd108, %fd105, %fd107, %p39;
	mov.b64 	%rd77, %fd108;
	mov.b64 	{%r120, %r125}, %rd77;
	mov.b32 	%r126, 16;
	// begin inline asm
	shfl.sync.down.b32 %r119, %r120, %r126, %r127, %r128;
	// end inline asm
	// begin inline asm
	shfl.sync.down.b32 %r124, %r125, %r126, %r127, %r128;
	// end inline asm
	mov.b64 	%rd78, {%r119, %r124};
	mov.b64 	%fd109, %rd78;
	setp.gt.s32 	%p41, %r78, 15;
	setp.lt.f64 	%p42, %fd108, %fd109;
	selp.f64 	%fd54, %fd109, %fd108, %p42;
	selp.f64 	%fd380, %fd108, %fd54, %p41;
	setp.ne.s32 	%p43, %r78, 0;
	@%p43 bra 	$L__BB8_70;
	shr.u32 	%r129, %r47, 2;
	and.b32  	%r130, %r129, 248;
	mov.u32 	%r131, _ZZN3cub18CUB_300001_SM_10006detail6reduce28DeviceReduceSingleTileKernelINS2_10policy_hubIdjN4cuda3__47maximumIvEEE10Policy1000EPdSB_iS8_ddNS5_3std3__410__identityEEEvT0_T1_T2_T3_T4_T6_E12temp_storage;
	add.s32 	%r132, %r131, %r130;
	st.shared.f64 	[%r132+8], %fd54;
$L__BB8_70:
	bar.sync 	0;
	setp.ne.s32 	%p44, %r47, 0;
	@%p44 bra 	$L__BB8_72;
	ld.shared.f64 	%fd110, [_ZZN3cub18CUB_300001_SM_10006detail6reduce28DeviceReduceSingleTileKernelINS2_10policy_hubIdjN4cuda3__47maximumIvEEE10Policy1000EPdSB_iS8_ddNS5_3std3__410__identityEEEvT0_T1_T2_T3_T4_T6_E12temp_storage+16];
	setp.lt.f64 	%p45, %fd380, %fd110;
	selp.f64 	%fd111, %fd110, %fd380, %p45;
	ld.shared.f64 	%fd112, [_ZZN3cub18CUB_300001_SM_10006detail6reduce28DeviceReduceSingleTileKernelINS2_10policy_hubIdjN4cuda3__47maximumIvEEE10Policy1000EPdSB_iS8_ddNS5_3std3__410__identityEEEvT0_T1_T2_T3_T4_T6_E12temp_storage+24];
	setp.lt.f64 	%p46, %fd111, %fd112;
	selp.f64 	%fd113, %fd112, %fd111, %p46;
	ld.shared.f64 	%fd114, [_ZZN3cub18CUB_300001_SM_10006detail6reduce28DeviceReduceSingleTileKernelINS2_10policy_hubIdjN4cuda3__47maximumIvEEE10Policy1000EPdSB_iS8_ddNS5_3std3__410__identityEEEvT0_T1_T2_T3_T4_T6_E12temp_storage+32];
	setp.lt.f64 	%p47, %fd113, %fd114;
	selp.f64 	%fd115, %fd114, %fd113, %p47;
	ld.shared.f64 	%fd116, [_ZZN3cub18CUB_300001_SM_10006detail6reduce28DeviceReduceSingleTileKernelINS2_10policy_hubIdjN4cuda3__47maximumIvEEE10Policy1000EPdSB_iS8_ddNS5_3std3__410__identityEEEvT0_T1_T2_T3_T4_T6_E12temp_storage+40];
	setp.lt.f64 	%p48, %fd115, %fd116;
	selp.f64 	%fd117, %fd116, %fd115, %p48;
	ld.shared.f64 	%fd118, [_ZZN3cub18CUB_300001_SM_10006detail6reduce28DeviceReduceSingleTileKernelINS2_10policy_hubIdjN4cuda3__47maximumIvEEE10Policy1000EPdSB_iS8_ddNS5_3std3__410__identityEEEvT0_T1_T2_T3_T4_T6_E12temp_storage+48];
	setp.lt.f64 	%p49, %fd117, %fd118;
	selp.f64 	%fd119, %fd118, %fd117, %p49;
	ld.shared.f64 	%fd120, [_ZZN3cub18CUB_300001_SM_10006detail6reduce28DeviceReduceSingleTileKernelINS2_10policy_hubIdjN4cuda3__47maximumIvEEE10Policy1000EPdSB_iS8_ddNS5_3std3__410__identityEEEvT0_T1_T2_T3_T4_T6_E12temp_storage+56];
	setp.lt.f64 	%p50, %fd119, %fd120;
	selp.f64 	%fd121, %fd120, %fd119, %p50;
	ld.shared.f64 	%fd122, [_ZZN3cub18CUB_300001_SM_10006detail6reduce28DeviceReduceSingleTileKernelINS2_10policy_hubIdjN4cuda3__47maximumIvEEE10Policy1000EPdSB_iS8_ddNS5_3std3__410__identityEEEvT0_T1_T2_T3_T4_T6_E12temp_storage+64];
	setp.lt.f64 	%p51, %fd121, %fd122;
	selp.f64 	%fd380, %fd122, %fd121, %p51;
$L__BB8_72:
	mov.u32 	%r444, %tid.x;
	setp.ne.s32 	%p217, %r444, 0;
	@%p217 bra 	$L__BB8_74;
	setp.lt.f64 	%p218, %fd58, %fd380;
	selp.f64 	%fd353, %fd380, %fd58, %p218;
	st.global.f64 	[%rd1], %fd353;
$L__BB8_74:
	ret;

}


// ===== COMPILED SASS (sm_100) =====

	.target	sm_100

	.elftype	@"ET_EXEC"


//--------------------- .note.nv.tkinfo           --------------------------
	.section	.note.nv.tkinfo,"",@"SHT_NOTE"
	.sectionflags	@"SHF_NOTE_NV_TKINFO"
	.tkinfo
        /*0018*/ 	.word	0x00000002
        /*0030*/ 	.string	""
        /*0030*/ 	.string	"ptxas"
        /*0030*/ 	.string	"Cuda compilation tools, release 13.0, V13.0.88"
        /*0030*/ 	.string	"Build cuda_13.0.r13.0/compiler.36424714_0"
        /*0030*/ 	.string	"-arch sm_100 -m 64 "



//--------------------- .note.nv.cuinfo           --------------------------
	.section	.note.nv.cuinfo,"",@"SHT_NOTE"
	.sectionflags	@"SHF_NOTE_NV_CUINFO"
        /*0018*/ 	.short	0x0002
        /*001a*/ 	.short	0x0064
        /*001c*/ 	.short	0x0082
	.zero		2


//--------------------- .nv.info                  --------------------------
	.section	.nv.info,"",@"SHT_CUDA_INFO"
	.align	4


	//----- nvinfo : EIATTR_REGCOUNT
	.align		4
        /*0000*/ 	.byte	0x04, 0x2f
        /*0002*/ 	.short	(.L_41 - .L_40)
	.align		4
.L_40:
        /*0004*/ 	.word	index@(_Z4initPdiiid)
        /*0008*/ 	.word	0x0000000a


	//----- nvinfo : EIATTR_FRAME_SIZE
	.align		4
.L_41:
        /*000c*/ 	.byte	0x04, 0x11
        /*000e*/ 	.short	(.L_43 - .L_42)
	.align		4
.L_42:
        /*0010*/ 	.word	index@(_Z4initPdiiid)
        /*0014*/ 	.word	0x00000000


	//----- nvinfo : EIATTR_REGCOUNT
	.align		4
.L_43:
        /*0018*/ 	.byte	0x04, 0x2f
        /*001a*/ 	.short	(.L_45 - .L_44)
	.align		4
.L_44:
        /*001c*/ 	.word	index@(_Z5debugPdiiid)
        /*0020*/ 	.word	0x0000000b


	//----- nvinfo : EIATTR_FRAME_SIZE
	.align		4
.L_45:
        /*0024*/ 	.byte	0x04, 0x11
        /*0026*/ 	.short	(.L_47 - .L_46)
	.align		4
.L_46:
        /*0028*/ 	.word	index@(_Z5debugPdiiid)
        /*002c*/ 	.word	0x00000000


	//----- nvinfo : EIATTR_REGCOUNT
	.align		4
.L_47:
        /*0030*/ 	.byte	0x04, 0x2f
        /*0032*/ 	.short	(.L_49 - .L_48)
	.align		4
.L_48:
        /*0034*/ 	.word	index@(_Z6kernelPdiiid)
        /*0038*/ 	.word	0x0000001c


	//----- nvinfo : EIATTR_FRAME_SIZE
	.align		4
.L_49:
        /*003c*/ 	.byte	0x04, 0x11
        /*003e*/ 	.short	(.L_51 - .L_50)
	.align		4
.L_50:
        /*0040*/ 	.word	index@($__internal_0_$__cuda_sm20_div_rn_f64_full)
        /*0044*/ 	.word	0x00000000


	//----- nvinfo : EIATTR_FRAME_SIZE
	.align		4
.L_51:
        /*0048*/ 	.byte	0x04, 0x11
        /*004a*/ 	.short	(.L_53 - .L_52)
	.align		4
.L_52:
        /*004c*/ 	.word	index@(_Z6kernelPdiiid)
        /*0050*/ 	.word	0x00000000


	//----- nvinfo : EIATTR_REGCOUNT
	.align		4
.L_53:
        /*0054*/ 	.byte	0x04, 0x2f
        /*0056*/ 	.short	(.L_55 - .L_54)
	.align		4
.L_54:
        /*0058*/ 	.word	index@(_Z9temp_compPdS_iii)
        /*005c*/ 	.word	0x00000012


	//----- nvinfo : EIATTR_FRAME_SIZE
	.align		4
.L_55:
        /*0060*/ 	.byte	0x04, 0x11
        /*0062*/ 	.short	(.L_57 - .L_56)
	.align		4
.L_56:
        /*0064*/ 	.word	index@(_Z9temp_compPdS_iii)
        /*0068*/ 	.word	0x00000000


	//----- nvinfo : EIATTR_REGCOUNT
	.align		4
.L_57:
        /*006c*/ 	.byte	0x04, 0x2f
        /*006e*/ 	.short	(.L_59 - .L_58)
	.align		4
.L_58:
        /*0070*/ 	.word	index@(_Z10differencePdS_S_ii)
        /*0074*/ 	.word	0x0000000e


	//----- nvinfo : EIATTR_FRAME_SIZE
	.align		4
.L_59:
        /*0078*/ 	.byte	0x04, 0x11
        /*007a*/ 	.short	(.L_61 - .L_60)
	.align		4
.L_60:
        /*007c*/ 	.word	index@(_Z10differencePdS_S_ii)
        /*0080*/ 	.word	0x00000000


	//----- nvinfo : EIATTR_REGCOUNT
	.align		4
.L_61:
        /*0084*/ 	.byte	0x04, 0x2f
        /*0086*/ 	.short	(.L_63 - .L_62)
	.align		4
.L_62:
        /*0088*/ 	.word	index@(_ZN3cub18CUB_300001_SM_10006detail11EmptyKernelIvEEvv)
        /*008c*/ 	.word	0x00000004


	//----- nvinfo : EIATTR_FRAME_SIZE
	.align		4
.L_63:
        /*0090*/ 	.byte	0x04, 0x11
        /*0092*/ 	.short	(.L_65 - .L_64)
	.align		4
.L_64:
        /*0094*/ 	.word	index@(_ZN3cub18CUB_300001_SM_10006detail11EmptyKernelIvEEvv)
        /*0098*/ 	.word	0x00000000


	//----- nvinfo : EIATTR_REGCOUNT
	.align		4
.L_65:
        /*009c*/ 	.byte	0x04, 0x2f
        /*009e*/ 	.short	(.L_67 - .L_66)
	.align		4
.L_66:
        /*00a0*/ 	.word	index@(_ZN3cub18CUB_300001_SM_10006detail6reduce28DeviceReduceSingleTileKernelINS2_10policy_hubIdjN4cuda3__47maximumIvEEE10Policy1000EPdSB_jS8_ddNS5_3std3__410__identityEEEvT0_T1_T2_T3_T4_T6_)
        /*00a4*/ 	.word	0x0000002c


	//----- nvinfo : EIATTR_FRAME_SIZE
	.align		4
.L_67:
        /*00a8*/ 	.byte	0x04, 0x11
        /*00aa*/ 	.short	(.L_69 - .L_68)
	.align		4
.L_68:
        /*00ac*/ 	.word	index@(_ZN3cub18CUB_300001_SM_10006detail6reduce28DeviceReduceSingleTileKernelINS2_10policy_hubIdjN4cuda3__47maximumIvEEE10Policy1000EPdSB_jS8_ddNS5_3std3__410__identityEEEvT0_T1_T2_T3_T4_T6_)
        /*00b0*/ 	.word	0x00000000


	//----- nvinfo : EIATTR_REGCOUNT
	.align		4
.L_69:
        /*00b4*/ 	.byte	0x04, 0x2f
        /*00b6*/ 	.short	(.L_71 - .L_70)
	.align		4
.L_70:
        /*00b8*/ 	.word	index@(_ZN3cub18CUB_300001_SM_10006detail6reduce18DeviceReduceKernelINS2_10policy_hubIdjN4cuda3__47maximumIvEEE10Policy1000EPdjS8_dNS5_3std3__410__identityEEEvT0_PT3_T1_NS0_13GridEvenShareISI_EET2_T4_)
        /*00bc*/ 	.word	0x0000001c


	//----- nvinfo : EIATTR_FRAME_SIZE
	.align		4
.L_71:
        /*00c0*/ 	.byte	0x04, 0x11
        /*00c2*/ 	.short	(.L_73 - .L_72)
	.align		4
.L_72:
        /*00c4*/ 	.word	index@(_ZN3cub18CUB_300001_SM_10006detail6reduce18DeviceReduceKernelINS2_10policy_hubIdjN4cuda3__47maximumIvEEE10Policy1000EPdjS8_dNS5_3std3__410__identityEEEvT0_PT3_T1_NS0_13GridEvenShareISI_EET2_T4_)
        /*00c8*/ 	.word	0x00000000


	//----- nvinfo : EIATTR_REGCOUNT
	.align		4
.L_73:
        /*00cc*/ 	.byte	0x04, 0x2f
        /*00ce*/ 	.short	(.L_75 - .L_74)
	.align		4
.L_74:
        /*00d0*/ 	.word	index@(_ZN3cub18CUB_300001_SM_10006detail6reduce28DeviceReduceSingleTileKernelINS2_10policy_hubIdjN4cuda3__47maximumIvEEE10Policy1000EPdSB_iS8_ddNS5_3std3__410__identityEEEvT0_T1_T2_T3_T4_T6_)
        /*00d4*/ 	.word	0x00000030


	//----- nvinfo : EIATTR_FRAME_SIZE
	.align		4
.L_75:
        /*00d8*/ 	.byte	0x04, 0x11
        /*00da*/ 	.short	(.L_77 - .L_76)
	.align		4
.L_76:
        /*00dc*/ 	.word	index@(_ZN3cub18CUB_300001_SM_10006detail6reduce28DeviceReduceSingleTileKernelINS2_10policy_hubIdjN4cuda3__47maximumIvEEE10Policy1000EPdSB_iS8_ddNS5_3std3__410__identityEEEvT0_T1_T2_T3_T4_T6_)
        /*00e0*/ 	.word	0x00000000


	//----- nvinfo : EIATTR_MIN_STACK_SIZE
	.align		4
.L_77:
        /*00e4*/ 	.byte	0x04, 0x12
        /*00e6*/ 	.short	(.L_79 - .L_78)
	.align		4
.L_78:
        /*00e8*/ 	.word	index@(_ZN3cub18CUB_300001_SM_10006detail6reduce28DeviceReduceSingleTileKernelINS2_10policy_hubIdjN4cuda3__47maximumIvEEE10Policy1000EPdSB_iS8_ddNS5_3std3__410__identityEEEvT0_T1_T2_T3_T4_T6_)
        /*00ec*/ 	.word	0x00000000


	//----- nvinfo : EIATTR_MIN_STACK_SIZE
	.align		4
.L_79:
        /*00f0*/ 	.byte	0x04, 0x12
        /*00f2*/ 	.short	(.L_81 - .L_80)
	.align		4
.L_80:
        /*00f4*/ 	.word	index@(_ZN3cub18CUB_300001_SM_10006detail6reduce18DeviceReduceKernelINS2_10policy_hubIdjN4cuda3__47maximumIvEEE10Policy1000EPdjS8_dNS5_3std3__410__identityEEEvT0_PT3_T1_NS0_13GridEvenShareISI_EET2_T4_)
        /*00f8*/ 	.word	0x00000000


	//----- nvinfo : EIATTR_MIN_STACK_SIZE
	.align		4
.L_81:
        /*00fc*/ 	.byte	0x04, 0x12
        /*00fe*/ 	.short	(.L_83 - .L_82)
	.align		4
.L_82:
        /*0100*/ 	.word	index@(_ZN3cub18CUB_300001_SM_10006detail6reduce28DeviceReduceSingleTileKernelINS2_10policy_hubIdjN4cuda3__47maximumIvEEE10Policy1000EPdSB_jS8_ddNS5_3std3__410__identityEEEvT0_T1_T2_T3_T4_T6_)
        /*0104*/ 	.word	0x00000000


	//----- nvinfo : EIATTR_MIN_STACK_SIZE
	.align		4
.L_83:
        /*0108*/ 	.byte	0x04, 0x12
        /*010a*/ 	.short	(.L_85 - .L_84)
	.align		4
.L_84:
        /*010c*/ 	.word	index@(_ZN3cub18CUB_300001_SM_10006detail11EmptyKernelIvEEvv)
        /*0110*/ 	.word	0x00000000


	//----- nvinfo : EIATTR_MIN_STACK_SIZE
	.align		4
.L_85:
        /*0114*/ 	.byte	0x04, 0x12
        /*0116*/ 	.short	(.L_87 - .L_86)
	.align		4
.L_86:
        /*0118*/ 	.word	index@(_Z10differencePdS_S_ii)
        /*011c*/ 	.word	0x00000000


	//----- nvinfo : EIATTR_MIN_STACK_SIZE
	.align		4
.L_87:
        /*0120*/ 	.byte	0x04, 0x12
        /*0122*/ 	.short	(.L_89 - .L_88)
	.align		4
.L_88:
        /*0124*/ 	.word	index@(_Z9temp_compPdS_iii)
        /*0128*/ 	.word	0x00000000


	//----- nvinfo : EIATTR_MIN_STACK_SIZE
	.align		4
.L_89:
        /*012c*/ 	.byte	0x04, 0x12
        /*012e*/ 	.short	(.L_91 - .L_90)
	.align		4
.L_90:
        /*0130*/ 	.word	index@(_Z6kernelPdiiid)
        /*0134*/ 	.word	0x00000000


	//----- nvinfo : EIATTR_MIN_STACK_SIZE
	.align		4
.L_91:
        /*0138*/ 	.byte	0x04, 0x12
        /*013a*/ 	.short	(.L_93 - .L_92)
	.align		4
.L_92:
        /*013c*/ 	.word	index@(_Z5debugPdiiid)
        /*0140*/ 	.word	0x00000000


	//----- nvinfo : EIATTR_MIN_STACK_SIZE
	.align		4
.L_93:
        /*0144*/ 	.byte	0x04, 0x12
        /*0146*/ 	.short	(.L_95 - .L_94)
	.align		4
.L_94:
        /*0148*/ 	.word	index@(_Z4initPdiiid)
        /*014c*/ 	.word	0x00000000
.L_95:


//--------------------- .nv.compat                --------------------------
	.section	.nv.compat,"",@"SHT_CUDA_COMPAT_INFO"
	.align	4
        /*0000*/ 	.byte	0x02, 0x09, 0x00, 0x00, 0x02, 0x02, 0x01, 0x00, 0x02, 0x05, 0x05, 0x00, 0x03, 0x07, 0x01, 0x01
        /*0010*/ 	.byte	0x02, 0x03, 0x00, 0x00, 0x02, 0x06, 0x01, 0x00, 0x04, 0x0b, 0x08, 0x00, 0x01, 0x00, 0x00, 0x00
        /*0020*/ 	.byte	0x00, 0x00, 0x00, 0x00


//--------------------- .nv.info._ZN3cub18CUB_300001_SM_10006detail6reduce28DeviceReduceSingleTileKernelINS2_10policy_hubIdjN4cuda3__47maximumIvEEE10Policy1000EPdSB_iS8_ddNS5_3std3__410__identityEEEvT0_T1_T2_T3_T4_T6_ --------------------------
	.section	.nv.info._ZN3cub18CUB_300001_SM_10006detail6reduce28DeviceReduceSingleTileKernelINS2_10policy_hubIdjN4cuda3__47maximumIvEEE10Policy1000EPdSB_iS8_ddNS5_3std3__410__identityEEEvT0_T1_T2_T3_T4_T6_,"",@"SHT_CUDA_INFO"
	.sectionflags	@""
	.align	4


	//----- nvinfo : EIATTR_CUDA_API_VERSION
	.align		4
        /*0000*/ 	.byte	0x04, 0x37
        /*0002*/ 	.short	(.L_97 - .L_96)
.L_96:
        /*0004*/ 	.word	0x00000082


	//----- nvinfo : EIATTR_KPARAM_INFO
	.align		4
.L_97:
        /*0008*/ 	.byte	0x04, 0x17
        /*000a*/ 	.short	(.L_99 - .L_98)
.L_98:
        /*000c*/ 	.word	0x00000000
        /*0010*/ 	.short	0x0005
        /*0012*/ 	.short	0x0020
        /*0014*/ 	.byte	0x00, 0xf0, 0x05, 0x00


	//----- nvinfo : EIATTR_KPARAM_INFO
	.align		4
.L_99:
        /*0018*/ 	.byte	0x04, 0x17
        /*001a*/ 	.short	(.L_101 - .L_100)
.L_100:
        /*001c*/ 	.word	0x00000000
        /*0020*/ 	.short	0x0004
        /*0022*/ 	.short	0x0018
        /*0024*/ 	.byte	0x00, 0xf0, 0x21, 0x00


	//----- nvinfo : EIATTR_KPARAM_INFO
	.align		4
.L_101:
        /*0028*/ 	.byte	0x04, 0x17
        /*002a*/ 	.short	(.L_103 - .L_102)
.L_102:
        /*002c*/ 	.word	0x00000000
        /*0030*/ 	.short	0x0003
        /*0032*/ 	.short	0x0014
        /*0034*/ 	.byte	0x00, 0xf0, 0x05, 0x00


	//----- nvinfo : EIATTR_KPARAM_INFO
	.align		4
.L_103:
        /*0038*/ 	.byte	0x04, 0x17
        /*003a*/ 	.short	(.L_105 - .L_104)
.L_104:
        /*003c*/ 	.word	0x00000000
        /*0040*/ 	.short	0x0002
        /*0042*/ 	.short	0x0010
        /*0044*/ 	.byte	0x00, 0xf0, 0x11, 0x00


	//----- nvinfo : EIATTR_KPARAM_INFO
	.align		4
.L_105:
        /*0048*/ 	.byte	0x04, 0x17
        /*004a*/ 	.short	(.L_107 - .L_106)
.L_106:
        /*004c*/ 	.word	0x00000000
        /*0050*/ 	.short	0x0001
        /*0052*/ 	.short	0x0008
        /*0054*/ 	.byte	0x00, 0xf5, 0x21, 0x00


	//----- nvinfo : EIATTR_KPARAM_INFO
	.align		4
.L_107:
        /*0058*/ 	.byte	0x04, 0x17
        /*005a*/ 	.short	(.L_109 - .L_108)
.L_108:
        /*005c*/ 	.word	0x00000000
        /*0060*/ 	.short	0x0000
        /*0062*/ 	.short	0x0000
        /*0064*/ 	.byte	0x00, 0xf5, 0x21, 0x00


	//----- nvinfo : EIATTR_SPARSE_MMA_MASK
	.align		4
.L_109:
        /*0068*/ 	.byte	0x03, 0x50
        /*006a*/ 	.short	0x0000


	//----- nvinfo : EIATTR_MAXREG_COUNT
	.align		4
        /*006c*/ 	.byte	0x03, 0x1b
        /*006e*/ 	.short	0x00ff


	//----- nvinfo : EIATTR_NUM_BARRIERS
	.align		4
        /*0070*/ 	.byte	0x02, 0x4c
        /*0072*/ 	.byte	0x01
	.zero		1


	//----- nvinfo : EIATTR_MERCURY_ISA_VERSION
	.align		4
        /*0074*/ 	.byte	0x03, 0x5f
        /*0076*/ 	.short	0x0101


	//----- nvinfo : EIATTR_COOP_GROUP_MASK_REGIDS
	.align		4
        /*0078*/ 	.byte	0x04, 0x29
        /*007a*/ 	.short	(.L_111 - .L_110)


	//   ....[0]....
.L_110:
        /*007c*/ 	.word	0xffffffff


	//   ....[1]....
        /*0080*/ 	.word	0xffffffff


	//   ....[2]....
        /*0084*/ 	.word	0xffffffff


	//   ....[3]....
        /*0088*/ 	.word	0xffffffff


	//   ....[4]....
        /*008c*/ 	.word	0xffffffff


	//   ....[5]....
        /*0090*/ 	.word	0xffffffff


	//   ....[6]....
        /*0094*/ 	.word	0xffffffff


	//   ....[7]....
        /*0098*/ 	.word	0xffffffff


	//   ....[8]....
        /*009c*/ 	.word	0xffffffff


	//   ....[9]....
        /*00a0*/ 	.word	0xffffffff


	//   ....[10]....
        /*00a4*/ 	.word	0xffffffff


	//   ....[11]....
        /*00a8*/ 	.word	0xffffffff


	//   ....[12]....
        /*00ac*/ 	.word	0xffffffff


	//   ....[13]....
        /*00b0*/ 	.word	0xffffffff


	//   ....[14]....
        /*00b4*/ 	.word	0xffffffff


	//   ....[15]....
        /*00b8*/ 	.word	0xffffffff


	//   ....[16]....
        /*00bc*/ 	.word	0xffffffff


	//   ....[17]....
        /*00c0*/ 	.word	0xffffffff


	//   ....[18]....
        /*00c4*/ 	.word	0xffffffff


	//   ....[19]....
        /*00c8*/ 	.word	0xffffffff


	//   ....[20]....
        /*00cc*/ 	.word	0xffffffff


	//   ....[21]....
        /*00d0*/ 	.word	0xffffffff


	//   ....[22]....
        /*00d4*/ 	.word	0xffffffff


	//   ....[23]....
        /*00d8*/ 	.word	0xffffffff


	//   ....[24]....
        /*00dc*/ 	.word	0xffffffff


	//   ....[25]....
        /*00e0*/ 	.word	0xffffffff


	//   ....[26]....
        /*00e4*/ 	.word	0xffffffff


	//   ....[27]....
        /*00e8*/ 	.word	0xffffffff


	//   ....[28]....
        /*00ec*/ 	.word	0xffffffff


	//   ....[29]....
        /*00f0*/ 	.word	0xffffffff


	//   ....[30]....
        /*00f4*/ 	.word	0xffffffff


	//   ....[31]....
        /*00f8*/ 	.word	0xffffffff


	//   ....[32]....
        /*00fc*/ 	.word	0xffffffff


	//   ....[33]....
        /*0100*/ 	.word	0xffffffff


	//   ....[34]....
        /*0104*/ 	.word	0xffffffff


	//   ....[35]....
        /*0108*/ 	.word	0xffffffff


	//   ....[36]....
        /*010c*/ 	.word	0xffffffff


	//   ....[37]....
        /*0110*/ 	.word	0xffffffff


	//   ....[38]....
        /*0114*/ 	.word	0xffffffff


	//   ....[39]....
        /*0118*/ 	.word	0xffffffff


	//   ....[40]....
        /*011c*/ 	.word	0xffffffff


	//   ....[41]....
        /*0120*/ 	.word	0xffffffff


	//   ....[42]....
        /*0124*/ 	.word	0xffffffff


	//   ....[43]....
        /*0128*/ 	.word	0xffffffff


	//   ....[44]....
        /*012c*/ 	.word	0xffffffff


	//   ....[45]....
        /*0130*/ 	.word	0xffffffff


	//   ....[46]....
        /*0134*/ 	.word	0xffffffff


	//   ....[47]....
        /*0138*/ 	.word	0xffffffff


	//   ....[48]....
        /*013c*/ 	.word	0xffffffff


	//   ....[49]....
        /*0140*/ 	.word	0xffffffff


	//   ....[50]....
        /*0144*/ 	.word	0xffffffff


	//   ....[51]....
        /*0148*/ 	.word	0xffffffff


	//   ....[52]....
        /*014c*/ 	.word	0xffffffff


	//   ....[53]....
        /*0150*/ 	.word	0xffffffff


	//   ....[54]....
        /*0154*/ 	.word	0xffffffff


	//   ....[55]....
        /*0158*/ 	.word	0xffffffff


	//   ....[56]....
        /*015c*/ 	.word	0xffffffff


	//   ....[57]....
        /*0160*/ 	.word	0xffffffff


	//   ....[58]....
        /*0164*/ 	.word	0xffffffff


	//   ....[59]....
        /*0168*/ 	.word	0xffffffff


	//----- nvinfo : EIATTR_COOP_GROUP_INSTR_OFFSETS
	.align		4
.L_111:
        /*016c*/ 	.byte	0x04, 0x28
        /*016e*/ 	.short	(.L_113 - .L_112)


	//   ....[0]....
.L_112:
        /*0170*/ 	.word	0x00000d30


	//   ....[1]....
        /*0174*/ 	.word	0x00000d40


	//   ....[2]....
        /*0178*/ 	.word	0x00000dd0


	//   ....[3]....
        /*017c*/ 	.word	0x00000e10


	//   ....[4]....
        /*0180*/ 	.word	0x00000e80


	//   ....[5]....
        /*0184*/ 	.word	0x00000ea0


	//   ....[6]....
        /*0188*/ 	.word	0x00000ef0


	//   ....[7]....
        /*018c*/ 	.word	0x00000f10


	//   ....[8]....
        /*0190*/ 	.word	0x00000f60


	//   ....[9]....
        /*0194*/ 	.word	0x00000f80


	//   ....[10]....
        /*0198*/ 	.word	0x00001280


	//   ....[11]....
        /*019c*/ 	.word	0x00001290


	//   ....[12]....
        /*01a0*/ 	.word	0x00001320


	//   ....[13]....
        /*01a4*/ 	.word	0x00001350


	//   ....[14]....
        /*01a8*/ 	.word	0x000013b0


	//   ....[15]....
        /*01ac*/ 	.word	0x000013e0


	//   ....[16]....
        /*01b0*/ 	.word	0x00001440


	//   ....[17]....
        /*01b4*/ 	.word	0x00001480


	//   ....[18]....
        /*01b8*/ 	.word	0x000014f0


	//   ....[19]....
        /*01bc*/ 	.word	0x00001530


	//   ....[20]....
        /*01c0*/ 	.word	0x00002960


	//   ....[21]....
        /*01c4*/ 	.word	0x00002970


	//   ....[22]....
        /*01c8*/ 	.word	0x00002a00


	//   ....[23]....
        /*01cc*/ 	.word	0x00002a30


	//   ....[24]....
        /*01d0*/ 	.word	0x00002aa0


	//   ....[25]....
        /*01d4*/ 	.word	0x00002ac0


	//   ....[26]....
        /*01d8*/ 	.word	0x00002b20


	//   ....[27]....
        /*01dc*/ 	.word	0x00002b30


	//   ....[28]....
        /*01e0*/ 	.word	0x00002b80


	//   ....[29]....
        /*01e4*/ 	.word	0x00002b90


	//   ....[30]....
        /*01e8*/ 	.word	0x00003a20


	//   ....[31]....
        /*01ec*/ 	.word	0x00003a30


	//   ....[32]....
        /*01f0*/ 	.word	0x00003ac0


	//   ....[33]....
        /*01f4*/ 	.word	0x00003b00


	//   ....[34]....
        /*01f8*/ 	.word	0x00003b80


	//   ....[35]....
        /*01fc*/ 	.word	0x00003bc0


	//   ....[36]....
        /*0200*/ 	.word	0x00003c20


	//   ....[37]....
        /*0204*/ 	.word	0x00003c50


	//   ....[38]....
        /*0208*/ 	.word	0x00003ca0


	//   ....[39]....
        /*020c*/ 	.word	0x00003cd0


	//   ....[40]....
        /*0210*/ 	.word	0x00003fb0


	//   ....[41]....
        /*0214*/ 	.word	0x00003fc0


	//   ....[42]....
        /*0218*/ 	.word	0x00004050


	//   ....[43]....
        /*021c*/ 	.word	0x00004080


	//   ....[44]....
        /*0220*/ 	.word	0x000040d0


	//   ....[45]....
        /*0224*/ 	.word	0x00004100


	//   ....[46]....
        /*0228*/ 	.word	0x00004170


	//   ....[47]....
        /*022c*/ 	.word	0x000041b0


	//   ....[48]....
        /*0230*/ 	.word	0x00004220


	//   ....[49]....
        /*0234*/ 	.word	0x00004250


	//   ....[50]....
        /*0238*/ 	.word	0x00005700


	//   ....[51]....
        /*023c*/ 	.word	0x00005710


	//   ....[52]....
        /*0240*/ 	.word	0x000057a0


	//   ....[53]....
        /*0244*/ 	.word	0x000057e0


	//   ....[54]....
        /*0248*/ 	.word	0x00005860


	//   ....[55]....
        /*024c*/ 	.word	0x000058a0


	//   ....[56]....
        /*0250*/ 	.word	0x00005900


	//   ....[57]....
        /*0254*/ 	.word	0x00005930


	//   ....[58]....
        /*0258*/ 	.word	0x00005980


	//   ....[59]....
        /*025c*/ 	.word	0x000059b0


	//----- nvinfo : EIATTR_VRC_CTA_INIT_COUNT
	.align		4
.L_113:
        /*0260*/ 	.byte	0x02, 0x4a
	.zero		1
	.zero		1


	//----- nvinfo : EIATTR_EXIT_INSTR_OFFSETS
	.align		4
        /*0264*/ 	.byte	0x04, 0x1c
        /*0266*/ 	.short	(.L_115 - .L_114)


	//   ....[0]....
.L_114:
        /*0268*/ 	.word	0x00000080


	//   ....[1]....
        /*026c*/ 	.word	0x000000c0


	//   ....[2]....
        /*0270*/ 	.word	0x00005c20


	//   ....[3]....
        /*0274*/ 	.word	0x00005ca0


	//----- nvinfo : EIATTR_MAX_THREADS
	.align		4
.L_115:
        /*0278*/ 	.byte	0x04, 0x05
        /*027a*/ 	.short	(.L_117 - .L_116)
.L_116:
        /*027c*/ 	.word	0x00000100
        /*0280*/ 	.word	0x00000001
        /*0284*/ 	.word	0x00000001


	//----- nvinfo : EIATTR_CRS_STACK_SIZE
	.align		4
.L_117:
        /*0288*/ 	.byte	0x04, 0x1e
        /*028a*/ 	.short	(.L_119 - .L_118)
.L_118:
        /*028c*/ 	.word	0x00000000


	//----- nvinfo : EIATTR_CBANK_PARAM_SIZE
	.align		4
.L_119:
        /*0290*/ 	.byte	0x03, 0x19
        /*0292*/ 	.short	0x0021


	//----- nvinfo : EIATTR_PARAM_CBANK
	.align		4
        /*0294*/ 	.byte	0x04, 0x0a
        /*0296*/ 	.short	(.L_121 - .L_120)
	.align		4
.L_120:
        /*0298*/ 	.word	index@(.nv.constant0._ZN3cub18CUB_300001_SM_10006detail6reduce28DeviceReduceSingleTileKernelINS2_10policy_hubIdjN4cuda3__47maximumIvEEE10Policy1000EPdSB_iS8_ddNS5_3std3__410__identityEEEvT0_T1_T2_T3_T4_T6_)
        /*029c*/ 	.short	0x0380
        /*029e*/ 	.short	0x0021


	//----- nvinfo : EIATTR_SW_WAR
	.align		4
.L_121:
        /*02a0*/ 	.byte	0x04, 0x36
        /*02a2*/ 	.short	(.L_123 - .L_122)
.L_122:
        /*02a4*/ 	.word	0x00000008
.L_123:


//--------------------- .nv.info._ZN3cub18CUB_300001_SM_10006detail6reduce18DeviceReduceKernelINS2_10policy_hubIdjN4cuda3__47maximumIvEEE10Policy1000EPdjS8_dNS5_3std3__410__identityEEEvT0_PT3_T1_NS0_13GridEvenShareISI_EET2_T4_ --------------------------
	.section	.nv.info._ZN3cub18CUB_300001_SM_10006detail6reduce18DeviceReduceKernelINS2_10policy_hubIdjN4cuda3__47maximumIvEEE10Policy1000EPdjS8_dNS5_3std3__410__identityEEEvT0_PT3_T1_NS0_13GridEvenShareISI_EET2_T4_,"",@"SHT_CUDA_INFO"
	.sectionflags	@""
	.align	4


	//----- nvinfo : EIATTR_CUDA_API_VERSION
	.align		4
        /*0000*/ 	.byte	0x04, 0x37
        /*0002*/ 	.short	(.L_125 - .L_124)
.L_124:
        /*0004*/ 	.word	0x00000082


	//----- nvinfo : EIATTR_KPARAM_INFO
	.align		4
.L_125:
        /*0008*/ 	.byte	0x04, 0x17
        /*000a*/ 	.short	(.L_127 - .L_126)
.L_126:
        /*000c*/ 	.word	0x00000000
        /*0010*/ 	.short	0x0005
        /*0012*/ 	.short	0x003d
        /*0014*/ 	.byte	0x00, 0xf0, 0x05, 0x00


	//----- nvinfo : EIATTR_KPARAM_INFO
	.align		4
.L_127:
        /*0018*/ 	.byte	0x04, 0x17
        /*001a*/ 	.short	(.L_129 - .L_128)
.L_128:
        /*001c*/ 	.word	0x00000000
        /*0020*/ 	.short	0x0004
        /*0022*/ 	.short	0x003c
        /*0024*/ 	.byte	0x00, 0xf0, 0x05, 0x00


	//----- nvinfo : EIATTR_KPARAM_INFO
	.align		4
.L_129:
        /*0028*/ 	.byte	0x04, 0x17
        /*002a*/ 	.short	(.L_131 - .L_130)
.L_130:
        /*002c*/ 	.word	0x00000000
        /*0030*/ 	.short	0x0003
        /*0032*/ 	.short	0x0014
        /*0034*/ 	.byte	0x00, 0xf0, 0xa1, 0x00


	//----- nvinfo : EIATTR_KPARAM_INFO
	.align		4
.L_131:
        /*0038*/ 	.byte	0x04, 0x17
        /*003a*/ 	.short	(.L_133 - .L_132)
.L_132:
        /*003c*/ 	.word	0x00000000
        /*0040*/ 	.short	0x0002
        /*0042*/ 	.short	0x0010
        /*0044*/ 	.byte	0x00, 0xf0, 0x11, 0x00


	//----- nvinfo : EIATTR_KPARAM_INFO
	.align		4
.L_133:
        /*0048*/ 	.byte	0x04, 0x17
        /*004a*/ 	.short	(.L_135 - .L_134)
.L_134:
        /*004c*/ 	.word	0x00000000
        /*0050*/ 	.short	0x0001
        /*0052*/ 	.short	0x0008
        /*0054*/ 	.byte	0x00, 0xf5, 0x21, 0x00


	//----- nvinfo : EIATTR_KPARAM_INFO
	.align		4
.L_135:
        /*0058*/ 	.byte	0x04, 0x17
        /*005a*/ 	.short	(.L_137 - .L_136)
.L_136:
        /*005c*/ 	.word	0x00000000
        /*0060*/ 	.short	0x0000
        /*0062*/ 	.short	0x0000
        /*0064*/ 	.byte	0x00, 0xf5, 0x21, 0x00


	//----- nvinfo : EIATTR_SPARSE_MMA_MASK
	.align		4
.L_137:
        /*0068*/ 	.byte	0x03, 0x50
        /*006a*/ 	.short	0x0000


	//----- nvinfo : EIATTR_MAXREG_COUNT
	.align		4
        /*006c*/ 	.byte	0x03, 0x1b
        /*006e*/ 	.short	0x00ff


	//----- nvinfo : EIATTR_NUM_BARRIERS
	.align		4
        /*0070*/ 	.byte	0x02, 0x4c
        /*0072*/ 	.byte	0x01
	.zero		1


	//----- nvinfo : EIATTR_MERCURY_ISA_VERSION
	.align		4
        /*0074*/ 	.byte	0x03, 0x5f
        /*0076*/ 	.short	0x0101


	//----- nvinfo : EIATTR_COOP_GROUP_MASK_REGIDS
	.align		4
        /*0078*/ 	.byte	0x04, 0x29
        /*007a*/ 	.short	(.L_139 - .L_138)


	//   ....[0]....
.L_138:
        /*007c*/ 	.word	0xffffffff


	//   ....[1]....
        /*0080*/ 	.word	0xffffffff


	//   ....[2]....
        /*0084*/ 	.word	0xffffffff


	//   ....[3]....
        /*0088*/ 	.word	0xffffffff


	//   ....[4]....
        /*008c*/ 	.word	0xffffffff


	//   ....[5]....
        /*0090*/ 	.word	0xffffffff


	//   ....[6]....
        /*0094*/ 	.word	0xffffffff


	//   ....[7]....
        /*0098*/ 	.word	0xffffffff


	//   ....[8]....
        /*009c*/ 	.word	0xffffffff


	//   ....[9]....
        /*00a0*/ 	.word	0xffffffff


	//   ....[10]....
        /*00a4*/ 	.word	0xffffffff


	//   ....[11]....
        /*00a8*/ 	.word	0xffffffff


	//   ....[12]....
        /*00ac*/ 	.word	0xffffffff


	//   ....[13]....
        /*00b0*/ 	.word	0xffffffff


	//   ....[14]....
        /*00b4*/ 	.word	0xffffffff


	//   ....[15]....
        /*00b8*/ 	.word	0xffffffff


	//   ....[16]....
        /*00bc*/ 	.word	0xffffffff


	//   ....[17]....
        /*00c0*/ 	.word	0xffffffff


	//   ....[18]....
        /*00c4*/ 	.word	0xffffffff


	//   ....[19]....
        /*00c8*/ 	.word	0xffffffff


	//   ....[20]....
        /*00cc*/ 	.word	0xffffffff


	//   ....[21]....
        /*00d0*/ 	.word	0xffffffff


	//   ....[22]....
        /*00d4*/ 	.word	0xffffffff


	//   ....[23]....
        /*00d8*/ 	.word	0xffffffff


	//   ....[24]....
        /*00dc*/ 	.word	0xffffffff


	//   ....[25]....
        /*00e0*/ 	.word	0xffffffff


	//   ....[26]....
        /*00e4*/ 	.word	0xffffffff


	//   ....[27]....
        /*00e8*/ 	.word	0xffffffff


	//   ....[28]....
        /*00ec*/ 	.word	0xffffffff


	//   ....[29]....
        /*00f0*/ 	.word	0xffffffff


	//   ....[30]....
        /*00f4*/ 	.word	0xffffffff


	//   ....[31]....
        /*00f8*/ 	.word	0xffffffff


	//   ....[32]....
        /*00fc*/ 	.word	0xffffffff


	//   ....[33]....
        /*0100*/ 	.word	0xffffffff


	//   ....[34]....
        /*0104*/ 	.word	0xffffffff


	//   ....[35]....
        /*0108*/ 	.word	0xffffffff


	//   ....[36]....
        /*010c*/ 	.word	0xffffffff


	//   ....[37]....
        /*0110*/ 	.word	0xffffffff


	//   ....[38]....
        /*0114*/ 	.word	0xffffffff


	//   ....[39]....
        /*0118*/ 	.word	0xffffffff


	//   ....[40]....
        /*011c*/ 	.word	0xffffffff


	//   ....[41]....
        /*0120*/ 	.word	0xffffffff


	//   ....[42]....
        /*0124*/ 	.word	0xffffffff


	//   ....[43]....
        /*0128*/ 	.word	0xffffffff


	//   ....[44]....
        /*012c*/ 	.word	0xffffffff


	//   ....[45]....
        /*0130*/ 	.word	0xffffffff


	//   ....[46]....
        /*0134*/ 	.word	0xffffffff


	//   ....[47]....
        /*0138*/ 	.word	0xffffffff


	//   ....[48]....
        /*013c*/ 	.word	0xffffffff


	//   ....[49]....
        /*0140*/ 	.word	0xffffffff


	//   ....[50]....
        /*0144*/ 	.word	0xffffffff


	//   ....[51]....
        /*0148*/ 	.word	0xffffffff


	//   ....[52]....
        /*014c*/ 	.word	0xffffffff


	//   ....[53]....
        /*0150*/ 	.word	0xffffffff


	//   ....[54]....
        /*0154*/ 	.word	0xffffffff


	//   ....[55]....
        /*0158*/ 	.word	0xffffffff


	//   ....[56]....
        /*015c*/ 	.word	0xffffffff


	//   ....[57]....
        /*0160*/ 	.word	0xffffffff


	//   ....[58]....
        /*0164*/ 	.word	0xffffffff


	//   ....[59]....
        /*0168*/ 	.word	0xffffffff


	//----- nvinfo : EIATTR_COOP_GROUP_INSTR_OFFSETS
	.align		4
.L_139:
        /*016c*/ 	.byte	0x04, 0x28
        /*016e*/ 	.short	(.L_141 - .L_140)


	//   ....[0]....
.L_140:
        /*0170*/ 	.word	0x000005c0


	//   ....[1]....
        /*0174*/ 	.word	0x000005d0


	//   ....[2]....
        /*0178*/ 	.word	0x00000660


	//   ....[3]....
        /*017c*/ 	.word	0x00000670


	//   ....[4]....
        /*0180*/ 	.word	0x000006d0


	//   ....[5]....
        /*0184*/ 	.word	0x00000700


	//   ....[6]....
        /*0188*/ 	.word	0x00000780


	//   ....[7]....
        /*018c*/ 	.word	0x00000790


	//   ....[8]....
        /*0190*/ 	.word	0x000007e0


	//   ....[9]....
        /*0194*/ 	.word	0x000007f0


	//   ....[10]....
        /*0198*/ 	.word	0x00000ad0


	//   ....[11]....
        /*019c*/ 	.word	0x00000ae0


	//   ....[12]....
        /*01a0*/ 	.word	0x00000b70


	//   ....[13]....
        /*01a4*/ 	.word	0x00000b90


	//   ....[14]....
        /*01a8*/ 	.word	0x00000bf0


	//   ....[15]....
        /*01ac*/ 	.word	0x00000c10


	//   ....[16]....
        /*01b0*/ 	.word	0x00000c70


	//   ....[17]....
        /*01b4*/ 	.word	0x00000ca0


	//   ....[18]....
        /*01b8*/ 	.word	0x00000d20


	//   ....[19]....
        /*01bc*/ 	.word	0x00000d40


	//   ....[20]....
        /*01c0*/ 	.word	0x00001b60


	//   ....[21]....
        /*01c4*/ 	.word	0x00001b70


	//   ....[22]....
        /*01c8*/ 	.word	0x00001c00


	//   ....[23]....
        /*01cc*/ 	.word	0x00001c30


	//   ....[24]....
        /*01d0*/ 	.word	0x00001ca0


	//   ....[25]....
        /*01d4*/ 	.word	0x00001cc0


	//   ....[26]....
        /*01d8*/ 	.word	0x00001d20


	//   ....[27]....
        /*01dc*/ 	.word	0x00001d30


	//   ....[28]....
        /*01e0*/ 	.word	0x00001d80


	//   ....[29]....
        /*01e4*/ 	.word	0x00001d90


	//   ....[30]....
        /*01e8*/ 	.word	0x00002530


	//   ....[31]....
        /*01ec*/ 	.word	0x00002540


	//   ....[32]....
        /*01f0*/ 	.word	0x000025d0


	//   ....[33]....
        /*01f4*/ 	.word	0x000025e0


	//   ....[34]....
        /*01f8*/ 	.word	0x00002640


	//   ....[35]....
        /*01fc*/ 	.word	0x00002670


	//   ....[36]....
        /*0200*/ 	.word	0x000026f0


	//   ....[37]....
        /*0204*/ 	.word	0x00002700


	//   ....[38]....
        /*0208*/ 	.word	0x00002750


	//   ....[39]....
        /*020c*/ 	.word	0x00002760


	//   ....[40]....
        /*0210*/ 	.word	0x00002a60


	//   ....[41]....
        /*0214*/ 	.word	0x00002a70


	//   ....[42]....
        /*0218*/ 	.word	0x00002b00


	//   ....[43]....
        /*021c*/ 	.word	0x00002b20


	//   ....[44]....
        /*0220*/ 	.word	0x00002b80


	//   ....[45]....
        /*0224*/ 	.word	0x00002ba0


	//   ....[46]....
        /*0228*/ 	.word	0x00002c00


	//   ....[47]....
        /*022c*/ 	.word	0x00002c40


	//   ....[48]....
        /*0230*/ 	.word	0x00002cc0


	//   ....[49]....
        /*0234*/ 	.word	0x00002ce0


	//   ....[50]....
        /*0238*/ 	.word	0x00003b40


	//   ....[51]....
        /*023c*/ 	.word	0x00003b50


	//   ....[52]....
        /*0240*/ 	.word	0x00003be0


	//   ....[53]....
        /*0244*/ 	.word	0x00003bf0


	//   ....[54]....
        /*0248*/ 	.word	0x00003c50


	//   ....[55]....
        /*024c*/ 	.word	0x00003c80


	//   ....[56]....
        /*0250*/ 	.word	0x00003d00


	//   ....[57]....
        /*0254*/ 	.word	0x00003d10


	//   ....[58]....
        /*0258*/ 	.word	0x00003d60


	//   ....[59]....
        /*025c*/ 	.word	0x00003d70


	//----- nvinfo : EIATTR_VRC_CTA_INIT_COUNT
	.align		4
.L_141:
        /*0260*/ 	.byte	0x02, 0x4a
	.zero		1
	.zero		1


	//----- nvinfo : EIATTR_EXIT_INSTR_OFFSETS
	.align		4
        /*0264*/ 	.byte	0x04, 0x1c
        /*0266*/ 	.short	(.L_143 - .L_142)


	//   ....[0]....
.L_142:
        /*0268*/ 	.word	0x00003fe0


	//   ....[1]....
        /*026c*/ 	.word	0x00004040


	//----- nvinfo : EIATTR_MAX_THREADS
	.align		4
.L_143:
        /*0270*/ 	.byte	0x04, 0x05
        /*0272*/ 	.short	(.L_145 - .L_144)
.L_144:
        /*0274*/ 	.word	0x00000100
        /*0278*/ 	.word	0x00000001
        /*027c*/ 	.word	0x00000001


	//----- nvinfo : EIATTR_CRS_STACK_SIZE
	.align		4
.L_145:
        /*0280*/ 	.byte	0x04, 0x1e
        /*0282*/ 	.short	(.L_147 - .L_146)
.L_146:
        /*0284*/ 	.word	0x00000000


	//----- nvinfo : EIATTR_CBANK_PARAM_SIZE
	.align		4
.L_147:
        /*0288*/ 	.byte	0x03, 0x19
        /*028a*/ 	.short	0x003e


	//----- nvinfo : EIATTR_PARAM_CBANK
	.align		4
        /*028c*/ 	.byte	0x04, 0x0a
        /*028e*/ 	.short	(.L_149 - .L_148)
	.align		4
.L_148:
        /*0290*/ 	.word	index@(.nv.constant0._ZN3cub18CUB_300001_SM_10006detail6reduce18DeviceReduceKernelINS2_10policy_hubIdjN4cuda3__47maximumIvEEE10Policy1000EPdjS8_dNS5_3std3__410__identityEEEvT0_PT3_T1_NS0_13GridEvenShareISI_EET2_T4_)
        /*0294*/ 	.short	0x0380
        /*0296*/ 	.short	0x003e


	//----- nvinfo : EIATTR_SW_WAR
	.align		4
.L_149:
        /*0298*/ 	.byte	0x04, 0x36
        /*029a*/ 	.short	(.L_151 - .L_150)
.L_150:
        /*029c*/ 	.word	0x00000008
.L_151:


//--------------------- .nv.info._ZN3cub18CUB_300001_SM_10006detail6reduce28DeviceReduceSingleTileKernelINS2_10policy_hubIdjN4cuda3__47maximumIvEEE10Policy1000EPdSB_jS8_ddNS5_3std3__410__identityEEEvT0_T1_T2_T3_T4_T6_ --------------------------
	.section	.nv.info._ZN3cub18CUB_300001_SM_10006detail6reduce28DeviceReduceSingleTileKernelINS2_10policy_hubIdjN4cuda3__47maximumIvEEE10Policy1000EPdSB_jS8_ddNS5_3std3__410__identityEEEvT0_T1_T2_T3_T4_T6_,"",@"SHT_CUDA_INFO"
	.sectionflags	@""
	.align	4


	//----- nvinfo : EIATTR_CUDA_API_VERSION
	.align		4
        /*0000*/ 	.byte	0x04, 0x37
        /*0002*/ 	.short	(.L_153 - .L_152)
.L_152:
        /*0004*/ 	.word	0x00000082


	//----- nvinfo : EIATTR_KPARAM_INFO
	.align		4
.L_153:
        /*0008*/ 	.byte	0x04, 0x17
        /*000a*/ 	.short	(.L_155 - .L_154)
.L_154:
        /*000c*/ 	.word	0x00000000
        /*0010*/ 	.short	0x0005
        /*0012*/ 	.short	0x0020
        /*0014*/ 	.byte	0x00, 0xf0, 0x05, 0x00


	//----- nvinfo : EIATTR_KPARAM_INFO
	.align		4
.L_155:
        /*0018*/ 	.byte	0x04, 0x17
        /*001a*/ 	.short	(.L_157 - .L_156)
.L_156:
        /*001c*/ 	.word	0x00000000
        /*0020*/ 	.short	0x0004
        /*0022*/ 	.short	0x0018
        /*0024*/ 	.byte	0x00, 0xf0, 0x21, 0x00


	//----- nvinfo : EIATTR_KPARAM_INFO
	.align		4
.L_157:
        /*0028*/ 	.byte	0x04, 0x17
        /*002a*/ 	.short	(.L_159 - .L_158)
.L_158:
        /*002c*/ 	.word	0x00000000
        /*0030*/ 	.short	0x0003
        /*0032*/ 	.short	0x0014
        /*0034*/ 	.byte	0x00, 0xf0, 0x05, 0x00


	//----- nvinfo : EIATTR_KPARAM_INFO
	.align		4
.L_159:
        /*0038*/ 	.byte	0x04, 0x17
        /*003a*/ 	.short	(.L_161 - .L_160)
.L_160:
        /*003c*/ 	.word	0x00000000
        /*0040*/ 	.short	0x0002
        /*0042*/ 	.short	0x0010
        /*0044*/ 	.byte	0x00, 0xf0, 0x11, 0x00


	//----- nvinfo : EIATTR_KPARAM_INFO
	.align		4
.L_161:
        /*0048*/ 	.byte	0x04, 0x17
        /*004a*/ 	.short	(.L_163 - .L_162)
.L_162:
        /*004c*/ 	.word	0x00000000
        /*0050*/ 	.short	0x0001
        /*0052*/ 	.short	0x0008
        /*0054*/ 	.byte	0x00, 0xf5, 0x21, 0x00


	//----- nvinfo : EIATTR_KPARAM_INFO
	.align		4
.L_163:
        /*0058*/ 	.byte	0x04, 0x17
        /*005a*/ 	.short	(.L_165 - .L_164)
.L_164:
        /*005c*/ 	.word	0x00000000
        /*0060*/ 	.short	0x0000
        /*0062*/ 	.short	0x0000
        /*0064*/ 	.byte	0x00, 0xf5, 0x21, 0x00


	//----- nvinfo : EIATTR_SPARSE_MMA_MASK
	.align		4
.L_165:
        /*0068*/ 	.byte	0x03, 0x50
        /*006a*/ 	.short	0x0000


	//----- nvinfo : EIATTR_MAXREG_COUNT
	.align		4
        /*006c*/ 	.byte	0x03, 0x1b
        /*006e*/ 	.short	0x00ff


	//----- nvinfo : EIATTR_NUM_BARRIERS
	.align		4
        /*0070*/ 	.byte	0x02, 0x4c
        /*0072*/ 	.byte	0x01
	.zero		1


	//----- nvinfo : EIATTR_MERCURY_ISA_VERSION
	.align		4
        /*0074*/ 	.byte	0x03, 0x5f
        /*0076*/ 	.short	0x0101


	//----- nvinfo : EIATTR_COOP_GROUP_MASK_REGIDS
	.align		4
        /*0078*/ 	.byte	0x04, 0x29
        /*007a*/ 	.short	(.L_167 - .L_166)


	//   ....[0]....
.L_166:
        /*007c*/ 	.word	0xffffffff


	//   ....[1]....
        /*0080*/ 	.word	0xffffffff


	//   ....[2]....
        /*0084*/ 	.word	0xffffffff


	//   ....[3]....
        /*0088*/ 	.word	0xffffffff


	//   ....[4]....
        /*008c*/ 	.word	0xffffffff


	//   ....[5]....
        /*0090*/ 	.word	0xffffffff


	//   ....[6]....
        /*0094*/ 	.word	0xffffffff


	//   ....[7]....
        /*0098*/ 	.word	0xffffffff


	//   ....[8]....
        /*009c*/ 	.word	0xffffffff


	//   ....[9]....
        /*00a0*/ 	.word	0xffffffff


	//   ....[10]....
        /*00a4*/ 	.word	0xffffffff


	//   ....[11]....
        /*00a8*/ 	.word	0xffffffff


	//   ....[12]....
        /*00ac*/ 	.word	0xffffffff


	//   ....[13]....
        /*00b0*/ 	.word	0xffffffff


	//   ....[14]....
        /*00b4*/ 	.word	0xffffffff


	//   ....[15]....
        /*00b8*/ 	.word	0xffffffff


	//   ....[16]....
        /*00bc*/ 	.word	0xffffffff


	//   ....[17]....
        /*00c0*/ 	.word	0xffffffff


	//   ....[18]....
        /*00c4*/ 	.word	0xffffffff


	//   ....[19]....
        /*00c8*/ 	.word	0xffffffff


	//   ....[20]....
        /*00cc*/ 	.word	0xffffffff


	//   ....[21]....
        /*00d0*/ 	.word	0xffffffff


	//   ....[22]....
        /*00d4*/ 	.word	0xffffffff


	//   ....[23]....
        /*00d8*/ 	.word	0xffffffff


	//   ....[24]....
        /*00dc*/ 	.word	0xffffffff


	//   ....[25]....
        /*00e0*/ 	.word	0xffffffff


	//   ....[26]....
        /*00e4*/ 	.word	0xffffffff


	//   ....[27]....
        /*00e8*/ 	.word	0xffffffff


	//   ....[28]....
        /*00ec*/ 	.word	0xffffffff


	//   ....[29]....
        /*00f0*/ 	.word	0xffffffff


	//   ....[30]....
        /*00f4*/ 	.word	0xffffffff


	//   ....[31]....
        /*00f8*/ 	.word	0xffffffff


	//   ....[32]....
        /*00fc*/ 	.word	0xffffffff


	//   ....[33]....
        /*0100*/ 	.word	0xffffffff


	//   ....[34]....
        /*0104*/ 	.word	0xffffffff


	//   ....[35]....
        /*0108*/ 	.word	0xffffffff


	//   ....[36]....
        /*010c*/ 	.word	0xffffffff


	//   ....[37]....
        /*0110*/ 	.word	0xffffffff


	//   ....[38]....
        /*0114*/ 	.word	0xffffffff


	//   ....[39]....
        /*0118*/ 	.word	0xffffffff


	//   ....[40]....
        /*011c*/ 	.word	0xffffffff


	//   ....[41]....
        /*0120*/ 	.word	0xffffffff


	//   ....[42]....
        /*0124*/ 	.word	0xffffffff


	//   ....[43]....
        /*0128*/ 	.word	0xffffffff


	//   ....[44]....
        /*012c*/ 	.word	0xffffffff


	//   ....[45]....
        /*0130*/ 	.word	0xffffffff


	//   ....[46]....
        /*0134*/ 	.word	0xffffffff


	//   ....[47]....
        /*0138*/ 	.word	0xffffffff


	//   ....[48]....
        /*013c*/ 	.word	0xffffffff


	//   ....[49]....
        /*0140*/ 	.word	0xffffffff


	//   ....[50]....
        /*0144*/ 	.word	0xffffffff


	//   ....[51]....
        /*0148*/ 	.word	0xffffffff


	//   ....[52]....
        /*014c*/ 	.word	0xffffffff


	//   ....[53]....
        /*0150*/ 	.word	0xffffffff


	//   ....[54]....
        /*0154*/ 	.word	0xffffffff


	//   ....[55]....
        /*0158*/ 	.word	0xffffffff


	//   ....[56]....
        /*015c*/ 	.word	0xffffffff


	//   ....[57]....
        /*0160*/ 	.word	0xffffffff


	//   ....[58]....
        /*0164*/ 	.word	0xffffffff


	//   ....[59]....
        /*0168*/ 	.word	0xffffffff


	//----- nvinfo : EIATTR_COOP_GROUP_INSTR_OFFSETS
	.align		4
.L_167:
        /*016c*/ 	.byte	0x04, 0x28
        /*016e*/ 	.short	(.L_169 - .L_168)


	//   ....[0]....
.L_168:
        /*0170*/ 	.word	0x00000cb0


	//   ....[1]....
        /*0174*/ 	.word	0x00000cc0


	//   ....[2]....
        /*0178*/ 	.word	0x00000d50


	//   ....[3]....
        /*017c*/ 	.word	0x00000d90


	//   ....[4]....
        /*0180*/ 	.word	0x00000e10


	//   ....[5]....
        /*0184*/ 	.word	0x00000e40


	//   ....[6]....
        /*0188*/ 	.word	0x00000e90


	//   ....[7]....
        /*018c*/ 	.word	0x00000ec0


	//   ....[8]....
        /*0190*/ 	.word	0x00000f10


	//   ....[9]....
        /*0194*/ 	.word	0x00000f40


	//   ....[10]....
        /*0198*/ 	.word	0x00001240


	//   ....[11]....
        /*019c*/ 	.word	0x00001250


	//   ....[12]....
        /*01a0*/ 	.word	0x000012e0


	//   ....[13]....
        /*01a4*/ 	.word	0x00001310


	//   ....[14]....
        /*01a8*/ 	.word	0x00001370


	//   ....[15]....
        /*01ac*/ 	.word	0x000013a0


	//   ....[16]....
        /*01b0*/ 	.word	0x00001400


	//   ....[17]....
        /*01b4*/ 	.word	0x00001440


	//   ....[18]....
        /*01b8*/ 	.word	0x000014b0


	//   ....[19]....
        /*01bc*/ 	.word	0x000014f0


	//   ....[20]....
        /*01c0*/ 	.word	0x00002180


	//   ....[21]....
        /*01c4*/ 	.word	0x00002190


	//   ....[22]....
        /*01c8*/ 	.word	0x00002220


	//   ....[23]....
        /*01cc*/ 	.word	0x00002250


	//   ....[24]....
        /*01d0*/ 	.word	0x000022c0


	//   ....[25]....
        /*01d4*/ 	.word	0x000022e0


	//   ....[26]....
        /*01d8*/ 	.word	0x00002340


	//   ....[27]....
        /*01dc*/ 	.word	0x00002350


	//   ....[28]....
        /*01e0*/ 	.word	0x000023a0


	//   ....[29]....
        /*01e4*/ 	.word	0x000023b0


	//   ....[30]....
        /*01e8*/ 	.word	0x000031c0


	//   ....[31]....
        /*01ec*/ 	.word	0x000031d0


	//   ....[32]....
        /*01f0*/ 	.word	0x00003260


	//   ....[33]....
        /*01f4*/ 	.word	0x000032a0


	//   ....[34]....
        /*01f8*/ 	.word	0x00003320


	//   ....[35]....
        /*01fc*/ 	.word	0x00003360


	//   ....[36]....
        /*0200*/ 	.word	0x000033c0


	//   ....[37]....
        /*0204*/ 	.word	0x000033f0


	//   ....[38]....
        /*0208*/ 	.word	0x00003440


	//   ....[39]....
        /*020c*/ 	.word	0x00003470


	//   ....[40]....
        /*0210*/ 	.word	0x00003750


	//   ....[41]....
        /*0214*/ 	.word	0x00003760


	//   ....[42]....
        /*0218*/ 	.word	0x000037f0


	//   ....[43]....
        /*021c*/ 	.word	0x00003820


	//   ....[44]....
        /*0220*/ 	.word	0x00003870


	//   ....[45]....
        /*0224*/ 	.word	0x000038a0


	//   ....[46]....
        /*0228*/ 	.word	0x00003910


	//   ....[47]....
        /*022c*/ 	.word	0x00003950


	//   ....[48]....
        /*0230*/ 	.word	0x000039c0


	//   ....[49]....
        /*0234*/ 	.word	0x000039f0


	//   ....[50]....
        /*0238*/ 	.word	0x00004730


	//   ....[51]....
        /*023c*/ 	.word	0x00004740


	//   ....[52]....
        /*0240*/ 	.word	0x000047d0


	//   ....[53]....
        /*0244*/ 	.word	0x00004800


	//   ....[54]....
        /*0248*/ 	.word	0x00004870


	//   ....[55]....
        /*024c*/ 	.word	0x00004890


	//   ....[56]....
        /*0250*/ 	.word	0x000048f0


	//   ....[57]....
        /*0254*/ 	.word	0x00004900


	//   ....[58]....
        /*0258*/ 	.word	0x00004950


	//   ....[59]....
        /*025c*/ 	.word	0x00004960


	//----- nvinfo : EIATTR_VRC_CTA_INIT_COUNT
	.align		4
.L_169:
        /*0260*/ 	.byte	0x02, 0x4a
	.zero		1
	.zero		1


	//----- nvinfo : EIATTR_EXIT_INSTR_OFFSETS
	.align		4
        /*0264*/ 	.byte	0x04, 0x1c
        /*0266*/ 	.short	(.L_171 - .L_170)


	//   ....[0]....
.L_170:
        /*0268*/ 	.word	0x00000080


	//   ....[1]....
        /*026c*/ 	.word	0x000000c0


	//   ....[2]....
        /*0270*/ 	.word	0x00004bd0


	//   ....[3]....
        /*0274*/ 	.word	0x00004c50


	//----- nvinfo : EIATTR_MAX_THREADS
	.align		4
.L_171:
        /*0278*/ 	.byte	0x04, 0x05
        /*027a*/ 	.short	(.L_173 - .L_172)
.L_172:
        /*027c*/ 	.word	0x00000100
        /*0280*/ 	.word	0x00000001
        /*0284*/ 	.word	0x00000001


	//----- nvinfo : EIATTR_CRS_STACK_SIZE
	.align		4
.L_173:
        /*0288*/ 	.byte	0x04, 0x1e
        /*028a*/ 	.short	(.L_175 - .L_174)
.L_174:
        /*028c*/ 	.word	0x00000000


	//----- nvinfo : EIATTR_CBANK_PARAM_SIZE
	.align		4
.L_175:
        /*0290*/ 	.byte	0x03, 0x19
        /*0292*/ 	.short	0x0021


	//----- nvinfo : EIATTR_PARAM_CBANK
	.align		4
        /*0294*/ 	.byte	0x04, 0x0a
        /*0296*/ 	.short	(.L_177 - .L_176)
	.align		4
.L_176:
        /*0298*/ 	.word	index@(.nv.constant0._ZN3cub18CUB_300001_SM_10006detail6reduce28DeviceReduceSingleTileKernelINS2_10policy_hubIdjN4cuda3__47maximumIvEEE10Policy1000EPdSB_jS8_ddNS5_3std3__410__identityEEEvT0_T1_T2_T3_T4_T6_)
        /*029c*/ 	.short	0x0380
        /*029e*/ 	.short	0x0021


	//----- nvinfo : EIATTR_SW_WAR
	.align		4
.L_177:
        /*02a0*/ 	.byte	0x04, 0x36
        /*02a2*/ 	.short	(.L_179 - .L_178)
.L_178:
        /*02a4*/ 	.word	0x00000008
.L_179:


//--------------------- .nv.info._ZN3cub18CUB_300001_SM_10006detail11EmptyKernelIvEEvv --------------------------
	.section	.nv.info._ZN3cub18CUB_300001_SM_10006detail11EmptyKernelIvEEvv,"",@"SHT_CUDA_INFO"
	.sectionflags	@""
	.align	4


	//----- nvinfo : EIATTR_CUDA_API_VERSION
	.align		4
        /*0000*/ 	.byte	0x04, 0x37
        /*0002*/ 	.short	(.L_181 - .L_180)
.L_180:
        /*0004*/ 	.word	0x00000082


	//----- nvinfo : EIATTR_SPARSE_MMA_MASK
	.align		4
.L_181:
        /*0008*/ 	.byte	0x03, 0x50
        /*000a*/ 	.short	0x0000


	//----- nvinfo : EIATTR_MAXREG_COUNT
	.align		4
        /*000c*/ 	.byte	0x03, 0x1b
        /*000e*/ 	.short	0x00ff


	//----- nvinfo : EIATTR_MERCURY_ISA_VERSION
	.align		4
        /*0010*/ 	.byte	0x03, 0x5f
        /*0012*/ 	.short	0x0101


	//----- nvinfo : EIATTR_VRC_CTA_INIT_COUNT
	.align		4
        /*0014*/ 	.byte	0x02, 0x4a
	.zero		1
	.zero		1


	//----- nvinfo : EIATTR_EXIT_INSTR_OFFSETS
	.align		4
        /*0018*/ 	.byte	0x04, 0x1c
        /*001a*/ 	.short	(.L_183 - .L_182)


	//   ....[0]....
.L_182:
        /*001c*/ 	.word	0x00000010


	//----- nvinfo : EIATTR_SW_WAR
	.align		4
.L_183:
        /*0020*/ 	.byte	0x04, 0x36
        /*0022*/ 	.short	(.L_185 - .L_184)
.L_184:
        /*0024*/ 	.word	0x00000008
.L_185:


//--------------------- .nv.info._Z10differencePdS_S_ii --------------------------
	.section	.nv.info._Z10differencePdS_S_ii,"",@"SHT_CUDA_INFO"
	.sectionflags	@""
	.align	4


	//----- nvinfo : EIATTR_CUDA_API_VERSION
	.align		4
        /*0000*/ 	.byte	0x04, 0x37
        /*0002*/ 	.short	(.L_187 - .L_186)
.L_186:
        /*0004*/ 	.word	0x00000082


	//----- nvinfo : EIATTR_KPARAM_INFO
	.align		4
.L_187:
        /*0008*/ 	.byte	0x04, 0x17
        /*000a*/ 	.short	(.L_189 - .L_188)
.L_188:
        /*000c*/ 	.word	0x00000000
        /*0010*/ 	.short	0x0004
        /*0012*/ 	.short	0x001c
        /*0014*/ 	.byte	0x00, 0xf0, 0x11, 0x00


	//----- nvinfo : EIATTR_KPARAM_INFO
	.align		4
.L_189:
        /*0018*/ 	.byte	0x04, 0x17
        /*001a*/ 	.short	(.L_191 - .L_190)
.L_190:
        /*001c*/ 	.word	0x00000000
        /*0020*/ 	.short	0x0003
        /*0022*/ 	.short	0x0018
        /*0024*/ 	.byte	0x00, 0xf0, 0x11, 0x00


	//----- nvinfo : EIATTR_KPARAM_INFO
	.align		4
.L_191:
        /*0028*/ 	.byte	0x04, 0x17
        /*002a*/ 	.short	(.L_193 - .L_192)
.L_192:
        /*002c*/ 	.word	0x00000000
        /*0030*/ 	.short	0x0002
        /*0032*/ 	.short	0x0010
        /*0034*/ 	.byte	0x00, 0xf5, 0x21, 0x00


	//----- nvinfo : EIATTR_KPARAM_INFO
	.align		4
.L_193:
        /*0038*/ 	.byte	0x04, 0x17
        /*003a*/ 	.short	(.L_195 - .L_194)
.L_194:
        /*003c*/ 	.word	0x00000000
        /*0040*/ 	.short	0x0001
        /*0042*/ 	.short	0x0008
        /*0044*/ 	.byte	0x00, 0xf5, 0x21, 0x00


	//----- nvinfo : EIATTR_KPARAM_INFO
	.align		4
.L_195:
        /*0048*/ 	.byte	0x04, 0x17
        /*004a*/ 	.short	(.L_197 - .L_196)
.L_196:
        /*004c*/ 	.word	0x00000000
        /*0050*/ 	.short	0x0000
        /*0052*/ 	.short	0x0000
        /*0054*/ 	.byte	0x00, 0xf5, 0x21, 0x00


	//----- nvinfo : EIATTR_SPARSE_MMA_MASK
	.align		4
.L_197:
        /*0058*/ 	.byte	0x03, 0x50
        /*005a*/ 	.short	0x0000


	//----- nvinfo : EIATTR_MAXREG_COUNT
	.align		4
        /*005c*/ 	.byte	0x03, 0x1b
        /*005e*/ 	.short	0x00ff


	//----- nvinfo : EIATTR_MERCURY_ISA_VERSION
	.align		4
        /*0060*/ 	.byte	0x03, 0x5f
        /*0062*/ 	.short	0x0101


	//----- nvinfo : EIATTR_VRC_CTA_INIT_COUNT
	.align		4
        /*0064*/ 	.byte	0x02, 0x4a
	.zero		1
	.zero		1


	//----- nvinfo : EIATTR_EXIT_INSTR_OFFSETS
	.align		4
        /*0068*/ 	.byte	0x04, 0x1c
        /*006a*/ 	.short	(.L_199 - .L_198)


	//   ....[0]....
.L_198:
        /*006c*/ 	.word	0x00000140


	//----- nvinfo : EIATTR_CBANK_PARAM_SIZE
	.align		4
.L_199:
        /*0070*/ 	.byte	0x03, 0x19
        /*0072*/ 	.short	0x0020


	//----- nvinfo : EIATTR_PARAM_CBANK
	.align		4
        /*0074*/ 	.byte	0x04, 0x0a
        /*0076*/ 	.short	(.L_201 - .L_200)
	.align		4
.L_200:
        /*0078*/ 	.word	index@(.nv.constant0._Z10differencePdS_S_ii)
        /*007c*/ 	.short	0x0380
        /*007e*/ 	.short	0x0020


	//----- nvinfo : EIATTR_SW_WAR
	.align		4
.L_201:
        /*0080*/ 	.byte	0x04, 0x36
        /*0082*/ 	.short	(.L_203 - .L_202)
.L_202:
        /*0084*/ 	.word	0x00000008
.L_203:


//--------------------- .nv.info._Z9temp_compPdS_iii --------------------------
	.section	.nv.info._Z9temp_compPdS_iii,"",@"SHT_CUDA_INFO"
	.sectionflags	@""
	.align	4


	//----- nvinfo : EIATTR_CUDA_API_VERSION
	.align		4
        /*0000*/ 	.byte	0x04, 0x37
        /*0002*/ 	.short	(.L_205 - .L_204)
.L_204:
        /*0004*/ 	.word	0x00000082


	//----- nvinfo : EIATTR_KPARAM_INFO
	.align		4
.L_205:
        /*0008*/ 	.byte	0x04, 0x17
        /*000a*/ 	.short	(.L_207 - .L_206)
.L_206:
        /*000c*/ 	.word	0x00000000
        /*0010*/ 	.short	0x0004
        /*0012*/ 	.short	0x0018
        /*0014*/ 	.byte	0x00, 0xf0, 0x11, 0x00


	//----- nvinfo : EIATTR_KPARAM_INFO
	.align		4
.L_207:
        /*0018*/ 	.byte	0x04, 0x17
        /*001a*/ 	.short	(.L_209 - .L_208)
.L_208:
        /*001c*/ 	.word	0x00000000
        /*0020*/ 	.short	0x0003
        /*0022*/ 	.short	0x0014
        /*0024*/ 	.byte	0x00, 0xf0, 0x11, 0x00


	//----- nvinfo : EIATTR_KPARAM_INFO
	.align		4
.L_209:
        /*0028*/ 	.byte	0x04, 0x17
        /*002a*/ 	.short	(.L_211 - .L_210)
.L_210:
        /*002c*/ 	.word	0x00000000
        /*0030*/ 	.short	0x0002
        /*0032*/ 	.short	0x0010
        /*0034*/ 	.byte	0x00, 0xf0, 0x11, 0x00


	//----- nvinfo : EIATTR_KPARAM_INFO
	.align		4
.L_211:
        /*0038*/ 	.byte	0x04, 0x17
        /*003a*/ 	.short	(.L_213 - .L_212)
.L_212:
        /*003c*/ 	.word	0x00000000
        /*0040*/ 	.short	0x0001
        /*0042*/ 	.short	0x0008
        /*0044*/ 	.byte	0x00, 0xf5, 0x21, 0x00


	//----- nvinfo : EIATTR_KPARAM_INFO
	.align		4
.L_213:
        /*0048*/ 	.byte	0x04, 0x17
        /*004a*/ 	.short	(.L_215 - .L_214)
.L_214:
        /*004c*/ 	.word	0x00000000
        /*0050*/ 	.short	0x0000
        /*0052*/ 	.short	0x0000
        /*0054*/ 	.byte	0x00, 0xf5, 0x21, 0x00


	//----- nvinfo : EIATTR_SPARSE_MMA_MASK
	.align		4
.L_215:
        /*0058*/ 	.byte	0x03, 0x50
        /*005a*/ 	.short	0x0000


	//----- nvinfo : EIATTR_MAXREG_COUNT
	.align		4
        /*005c*/ 	.byte	0x03, 0x1b
        /*005e*/ 	.short	0x00ff


	//----- nvinfo : EIATTR_MERCURY_ISA_VERSION
	.align		4
        /*0060*/ 	.byte	0x03, 0x5f
        /*0062*/ 	.short	0x0101


	//----- nvinfo : EIATTR_VRC_CTA_INIT_COUNT
	.align		4
        /*0064*/ 	.byte	0x02, 0x4a
	.zero		1
	.zero		1


	//----- nvinfo : EIATTR_EXIT_INSTR_OFFSETS
	.align		4
        /*0068*/ 	.byte	0x04, 0x1c
        /*006a*/ 	.short	(.L_217 - .L_216)


	//   ....[0]....
.L_216:
        /*006c*/ 	.word	0x000000e0


	//   ....[1]....
        /*0070*/ 	.word	0x00000130


	//   ....[2]....
        /*0074*/ 	.word	0x000002d0


	//   ....[3]....
        /*0078*/ 	.word	0x000003a0


	//   ....[4]....
        /*007c*/ 	.word	0x00000520


	//----- nvinfo : EIATTR_CBANK_PARAM_SIZE
	.align		4
.L_217:
        /*0080*/ 	.byte	0x03, 0x19
        /*0082*/ 	.short	0x001c


	//----- nvinfo : EIATTR_PARAM_CBANK
	.align		4
        /*0084*/ 	.byte	0x04, 0x0a
        /*0086*/ 	.short	(.L_219 - .L_218)
	.align		4
.L_218:
        /*0088*/ 	.word	index@(.nv.constant0._Z9temp_compPdS_iii)
        /*008c*/ 	.short	0x0380
        /*008e*/ 	.short	0x001c


	//----- nvinfo : EIATTR_SW_WAR
	.align		4
.L_219:
        /*0090*/ 	.byte	0x04, 0x36
        /*0092*/ 	.short	(.L_221 - .L_220)
.L_220:
        /*0094*/ 	.word	0x00000008
.L_221:


//--------------------- .nv.info._Z6kernelPdiiid  --------------------------
	.section	.nv.info._Z6kernelPdiiid,"",@"SHT_CUDA_INFO"
	.sectionflags	@""
	.align	4


	//----- nvinfo : EIATTR_CUDA_API_VERSION
	.align		4
        /*0000*/ 	.byte	0x04, 0x37
        /*0002*/ 	.short	(.L_223 - .L_222)
.L_222:
        /*0004*/ 	.word	0x00000082


	//----- nvinfo : EIATTR_KPARAM_INFO
	.align		4
.L_223:
        /*0008*/ 	.byte	0x04, 0x17
        /*000a*/ 	.short	(.L_225 - .L_224)
.L_224:
        /*000c*/ 	.word	0x00000000
        /*0010*/ 	.short	0x0004
        /*0012*/ 	.short	0x0018
        /*0014*/ 	.byte	0x00, 0xf0, 0x21, 0x00


	//----- nvinfo : EIATTR_KPARAM_INFO
	.align		4
.L_225:
        /*0018*/ 	.byte	0x04, 0x17
        /*001a*/ 	.short	(.L_227 - .L_226)
.L_226:
        /*001c*/ 	.word	0x00000000
        /*0020*/ 	.short	0x0003
        /*0022*/ 	.short	0x0010
        /*0024*/ 	.byte	0x00, 0xf0, 0x11, 0x00


	//----- nvinfo : EIATTR_KPARAM_INFO
	.align		4
.L_227:
        /*0028*/ 	.byte	0x04, 0x17
        /*002a*/ 	.short	(.L_229 - .L_228)
.L_228:
        /*002c*/ 	.word	0x00000000
        /*0030*/ 	.short	0x0002
        /*0032*/ 	.short	0x000c
        /*0034*/ 	.byte	0x00, 0xf0, 0x11, 0x00


	//----- nvinfo : EIATTR_KPARAM_INFO
	.align		4
.L_229:
        /*0038*/ 	.byte	0x04, 0x17
        /*003a*/ 	.short	(.L_231 - .L_230)
.L_230:
        /*003c*/ 	.word	0x00000000
        /*0040*/ 	.short	0x0001
        /*0042*/ 	.short	0x0008
        /*0044*/ 	.byte	0x00, 0xf0, 0x11, 0x00


	//----- nvinfo : EIATTR_KPARAM_INFO
	.align		4
.L_231:
        /*0048*/ 	.byte	0x04, 0x17
        /*004a*/ 	.short	(.L_233 - .L_232)
.L_232:
        /*004c*/ 	.word	0x00000000
        /*0050*/ 	.short	0x0000
        /*0052*/ 	.short	0x0000
        /*0054*/ 	.byte	0x00, 0xf5, 0x21, 0x00


	//----- nvinfo : EIATTR_SPARSE_MMA_MASK
	.align		4
.L_233:
        /*0058*/ 	.byte	0x03, 0x50
        /*005a*/ 	.short	0x0000


	//----- nvinfo : EIATTR_MAXREG_COUNT
	.align		4
        /*005c*/ 	.byte	0x03, 0x1b
        /*005e*/ 	.short	0x00ff


	//----- nvinfo : EIATTR_MERCURY_ISA_VERSION
	.align		4
        /*0060*/ 	.byte	0x03, 0x5f
        /*0062*/ 	.short	0x0101


	//----- nvinfo : EIATTR_VRC_CTA_INIT_COUNT
	.align		4
        /*0064*/ 	.byte	0x02, 0x4a
	.zero		1
	.zero		1


	//----- nvinfo : EIATTR_EXIT_INSTR_OFFSETS
	.align		4
        /*0068*/ 	.byte	0x04, 0x1c
        /*006a*/ 	.short	(.L_235 - .L_234)


	//   ....[0]....
.L_234:
        /*006c*/ 	.word	0x00000100


	//   ....[1]....
        /*0070*/ 	.word	0x00000770


	//   ....[2]....
        /*0074*/ 	.word	0x00000920


	//----- nvinfo : EIATTR_CRS_STACK_SIZE
	.align		4
.L_235:
        /*0078*/ 	.byte	0x04, 0x1e
        /*007a*/ 	.short	(.L_237 - .L_236)
.L_236:
        /*007c*/ 	.word	0x00000000


	//----- nvinfo : EIATTR_CBANK_PARAM_SIZE
	.align		4
.L_237:
        /*0080*/ 	.byte	0x03, 0x19
        /*0082*/ 	.short	0x0020


	//----- nvinfo : EIATTR_PARAM_CBANK
	.align		4
        /*0084*/ 	.byte	0x04, 0x0a
        /*0086*/ 	.short	(.L_239 - .L_238)
	.align		4
.L_238:
        /*0088*/ 	.word	index@(.nv.constant0._Z6kernelPdiiid)
        /*008c*/ 	.short	0x0380
        /*008e*/ 	.short	0x0020


	//----- nvinfo : EIATTR_SW_WAR
	.align		4
.L_239:
        /*0090*/ 	.byte	0x04, 0x36
        /*0092*/ 	.short	(.L_241 - .L_240)
.L_240:
        /*0094*/ 	.word	0x00000008
.L_241:


//--------------------- .nv.info._Z5debugPdiiid   --------------------------
	.section	.nv.info._Z5debugPdiiid,"",@"SHT_CUDA_INFO"
	.sectionflags	@""
	.align	4


	//----- nvinfo : EIATTR_CUDA_API_VERSION
	.align		4
        /*0000*/ 	.byte	0x04, 0x37
        /*0002*/ 	.short	(.L_243 - .L_242)
.L_242:
        /*0004*/ 	.word	0x00000082


	//----- nvinfo : EIATTR_KPARAM_INFO
	.align		4
.L_243:
        /*0008*/ 	.byte	0x04, 0x17
        /*000a*/ 	.short	(.L_245 - .L_244)
.L_244:
        /*000c*/ 	.word	0x00000000
        /*0010*/ 	.short	0x0004
        /*0012*/ 	.short	0x0018
        /*0014*/ 	.byte	0x00, 0xf0, 0x21, 0x00


	//----- nvinfo : EIATTR_KPARAM_INFO
	.align		4
.L_245:
        /*0018*/ 	.byte	0x04, 0x17
        /*001a*/ 	.short	(.L_247 - .L_246)
.L_246:
        /*001c*/ 	.word	0x00000000
        /*0020*/ 	.short	0x0003
        /*0022*/ 	.short	0x0010
        /*0024*/ 	.byte	0x00, 0xf0, 0x11, 0x00


	//----- nvinfo : EIATTR_KPARAM_INFO
	.align		4
.L_247:
        /*0028*/ 	.byte	0x04, 0x17
        /*002a*/ 	.short	(.L_249 - .L_248)
.L_248:
        /*002c*/ 	.word	0x00000000
        /*0030*/ 	.short	0x0002
        /*0032*/ 	.short	0x000c
        /*0034*/ 	.byte	0x00, 0xf0, 0x11, 0x00


	//----- nvinfo : EIATTR_KPARAM_INFO
	.align		4
.L_249:
        /*0038*/ 	.byte	0x04, 0x17
        /*003a*/ 	.short	(.L_251 - .L_250)
.L_250:
        /*003c*/ 	.word	0x00000000
        /*0040*/ 	.short	0x0001
        /*0042*/ 	.short	0x0008
        /*0044*/ 	.byte	0x00, 0xf0, 0x11, 0x00


	//----- nvinfo : EIATTR_KPARAM_INFO
	.align		4
.L_251:
        /*0048*/ 	.byte	0x04, 0x17
        /*004a*/ 	.short	(.L_253 - .L_252)
.L_252:
        /*004c*/ 	.word	0x00000000
        /*0050*/ 	.short	0x0000
        /*0052*/ 	.short	0x0000
        /*0054*/ 	.byte	0x00, 0xf5, 0x21, 0x00


	//----- nvinfo : EIATTR_SPARSE_MMA_MASK
	.align		4
.L_253:
        /*0058*/ 	.byte	0x03, 0x50
        /*005a*/ 	.short	0x0000


	//----- nvinfo : EIATTR_MAXREG_COUNT
	.align		4
        /*005c*/ 	.byte	0x03, 0x1b
        /*005e*/ 	.short	0x00ff


	//----- nvinfo : EIATTR_MERCURY_ISA_VERSION
	.align		4
        /*0060*/ 	.byte	0x03, 0x5f
        /*0062*/ 	.short	0x0101


	//----- nvinfo : EIATTR_VRC_CTA_INIT_COUNT
	.align		4
        /*0064*/ 	.byte	0x02, 0x4a
	.zero		1
	.zero		1


	//----- nvinfo : EIATTR_EXIT_INSTR_OFFSETS
	.align		4
        /*0068*/ 	.byte	0x04, 0x1c
        /*006a*/ 	.short	(.L_255 - .L_254)


	//   ....[0]....
.L_254:
        /*006c*/ 	.word	0x000000e0


	//   ....[1]....
        /*0070*/ 	.word	0x00000130


	//   ....[2]....
        /*0074*/ 	.word	0x000002d0


	//   ....[3]....
        /*0078*/ 	.word	0x000003a0


	//   ....[4]....
        /*007c*/ 	.word	0x00000420


	//----- nvinfo : EIATTR_CBANK_PARAM_SIZE
	.align		4
.L_255:
        /*0080*/ 	.byte	0x03, 0x19
        /*0082*/ 	.short	0x0020


	//----- nvinfo : EIATTR_PARAM_CBANK
	.align		4
        /*0084*/ 	.byte	0x04, 0x0a
        /*0086*/ 	.short	(.L_257 - .L_256)
	.align		4
.L_256:
        /*0088*/ 	.word	index@(.nv.constant0._Z5debugPdiiid)
        /*008c*/ 	.short	0x0380
        /*008e*/ 	.short	0x0020


	//----- nvinfo : EIATTR_SW_WAR
	.align		4
.L_257:
        /*0090*/ 	.byte	0x04, 0x36
        /*0092*/ 	.short	(.L_259 - .L_258)
.L_258:
        /*0094*/ 	.word	0x00000008
.L_259:


//--------------------- .nv.info._Z4initPdiiid    --------------------------
	.section	.nv.info._Z4initPdiiid,"",@"SHT_CUDA_INFO"
	.sectionflags	@""
	.align	4


	//----- nvinfo : EIATTR_CUDA_API_VERSION
	.align		4
        /*0000*/ 	.byte	0x04, 0x37
        /*0002*/ 	.short	(.L_261 - .L_260)
.L_260:
        /*0004*/ 	.word	0x00000082


	//----- nvinfo : EIATTR_KPARAM_INFO
	.align		4
.L_261:
        /*0008*/ 	.byte	0x04, 0x17
        /*000a*/ 	.short	(.L_263 - .L_262)
.L_262:
        /*000c*/ 	.word	0x00000000
        /*0010*/ 	.short	0x0004
        /*0012*/ 	.short	0x0018
        /*0014*/ 	.byte	0x00, 0xf0, 0x21, 0x00


	//----- nvinfo : EIATTR_KPARAM_INFO
	.align		4
.L_263:
        /*0018*/ 	.byte	0x04, 0x17
        /*001a*/ 	.short	(.L_265 - .L_264)
.L_264:
        /*001c*/ 	.word	0x00000000
        /*0020*/ 	.short	0x0003
        /*0022*/ 	.short	0x0010
        /*0024*/ 	.byte	0x00, 0xf0, 0x11, 0x00


	//----- nvinfo : EIATTR_KPARAM_INFO
	.align		4
.L_265:
        /*0028*/ 	.byte	0x04, 0x17
        /*002a*/ 	.short	(.L_267 - .L_266)
.L_266:
        /*002c*/ 	.word	0x00000000
        /*0030*/ 	.short	0x0002
        /*0032*/ 	.short	0x000c
        /*0034*/ 	.byte	0x00, 0xf0, 0x11, 0x00


	//----- nvinfo : EIATTR_KPARAM_INFO
	.align		4
.L_267:
        /*0038*/ 	.byte	0x04, 0x17
        /*003a*/ 	.short	(.L_269 - .L_268)
.L_268:
        /*003c*/ 	.word	0x00000000
        /*0040*/ 	.short	0x0001
        /*0042*/ 	.short	0x0008
        /*0044*/ 	.byte	0x00, 0xf0, 0x11, 0x00


	//----- nvinfo : EIATTR_KPARAM_INFO
	.align		4
.L_269:
        /*0048*/ 	.byte	0x04, 0x17
        /*004a*/ 	.short	(.L_271 - .L_270)
.L_270:
        /*004c*/ 	.word	0x00000000
        /*0050*/ 	.short	0x0000
        /*0052*/ 	.short	0x0000
        /*0054*/ 	.byte	0x00, 0xf5, 0x21, 0x00


	//----- nvinfo : EIATTR_SPARSE_MMA_MASK
	.align		4
.L_271:
        /*0058*/ 	.byte	0x03, 0x50
        /*005a*/ 	.short	0x0000


	//----- nvinfo : EIATTR_MAXREG_COUNT
	.align		4
        /*005c*/ 	.byte	0x03, 0x1b
        /*005e*/ 	.short	0x00ff


	//----- nvinfo : EIATTR_MERCURY_ISA_VERSION
	.align		4
        /*0060*/ 	.byte	0x03, 0x5f
        /*0062*/ 	.short	0x0101


	//----- nvinfo : EIATTR_VRC_CTA_INIT_COUNT
	.align		4
        /*0064*/ 	.byte	0x02, 0x4a
	.zero		1
	.zero		1


	//----- nvinfo : EIATTR_EXIT_INSTR_OFFSETS
	.align		4
        /*0068*/ 	.byte	0x04, 0x1c
        /*006a*/ 	.short	(.L_273 - .L_272)


	//   ....[0]....
.L_272:
        /*006c*/ 	.word	0x00000100


	//----- nvinfo : EIATTR_CBANK_PARAM_SIZE
	.align		4
.L_273:
        /*0070*/ 	.byte	0x03, 0x19
        /*0072*/ 	.short	0x0020


	//----- nvinfo : EIATTR_PARAM_CBANK
	.align		4
        /*0074*/ 	.byte	0x04, 0x0a
        /*0076*/ 	.short	(.L_275 - .L_274)
	.align		4
.L_274:
        /*0078*/ 	.word	index@(.nv.constant0._Z4initPdiiid)
        /*007c*/ 	.short	0x0380
        /*007e*/ 	.short	0x0020


	//----- nvinfo : EIATTR_SW_WAR
	.align		4
.L_275:
        /*0080*/ 	.byte	0x04, 0x36
        /*0082*/ 	.short	(.L_277 - .L_276)
.L_276:
        /*0084*/ 	.word	0x00000008
.L_277:


//--------------------- .nv.callgraph             --------------------------
	.section	.nv.callgraph,"",@"SHT_CUDA_CALLGRAPH"
	.align	4
	.sectionentsize	8
	.align		4
        /*0000*/ 	.word	0x00000000
	.align		4
        /*0004*/ 	.word	0xffffffff
	.align		4
        /*0008*/ 	.word	0x00000000
	.align		4
        /*000c*/ 	.word	0xfffffffe
	.align		4
        /*0010*/ 	.word	0x00000000
	.align		4
        /*0014*/ 	.word	0xfffffffd
	.align		4
        /*0018*/ 	.word	0x00000000
	.align		4
        /*001c*/ 	.word	0xfffffffc


//--------------------- .nv.constant4             --------------------------
	.section	.nv.constant4,"a",@progbits
	.align	8
	.align		8
.nv.constant4:
        /*0000*/ 	.dword	_ZN34_INTERNAL_8b13e6aa_4_k_cu_9e55f0e24cuda3std3__45__cpo5beginE
	.align		8
        /*0008*/ 	.dword	_ZN34_INTERNAL_8b13e6aa_4_k_cu_9e55f0e24cuda3std3__45__cpo3endE
	.align		8
        /*0010*/ 	.dword	_ZN34_INTERNAL_8b13e6aa_4_k_cu_9e55f0e24cuda3std3__45__cpo6cbeginE
	.align		8
        /*0018*/ 	.dword	_ZN34_INTERNAL_8b13e6aa_4_k_cu_9e55f0e24cuda3std3__45__cpo4cendE
	.align		8
        /*0020*/ 	.dword	_ZN34_INTERNAL_8b13e6aa_4_k_cu_9e55f0e24cuda3std3__45__cpo6rbeginE
	.align		8
        /*0028*/ 	.dword	_ZN34_INTERNAL_8b13e6aa_4_k_cu_9e55f0e24cuda3std3__45__cpo4rendE
	.align		8
        /*0030*/ 	.dword	_ZN34_INTERNAL_8b13e6aa_4_k_cu_9e55f0e24cuda3std3__45__cpo7crbeginE
	.align		8
        /*0038*/ 	.dword	_ZN34_INTERNAL_8b13e6aa_4_k_cu_9e55f0e24cuda3std3__45__cpo5crendE
	.align		8
        /*0040*/ 	.dword	_ZN34_INTERNAL_8b13e6aa_4_k_cu_9e55f0e24cuda3std3__436_GLOBAL__N__8b13e6aa_4_k_cu_9e55f0e26ignoreE
	.align		8
        /*0048*/ 	.dword	_ZN34_INTERNAL_8b13e6aa_4_k_cu_9e55f0e24cuda3std3__419piecewise_constructE
	.align		8
        /*0050*/ 	.dword	_ZN34_INTERNAL_8b13e6aa_4_k_cu_9e55f0e24cuda3std3__48in_placeE
	.align		8
        /*0058*/ 	.dword	_ZN34_INTERNAL_8b13e6aa_4_k_cu_9e55f0e24cuda3std3__420unreachable_sentinelE
	.align		8
        /*0060*/ 	.dword	_ZN34_INTERNAL_8b13e6aa_4_k_cu_9e55f0e24cuda3std3__47nulloptE
	.align		8
        /*0068*/ 	.dword	_ZN34_INTERNAL_8b13e6aa_4_k_cu_9e55f0e24cuda3std3__48unexpectE
	.align		8
        /*0070*/ 	.dword	_ZN34_INTERNAL_8b13e6aa_4_k_cu_9e55f0e24cuda3std6ranges3__45__cpo4swapE
	.align		8
        /*0078*/ 	.dword	_ZN34_INTERNAL_8b13e6aa_4_k_cu_9e55f0e24cuda3std6ranges3__45__cpo9iter_moveE
	.align		8
        /*0080*/ 	.dword	_ZN34_INTERNAL_8b13e6aa_4_k_cu_9e55f0e24cuda3std6ranges3__45__cpo5beginE
	.align		8
        /*0088*/ 	.dword	_ZN34_INTERNAL_8b13e6aa_4_k_cu_9e55f0e24cuda3std6ranges3__45__cpo3endE
	.align		8
        /*0090*/ 	.dword	_ZN34_INTERNAL_8b13e6aa_4_k_cu_9e55f0e24cuda3std6ranges3__45__cpo6cbeginE
	.align		8
        /*0098*/ 	.dword	_ZN34_INTERNAL_8b13e6aa_4_k_cu_9e55f0e24cuda3std6ranges3__45__cpo4cendE
	.align		8
        /*00a0*/ 	.dword	_ZN34_INTERNAL_8b13e6aa_4_k_cu_9e55f0e24cuda3std6ranges3__45__cpo7advanceE
	.align		8
        /*00a8*/ 	.dword	_ZN34_INTERNAL_8b13e6aa_4_k_cu_9e55f0e24cuda3std6ranges3__45__cpo9iter_swapE
	.align		8
        /*00b0*/ 	.dword	_ZN34_INTERNAL_8b13e6aa_4_k_cu_9e55f0e24cuda3std6ranges3__45__cpo4nextE
	.align		8
        /*00b8*/ 	.dword	_ZN34_INTERNAL_8b13e6aa_4_k_cu_9e55f0e24cuda3std6ranges3__45__cpo4prevE
	.align		8
        /*00c0*/ 	.dword	_ZN34_INTERNAL_8b13e6aa_4_k_cu_9e55f0e24cuda3std6ranges3__45__cpo4dataE
	.align		8
        /*00c8*/ 	.dword	_ZN34_INTERNAL_8b13e6aa_4_k_cu_9e55f0e24cuda3std6ranges3__45__cpo5cdataE
	.align		8
        /*00d0*/ 	.dword	_ZN34_INTERNAL_8b13e6aa_4_k_cu_9e55f0e24cuda3std6ranges3__45__cpo4sizeE
	.align		8
        /*00d8*/ 	.dword	_ZN34_INTERNAL_8b13e6aa_4_k_cu_9e55f0e24cuda3std6ranges3__45__cpo5ssizeE
	.align		8
        /*00e0*/ 	.dword	_ZN34_INTERNAL_8b13e6aa_4_k_cu_9e55f0e24cuda3std6ranges3__45__cpo8distanceE
	.align		8
        /*00e8*/ 	.dword	_ZN34_INTERNAL_8b13e6aa_4_k_cu_9e55f0e26thrust24THRUST_300001_SM_1000_NS6system6detail10sequential3seqE
	.align		8
        /*00f0*/ 	.dword	_ZN34_INTERNAL_8b13e6aa_4_k_cu_9e55f0e26thrust24THRUST_300001_SM_1000_NS12placeholders2_1E
	.align		8
        /*00f8*/ 	.dword	_ZN34_INTERNAL_8b13e6aa_4_k_cu_9e55f0e26thrust24THRUST_300001_SM_1000_NS12placeholders2_2E
	.align		8
        /*0100*/ 	.dword	_ZN34_INTERNAL_8b13e6aa_4_k_cu_9e55f0e26thrust24THRUST_300001_SM_1000_NS12placeholders2_3E
	.align		8
        /*0108*/ 	.dword	_ZN34_INTERNAL_8b13e6aa_4_k_cu_9e55f0e26thrust24THRUST_300001_SM_1000_NS12placeholders2_4E
	.align		8
        /*0110*/ 	.dword	_ZN34_INTERNAL_8b13e6aa_4_k_cu_9e55f0e26thrust24THRUST_300001_SM_1000_NS12placeholders2_5E
	.align		8
        /*0118*/ 	.dword	_ZN34_INTERNAL_8b13e6aa_4_k_cu_9e55f0e26thrust24THRUST_300001_SM_1000_NS12placeholders2_6E
	.align		8
        /*0120*/ 	.dword	_ZN34_INTERNAL_8b13e6aa_4_k_cu_9e55f0e26thrust24THRUST_300001_SM_1000_NS12placeholders2_7E
	.align		8
        /*0128*/ 	.dword	_ZN34_INTERNAL_8b13e6aa_4_k_cu_9e55f0e26thrust24THRUST_300001_SM_1000_NS12placeholders2_8E
	.align		8
        /*0130*/ 	.dword	_ZN34_INTERNAL_8b13e6aa_4_k_cu_9e55f0e26thrust24THRUST_300001_SM_1000_NS12placeholders2_9E
	.align		8
        /*0138*/ 	.dword	_ZN34_INTERNAL_8b13e6aa_4_k_cu_9e55f0e26thrust24THRUST_300001_SM_1000_NS12placeholders3_10E


//--------------------- .text._ZN3cub18CUB_300001_SM_10006detail6reduce28DeviceReduceSingleTileKernelINS2_10policy_hubIdjN4cuda3__47maximumIvEEE10Policy1000EPdSB_iS8_ddNS5_3std3__410__identityEEEvT0_T1_T2_T3_T4_T6_ --------------------------
	.section	.text._ZN3cub18CUB_300001_SM_10006detail6reduce28DeviceReduceSingleTileKernelINS2_10policy_hubIdjN4cuda3__47maximumIvEEE10Policy1000EPdSB_iS8_ddNS5_3std3__410__identityEEEvT0_T1_T2_T3_T4_T6_,"ax",@progbits
	.align	128
        .global         _ZN3cub18CUB_300001_SM_10006detail6reduce28DeviceReduceSingleTileKernelINS2_10policy_hubIdjN4cuda3__47maximumIvEEE10Policy1000EPdSB_iS8_ddNS5_3std3__410__identityEEEvT0_T1_T2_T3_T4_T6_
        .type           _ZN3cub18CUB_300001_SM_10006detail6reduce28DeviceReduceSingleTileKernelINS2_10policy_hubIdjN4cuda3__47maximumIvEEE10Policy1000EPdSB_iS8_ddNS5_3std3__410__identityEEEvT0_T1_T2_T3_T4_T6_,@function
        .size           _ZN3cub18CUB_300001_SM_10006detail6reduce28DeviceReduceSingleTileKernelINS2_10policy_hubIdjN4cuda3__47maximumIvEEE10Policy1000EPdSB_iS8_ddNS5_3std3__410__identityEEEvT0_T1_T2_T3_T4_T6_,(.L_x_164 - _ZN3cub18CUB_300001_SM_10006detail6reduce28DeviceReduceSingleTileKernelINS2_10policy_hubIdjN4cuda3__47maximumIvEEE10Policy1000EPdSB_iS8_ddNS5_3std3__410__identityEEEvT0_T1_T2_T3_T4_T6_)
        .other          _ZN3cub18CUB_300001_SM_10006detail6reduce28DeviceReduceSingleTileKernelINS2_10policy_hubIdjN4cuda3__47maximumIvEEE10Policy1000EPdSB_iS8_ddNS5_3std3__410__identityEEEvT0_T1_T2_T3_T4_T6_,@"STO_CUDA_ENTRY STV_DEFAULT"
_ZN3cub18CUB_300001_SM_10006detail6reduce28DeviceReduceSingleTileKernelINS2_10policy_hubIdjN4cuda3__47maximumIvEEE10Policy1000EPdSB_iS8_ddNS5_3std3__410__identityEEEvT0_T1_T2_T3_T4_T6_:
.text._ZN3cub18CUB_300001_SM_10006detail6reduce28DeviceReduceSingleTileKernelINS2_10policy_hubIdjN4cuda3__47maximumIvEEE10Policy1000EPdSB_iS8_ddNS5_3std3__410__identityEEEvT0_T1_T2_T3_T4_T6_:
[----:B------:R-:W-:Y:S01]  /*0000*/  LDC R1, c[0x0][0x37c] ;  /* 0x0000df00ff017b82 */ /* 0x000fe20000000800 */
[----:B------:R-:W0:Y:S01]  /*0010*/  LDCU UR4, c[0x0][0x390] ;  /* 0x00007200ff0477ac */ /* 0x000e220008000800 */
[----:B------:R-:W1:Y:S01]  /*0020*/  LDCU.64 UR6, c[0x0][0x358] ;  /* 0x00006b00ff0677ac */ /* 0x000e620008000a00 */
[----:B0-----:R-:W-:-:S05]  /*0030*/  IMAD.U32 R4, RZ, RZ, UR4 ;  /* 0x00000004ff047e24 */ /* 0x001fca000f8e00ff */
[----:B------:R-:W-:-:S13]  /*0040*/  ISETP.NE.AND P0, PT, R4, RZ, PT ;  /* 0x000000ff0400720c */ /* 0x000fda0003f05270 */
[----:B-1----:R-:W-:Y:S05]  /*0050*/  @P0 BRA `(.L_x_0) ;  /* 0x00000000001c0947 */ /* 0x002fea0003800000 */
[----:B------:R-:W0:Y:S02]  /*0060*/  S2R R0, SR_TID.X ;  /* 0x0000000000007919 */ /* 0x000e240000002100 */
[----:B0-----:R-:W-:-:S13]  /*0070*/  ISETP.NE.AND P0, PT, R0, RZ, PT ;  /* 0x000000ff0000720c */ /* 0x001fda0003f05270 */
[----:B------:R-:W-:Y:S05]  /*0080*/  @P0 EXIT ;  /* 0x000000000000094d */ /* 0x000fea0003800000 */
[----:B------:R-:W0:Y:S08]  /*0090*/  LDC.64 R2, c[0x0][0x388] ;  /* 0x0000e200ff027b82 */ /* 0x000e300000000a00 */
[----:B------:R-:W0:Y:S02]  /*00a0*/  LDC.64 R4, c[0x0][0x398] ;  /* 0x0000e600ff047b82 */ /* 0x000e240000000a00 */
[----:B0-----:R-:W-:Y:S01]  /*00b0*/  STG.E.64 desc[UR6][R2.64], R4 ;  /* 0x0000000402007986 */ /* 0x001fe2000c101b06 */
[----:B------:R-:W-:Y:S05]  /*00c0*/  EXIT ;  /* 0x000000000000794d */ /* 0x000fea0003800000 */
.L_x_0:
[----:B------:R-:W0:Y:S01]  /*00d0*/  LDCU UR4, c[0x0][0x380] ;  /* 0x00007000ff0477ac */ /* 0x000e220008000800 */
[----:B------:R-:W-:Y:S01]  /*00e0*/  BSSY.RECONVERGENT B0, `(.L_x_1) ;  /* 0x00005b3000007945 */ /* 0x000fe20003800200 */
[----:B0-----:R-:W-:-:S09]  /*00f0*/  ULOP3.LUT UP0, URZ, UR4, 0x1f, URZ, 0xc0, !UPT ;  /* 0x0000001f04ff7892 */ /* 0x001fd2000f80c0ff */
[----:B------:R-:W-:Y:S05]  /*0100*/  BRA.U UP0, `(.L_x_2) ;  /* 0x0000002d003c7547 */ /* 0x000fea000b800000 */
[----:B------:R-:W-:-:S13]  /*0110*/  ISETP.GT.AND P0, PT, R4, 0x7ff, PT ;  /* 0x000007ff0400780c */ /* 0x000fda0003f04270 */
[----:B------:R-:W-:Y:S05]  /*0120*/  @P0 BRA `(.L_x_3) ;  /* 0x0000001400e80947 */ /* 0x000fea0003800000 */
[----:B------:R-:W0:Y:S01]  /*0130*/  S2R R3, SR_TID.X ;  /* 0x0000000000037919 */ /* 0x000e220000002100 */
[----:B------:R-:W-:Y:S01]  /*0140*/  BSSY.RECONVERGENT B1, `(.L_x_4) ;  /* 0x0000009000017945 */ /* 0x000fe20003800200 */
[----:B------:R-:W-:Y:S02]  /*0150*/  CS2R R6, SRZ ;  /* 0x0000000000067805 */ /* 0x000fe4000001ff00 */
[----:B0-----:R-:W-:Y:S01]  /*0160*/  ISETP.GE.AND P0, PT, R3, R4, PT ;  /* 0x000000040300720c */ /* 0x001fe20003f06270 */
[----:B------:R-:W-:-:S12]  /*0170*/  IMAD.MOV.U32 R5, RZ, RZ, R3 ;  /* 0x000000ffff057224 */ /* 0x000fd800078e0003 */
[----:B------:R-:W-:Y:S05]  /*0180*/  @P0 BRA `(.L_x_5) ;  /* 0x0000000000100947 */ /* 0x000fea0003800000 */
[----:B------:R-:W0:Y:S02]  /*0190*/  LDC.64 R6, c[0x0][0x380] ;  /* 0x0000e000ff067b82 */ /* 0x000e240000000a00 */
[----:B0-----:R-:W-:-:S06]  /*01a0*/  IMAD.WIDE.U32 R6, R3, 0x8, R6 ;  /* 0x0000000803067825 */ /* 0x001fcc00078e0006 */
[----:B------:R-:W5:Y:S01]  /*01b0*/  LDG.E.64.CONSTANT R6, desc[UR6][R6.64] ;  /* 0x0000000606067981 */ /* 0x000f62000c1e9b00 */
[----:B------:R-:W-:-:S07]  /*01c0*/  VIADD R5, R3, 0x100 ;  /* 0x0000010003057836 */ /* 0x000fce0000000000 */
.L_x_5:
[----:B------:R-:W-:Y:S05]  /*01d0*/  BSYNC.RECONVERGENT B1 ;  /* 0x0000000000017941 */ /* 0x000fea0003800200 */
.L_x_4:
[----:B------:R-:W-:Y:S01]  /*01e0*/  ISETP.GE.AND P0, PT, R5, R4, PT ;  /* 0x000000040500720c */ /* 0x000fe20003f06270 */
[----:B------:R-:W-:-:S12]  /*01f0*/  BSSY.RECONVERGENT B1, `(.L_x_6) ;  /* 0x00000b0000017945 */ /* 0x000fd80003800200 */
[----:B------:R-:W-:Y:S05]  /*0200*/  @P0 BRA `(.L_x_7) ;  /* 0x0000000800b80947 */ /* 0x000fea0003800000 */
[----:B------:R-:W-:Y:S01]  /*0210*/  LOP3.LUT R9, RZ, R5, RZ, 0x33, !PT ;  /* 0x00000005ff097212 */ /* 0x000fe200078e33ff */
[----:B------:R-:W-:Y:S04]  /*0220*/  BSSY.RECONVERGENT B2, `(.L_x_8) ;  /* 0x0000019000027945 */ /* 0x000fe80003800200 */
[----:B------:R-:W-:-:S05]  /*0230*/  IMAD.IADD R0, R9, 0x1, R4 ;  /* 0x0000000109007824 */ /* 0x000fca00078e0204 */
[C---:B------:R-:W-:Y:S02]  /*0240*/  LOP3.LUT R2, R0.reuse, 0x300, RZ, 0xc0, !PT ;  /* 0x0000030000027812 */ /* 0x040fe400078ec0ff */
[----:B------:R-:W-:Y:S02]  /*0250*/  ISETP.GE.U32.AND P0, PT, R0, 0x300, PT ;  /* 0x000003000000780c */ /* 0x000fe40003f06070 */
[----:B------:R-:W-:-:S13]  /*0260*/  ISETP.NE.AND P1, PT, R2, 0x300, PT ;  /* 0x000003000200780c */ /* 0x000fda0003f25270 */
[----:B------:R-:W-:Y:S05]  /*0270*/  @!P1 BRA `(.L_x_9) ;  /* 0x00000000004c9947 */ /* 0x000fea0003800000 */
[----:B------:R-:W0:Y:S01]  /*0280*/  LDC.64 R8, c[0x0][0x380] ;  /* 0x0000e000ff087b82 */ /* 0x000e220000000a00 */
[----:B------:R-:W-:-:S04]  /*0290*/  LEA.HI R0, R0, 0x1, RZ, 0x18 ;  /* 0x0000000100007811 */ /* 0x000fc800078fc0ff */
[----:B------:R-:W-:-:S05]  /*02a0*/  LOP3.LUT R0, R0, 0x3, RZ, 0xc0, !PT ;  /* 0x0000000300007812 */ /* 0x000fca00078ec0ff */
[----:B------:R-:W-:Y:S02]  /*02b0*/  IMAD.MOV R0, RZ, RZ, -R0 ;  /* 0x000000ffff007224 */ /* 0x000fe400078e0a00 */
[----:B0-----:R-:W-:-:S04]  /*02c0*/  IMAD.WIDE.U32 R8, R5, 0x8, R8 ;  /* 0x0000000805087825 */ /* 0x001fc800078e0008 */
[----:B------:R-:W-:Y:S02]  /*02d0*/  IMAD.MOV.U32 R2, RZ, RZ, R8 ;  /* 0x000000ffff027224 */ /* 0x000fe400078e0008 */
[----:B------:R-:W-:-:S07]  /*02e0*/  IMAD.MOV.U32 R11, RZ, RZ, R9 ;  /* 0x000000ffff0b7224 */ /* 0x000fce00078e0009 */
.L_x_10:
[----:B------:R-:W-:Y:S02]  /*02f0*/  IMAD.MOV.U32 R8, RZ, RZ, R2 ;  /* 0x000000ffff087224 */ /* 0x000fe400078e0002 */
[----:B------:R-:W-:-:S06]  /*0300*/  IMAD.MOV.U32 R9, RZ, RZ, R11 ;  /* 0x000000ffff097224 */ /* 0x000fcc00078e000b */
[----:B------:R-:W2:Y:S01]  /*0310*/  LDG.E.64.CONSTANT R8, desc[UR6][R8.64] ;  /* 0x0000000608087981 */ /* 0x000ea2000c1e9b00 */
[----:B------:R-:W-:Y:S01]  /*0320*/  VIADD R0, R0, 0x1 ;  /* 0x0000000100007836 */ /* 0x000fe20000000000 */
[----:B------:R-:W-:Y:S01]  /*0330*/  IADD3 R2, P3, PT, R2, 0x800, RZ ;  /* 0x0000080002027810 */ /* 0x000fe20007f7e0ff */
[----:B------:R-:W-:-:S03]  /*0340*/  VIADD R5, R5, 0x100 ;  /* 0x0000010005057836 */ /* 0x000fc60000000000 */
[----:B------:R-:W-:Y:S01]  /*0350*/  ISETP.NE.AND P2, PT, R0, RZ, PT ;  /* 0x000000ff0000720c */ /* 0x000fe20003f45270 */
[----:B------:R-:W-:Y:S01]  /*0360*/  IMAD.X R11, RZ, RZ, R11, P3 ;  /* 0x000000ffff0b7224 */ /* 0x000fe200018e060b */
[----:B--2--5:R-:W-:-:S06]  /*0370*/  DSETP.GEU.AND P1, PT, R6, R8, PT ;  /* 0x000000080600722a */ /* 0x024fcc0003f2e000 */
[----:B------:R-:W-:Y:S02]  /*0380*/  FSEL R6, R8, R6, !P1 ;  /* 0x0000000608067208 */ /* 0x000fe40004800000 */
[----:B------:R-:W-:-:S03]  /*0390*/  FSEL R7, R9, R7, !P1 ;  /* 0x0000000709077208 */ /* 0x000fc60004800000 */
[----:B------:R-:W-:Y:S05]  /*03a0*/  @P2 BRA `(.L_x_10) ;  /* 0xfffffffc00d02947 */ /* 0x000fea000383ffff */
.L_x_9:
[----:B------:R-:W-:Y:S05]  /*03b0*/  BSYNC.RECONVERGENT B2 ;  /* 0x0000000000027941 */ /* 0x000fea0003800200 */
.L_x_8:
[----:B------:R-:W-:Y:S05]  /*03c0*/  @!P0 BRA `(.L_x_7) ;  /* 0x0000000800488947 */ /* 0x000fea0003800000 */
[----:B------:R-:W-:Y:S01]  /*03d0*/  IMAD.IADD R0, R4, 0x1, -R5 ;  /* 0x0000000104007824 */ /* 0x000fe200078e0a05 */
[----:B------:R-:W-:Y:S01]  /*03e0*/  BSSY.RECONVERGENT B2, `(.L_x_11) ;  /* 0x0000051000027945 */ /* 0x000fe20003800200 */
[----:B------:R-:W-:-:S03]  /*03f0*/  PLOP3.LUT P0, PT, PT, PT, PT, 0x80, 0x8 ;  /* 0x000000000008781c */ /* 0x000fc60003f0f070 */
[----:B------:R-:W-:-:S13]  /*0400*/  ISETP.GT.AND P1, PT, R0, 0xc00, PT ;  /* 0x00000c000000780c */ /* 0x000fda0003f24270 */
[----:B------:R-:W-:Y:S05]  /*0410*/  @!P1 BRA `(.L_x_12) ;  /* 0x0000000400349947 */ /* 0x000fea0003800000 */
[----:B------:R-:W0:Y:S01]  /*0420*/  LDC.64 R8, c[0x0][0x380] ;  /* 0x0000e000ff087b82 */ /* 0x000e220000000a00 */
[----:B------:R-:W-:Y:S01]  /*0430*/  PLOP3.LUT P0, PT, PT, PT, PT, 0x8, 0x80 ;  /* 0x000000000080781c */ /* 0x000fe20003f0e170 */
[----:B------:R-:W-:-:S12]  /*0440*/  VIADD R0, R4, 0xfffff400 ;  /* 0xfffff40004007836 */ /* 0x000fd80000000000 */
.L_x_13:
[----:B0-----:R-:W-:-:S05]  /*0450*/  IMAD.WIDE R30, R5, 0x8, R8 ;  /* 0x00000008051e7825 */ /* 0x001fca00078e0208 */
[----:B------:R-:W2:Y:S04]  /*0460*/  LDG.E.64.CONSTANT R10, desc[UR6][R30.64] ;  /* 0x000000061e0a7981 */ /* 0x000ea8000c1e9b00 */
[----:B------:R-:W3:Y:S04]  /*0470*/  LDG.E.64.CONSTANT R12, desc[UR6][R30.64+0x800] ;  /* 0x000800061e0c7981 */ /* 0x000ee8000c1e9b00 */
[----:B------:R-:W4:Y:S01]  /*0480*/  LDG.E.64.CONSTANT R14, desc[UR6][R30.64+0x1000] ;  /* 0x001000061e0e7981 */ /* 0x000f22000c1e9b00 */
[----:B------:R-:W-:-:S03]  /*0490*/  VIADD R39, R5, 0x400 ;  /* 0x0000040005277836 */ /* 0x000fc60000000000 */
[----:B------:R-:W4:Y:S01]  /*04a0*/  LDG.E.64.CONSTANT R16, desc[UR6][R30.64+0x1800] ;  /* 0x001800061e107981 */ /* 0x000f22000c1e9b00 */
[----:B------:R-:W-:-:S05]  /*04b0*/  IMAD.WIDE R38, R39, 0x8, R8 ;  /* 0x0000000827267825 */ /* 0x000fca00078e0208 */
[----:B------:R-:W4:Y:S04]  /*04c0*/  LDG.E.64.CONSTANT R18, desc[UR6][R38.64] ;  /* 0x0000000626127981 */ /* 0x000f28000c1e9b00 */
[----:B------:R-:W4:Y:S04]  /*04d0*/  LDG.E.64.CONSTANT R20, desc[UR6][R38.64+0x800] ;  /* 0x0008000626147981 */ /* 0x000f28000c1e9b00 */
        /* <DEDUP_REMOVED lines=12> */
[----:B------:R-:W4:Y:S04]  /*05a0*/  LDG.E.64.CONSTANT R38, desc[UR6][R44.64+0x1000] ;  /* 0x001000062c267981 */ /* 0x000f28000c1e9b00 */
[----:B------:R-:W4:Y:S01]  /*05b0*/  LDG.E.64.CONSTANT R40, desc[UR6][R44.64+0x1800] ;  /* 0x001800062c287981 */ /* 0x000f22000c1e9b00 */
[----:B------:R-:W-:-:S05]  /*05c0*/  VIADD R5, R5, 0x1000 ;  /* 0x0000100005057836 */ /* 0x000fca0000000000 */
[----:B------:R-:W-:Y:S01]  /*05d0*/  ISETP.GE.AND P2, PT, R5, R0, PT ;  /* 0x000000000500720c */ /* 0x000fe20003f46270 */
[----:B--2--5:R-:W-:-:S06]  /*05e0*/  DSETP.GEU.AND P1, PT, R6, R10, PT ;  /* 0x0000000a0600722a */ /* 0x024fcc0003f2e000 */
[----:B------:R-:W-:Y:S02]  /*05f0*/  FSEL R6, R10, R6, !P1 ;  /* 0x000000060a067208 */ /* 0x000fe40004800000 */
[----:B------:R-:W-:-:S06]  /*0600*/  FSEL R7, R11, R7, !P1 ;  /* 0x000000070b077208 */ /* 0x000fcc0004800000 */
[----:B---3--:R-:W-:-:S06]  /*0610*/  DSETP.GEU.AND P1, PT, R6, R12, PT ;  /* 0x0000000c0600722a */ /* 0x008fcc0003f2e000 */
[----:B------:R-:W-:Y:S02]  /*0620*/  FSEL R6, R12, R6, !P1 ;  /* 0x000000060c067208 */ /* 0x000fe40004800000 */
[----:B------:R-:W-:-:S06]  /*0630*/  FSEL R7, R13, R7, !P1 ;  /* 0x000000070d077208 */ /* 0x000fcc0004800000 */
[----:B----4-:R-:W-:-:S06]  /*0640*/  DSETP.GEU.AND P1, PT, R6, R14, PT ;  /* 0x0000000e0600722a */ /* 0x010fcc0003f2e000 */
[----:B------:R-:W-:Y:S02]  /*0650*/  FSEL R6, R14, R6, !P1 ;  /* 0x000000060e067208 */ /* 0x000fe40004800000 */
[----:B------:R-:W-:-:S06]  /*0660*/  FSEL R7, R15, R7, !P1 ;  /* 0x000000070f077208 */ /* 0x000fcc0004800000 */
[----:B------:R-:W-:-:S06]  /*0670*/  DSETP.GEU.AND P1, PT, R6, R16, PT ;  /* 0x000000100600722a */ /* 0x000fcc0003f2e000 */
        /* <DEDUP_REMOVED lines=37> */
[----:B------:R-:W-:Y:S01]  /*08d0*/  FSEL R7, R41, R7, !P1 ;  /* 0x0000000729077208 */ /* 0x000fe20004800000 */
[----:B------:R-:W-:Y:S06]  /*08e0*/  @!P2 BRA `(.L_x_13) ;  /* 0xfffffff800d8a947 */ /* 0x000fec000383ffff */
.L_x_12:
[----:B------:R-:W-:Y:S05]  /*08f0*/  BSYNC.RECONVERGENT B2 ;  /* 0x0000000000027941 */ /* 0x000fea0003800200 */
.L_x_11:
[----:B------:R-:W-:Y:S01]  /*0900*/  IMAD.IADD R0, R4, 0x1, -R5 ;  /* 0x0000000104007824 */ /* 0x000fe200078e0a05 */
[----:B------:R-:W-:Y:S04]  /*0910*/  BSSY.RECONVERGENT B2, `(.L_x_14) ;  /* 0x0000029000027945 */ /* 0x000fe80003800200 */
[----:B------:R-:W-:-:S13]  /*0920*/  ISETP.GT.AND P1, PT, R0, 0x400, PT ;  /* 0x000004000000780c */ /* 0x000fda0003f24270 */
[----:B------:R-:W-:Y:S05]  /*0930*/  @!P1 BRA `(.L_x_15) ;  /* 0x0000000000989947 */ /* 0x000fea0003800000 */
[----:B------:R-:W0:Y:S02]  /*0940*/  LDC.64 R18, c[0x0][0x380] ;  /* 0x0000e000ff127b82 */ /* 0x000e240000000a00 */
        /* <DEDUP_REMOVED lines=11> */
[----:B------:R-:W-:Y:S01]  /*0a00*/  VIADD R5, R5, 0x800 ;  /* 0x0000080005057836 */ /* 0x000fe20000000000 */
        /* <DEDUP_REMOVED lines=20> */
[----:B------:R-:W-:Y:S02]  /*0b50*/  FSEL R7, R25, R7, !P0 ;  /* 0x0000000719077208 */ /* 0x000fe40004000000 */
[----:B------:R-:W-:-:S04]  /*0b60*/  PLOP3.LUT P0, PT, PT, PT, PT, 0x8, 0x80 ;  /* 0x000000000080781c */ /* 0x000fc80003f0e170 */
[----:B------:R-:W-:-:S06]  /*0b70*/  DSETP.GEU.AND P1, PT, R6, R26, PT ;  /* 0x0000001a0600722a */ /* 0x000fcc0003f2e000 */
[----:B------:R-:W-:Y:S02]  /*0b80*/  FSEL R6, R26, R6, !P1 ;  /* 0x000000061a067208 */ /* 0x000fe40004800000 */
[----:B------:R-:W-:-:S07]  /*0b90*/  FSEL R7, R27, R7, !P1 ;  /* 0x000000071b077208 */ /* 0x000fce0004800000 */
.L_x_15:
[----:B------:R-:W-:Y:S05]  /*0ba0*/  BSYNC.RECONVERGENT B2 ;  /* 0x0000000000027941 */ /* 0x000fea0003800200 */
.L_x_14:
[----:B------:R-:W-:-:S13]  /*0bb0*/  ISETP.LT.OR P0, PT, R5, R4, P0 ;  /* 0x000000040500720c */ /* 0x000fda0000701670 */
[----:B------:R-:W-:Y:S05]  /*0bc0*/  @!P0 BRA `(.L_x_7) ;  /* 0x0000000000488947 */ /* 0x000fea0003800000 */
[----:B------:R-:W0:Y:S02]  /*0bd0*/  LDC.64 R8, c[0x0][0x380] ;  /* 0x0000e000ff087b82 */ /* 0x000e240000000a00 */
[----:B0-----:R-:W-:-:S05]  /*0be0*/  IMAD.WIDE R8, R5, 0x8, R8 ;  /* 0x0000000805087825 */ /* 0x001fca00078e0208 */
[----:B------:R-:W2:Y:S04]  /*0bf0*/  LDG.E.64.CONSTANT R10, desc[UR6][R8.64] ;  /* 0x00000006080a7981 */ /* 0x000ea8000c1e9b00 */
[----:B------:R-:W3:Y:S04]  /*0c00*/  LDG.E.64.CONSTANT R12, desc[UR6][R8.64+0x800] ;  /* 0x00080006080c7981 */ /* 0x000ee8000c1e9b00 */
[----:B------:R-:W4:Y:S04]  /*0c10*/  LDG.E.64.CONSTANT R14, desc[UR6][R8.64+0x1000] ;  /* 0x00100006080e7981 */ /* 0x000f28000c1e9b00 */
[----:B------:R-:W4:Y:S01]  /*0c20*/  LDG.E.64.CONSTANT R16, desc[UR6][R8.64+0x1800] ;  /* 0x0018000608107981 */ /* 0x000f22000c1e9b00 */
        /* <DEDUP_REMOVED lines=11> */
[----:B------:R-:W-:-:S07]  /*0ce0*/  FSEL R7, R17, R7, !P0 ;  /* 0x0000000711077208 */ /* 0x000fce0004000000 */
.L_x_7:
[----:B------:R-:W-:Y:S05]  /*0cf0*/  BSYNC.RECONVERGENT B1 ;  /* 0x0000000000017941 */ /* 0x000fea0003800200 */
.L_x_6:
[----:B------:R-:W-:-:S13]  /*0d00*/  ISETP.GE.AND P0, PT, R4, 0x100, PT ;  /* 0x000001000400780c */ /* 0x000fda0003f06270 */
[----:B------:R-:W-:Y:S05]  /*0d10*/  @!P0 BRA `(.L_x_16) ;  /* 0x00000004003c8947 */ /* 0x000fea0003800000 */
[----:B------:R-:W0:Y:S01]  /*0d20*/  S2R R8, SR_LANEID ;  /* 0x0000000000087919 */ /* 0x000e220000000000 */
[----:B-----5:R-:W-:Y:S04]  /*0d30*/  SHFL.DOWN PT, R4, R6, 0x1, 0x1f ;  /* 0x08201f0006047f89 */ /* 0x020fe800000e0000 */
[----:B------:R-:W1:Y:S02]  /*0d40*/  SHFL.DOWN PT, R5, R7, 0x1, 0x1f ;  /* 0x08201f0007057f89 */ /* 0x000e6400000e0000 */
[----:B-1----:R-:W-:Y:S01]  /*0d50*/  DSETP.GEU.AND P1, PT, R6, R4, PT ;  /* 0x000000040600722a */ /* 0x002fe20003f2e000 */
[C---:B0-----:R-:W-:Y:S02]  /*0d60*/  ISETP.GT.AND P0, PT, R8.reuse, 0x1e, PT ;  /* 0x0000001e0800780c */ /* 0x041fe40003f04270 */
[----:B------:R-:W-:-:S03]  /*0d70*/  ISETP.NE.AND P2, PT, R8, RZ, PT ;  /* 0x000000ff0800720c */ /* 0x000fc60003f45270 */
[----:B------:R-:W-:Y:S02]  /*0d80*/  FSEL R9, R4, R6, !P1 ;  /* 0x0000000604097208 */ /* 0x000fe40004800000 */
[----:B------:R-:W-:Y:S02]  /*0d90*/  FSEL R5, R5, R7, !P1 ;  /* 0x0000000705057208 */ /* 0x000fe40004800000 */
[----:B------:R-:W-:Y:S02]  /*0da0*/  FSEL R6, R6, R9, P0 ;  /* 0x0000000906067208 */ /* 0x000fe40000000000 */
[----:B------:R-:W-:Y:S02]  /*0db0*/  FSEL R11, R7, R5, P0 ;  /* 0x00000005070b7208 */ /* 0x000fe40000000000 */
[----:B------:R-:W-:Y:S01]  /*0dc0*/  ISETP.GT.AND P0, PT, R8, 0x1d, PT ;  /* 0x0000001d0800780c */ /* 0x000fe20003f04270 */
[----:B------:R-:W-:Y:S01]  /*0dd0*/  SHFL.DOWN PT, R4, R6, 0x2, 0x1f ;  /* 0x08401f0006047f89 */ /* 0x000fe200000e0000 */
[----:B------:R-:W-:Y:S01]  /*0de0*/  @!P2 MOV R2, 0x400 ;  /* 0x000004000002a802 */ /* 0x000fe20000000f00 */
[----:B------:R-:W-:Y:S01]  /*0df0*/  IMAD.MOV.U32 R7, RZ, RZ, R11 ;  /* 0x000000ffff077224 */ /* 0x000fe200078e000b */
[----:B------:R-:W-:Y:S01]  /*0e00*/  @!P2 SHF.R.U32.HI R0, RZ, 0x2, R3 ;  /* 0x00000002ff00a819 */ /* 0x000fe20000011603 */
[----:B------:R-:W0:Y:S03]  /*0e10*/  SHFL.DOWN PT, R5, R11, 0x2, 0x1f ;  /* 0x08401f000b057f89 */ /* 0x000e2600000e0000 */
[----:B------:R-:W-:Y:S01]  /*0e20*/  @!P2 LOP3.LUT R0, R0, 0xf8, RZ, 0xc0, !PT ;  /* 0x000000f80000a812 */ /* 0x000fe200078ec0ff */
[----:B------:R-:W1:Y:S01]  /*0e30*/  @!P2 S2R R9, SR_CgaCtaId ;  /* 0x000000000009a919 */ /* 0x000e620000008800 */
[----:B0-----:R-:W-:-:S06]  /*0e40*/  DSETP.GEU.AND P1, PT, R6, R4, PT ;  /* 0x000000040600722a */ /* 0x001fcc0003f2e000 */
[----:B------:R-:W-:Y:S02]  /*0e50*/  @!P0 FSEL R6, R4, R6, !P1 ;  /* 0x0000000604068208 */ /* 0x000fe40004800000 */
[----:B------:R-:W-:Y:S02]  /*0e60*/  @!P0 FSEL R11, R5, R11, !P1 ;  /* 0x0000000b050b8208 */ /* 0x000fe40004800000 */
[----:B------:R-:W-:Y:S01]  /*0e70*/  ISETP.GT.AND P0, PT, R8, 0x1b, PT ;  /* 0x0000001b0800780c */ /* 0x000fe20003f04270 */
[----:B------:R-:W-:Y:S02]  /*0e80*/  SHFL.DOWN PT, R4, R6, 0x4, 0x1f ;  /* 0x08801f0006047f89 */ /* 0x000fe400000e0000 */
[----:B------:R-:W-:Y:S02]  /*0e90*/  IMAD.MOV.U32 R7, RZ, RZ, R11 ;  /* 0x000000ffff077224 */ /* 0x000fe400078e000b */
[----:B------:R-:W0:Y:S04]  /*0ea0*/  SHFL.DOWN PT, R5, R11, 0x4, 0x1f ;  /* 0x08801f000b057f89 */ /* 0x000e2800000e0000 */
        /* <DEDUP_REMOVED lines=14> */
[----:B0-----:R-:W-:Y:S01]  /*0f90*/  DSETP.GEU.AND P0, PT, R6, R4, PT ;  /* 0x000000040600722a */ /* 0x001fe20003f0e000 */
[----:B-1----:R-:W-:-:S05]  /*0fa0*/  @!P2 LEA R7, R9, R2, 0x18 ;  /* 0x000000020907a211 */ /* 0x002fca00078ec0ff */
[----:B------:R-:W-:Y:S01]  /*0fb0*/  FSEL R4, R4, R6, !P0 ;  /* 0x0000000604047208 */ /* 0x000fe20004000000 */
[----:B------:R-:W-:Y:S01]  /*0fc0*/  @!P2 IMAD.IADD R9, R0, 0x1, R7 ;  /* 0x000000010009a824 */ /* 0x000fe200078e0207 */
[----:B------:R-:W-:Y:S02]  /*0fd0*/  FSEL R5, R5, R11, !P0 ;  /* 0x0000000b05057208 */ /* 0x000fe40004000000 */
[----:B------:R-:W-:Y:S02]  /*0fe0*/  ISETP.NE.AND P0, PT, R3, RZ, PT ;  /* 0x000000ff0300720c */ /* 0x000fe40003f05270 */
[----:B------:R-:W-:Y:S01]  /*0ff0*/  FSEL R6, R6, R4, P1 ;  /* 0x0000000406067208 */ /* 0x000fe20000800000 */
[----:B------:R3:W-:Y:S01]  /*1000*/  @!P2 STS.64 [R9+0x8], R4 ;  /* 0x000008040900a388 */ /* 0x0007e20000000a00 */
[----:B------:R-:W-:Y:S01]  /*1010*/  FSEL R7, R11, R5, P1 ;  /* 0x000000050b077208 */ /* 0x000fe20000800000 */
[----:B------:R-:W-:Y:S08]  /*1020*/  BAR.SYNC.DEFER_BLOCKING 0x0 ;  /* 0x0000000000007b1d */ /* 0x000ff00000010000 */
[----:B------:R-:W-:Y:S05]  /*1030*/  @P0 BRA `(.L_x_17) ;  /* 0x0000004800f40947 */ /* 0x000fea0003800000 */
[----:B------:R-:W0:Y:S01]  /*1040*/  S2UR UR5, SR_CgaCtaId ;  /* 0x00000000000579c3 */ /* 0x000e220000008800 */
[----:B------:R-:W-:Y:S02]  /*1050*/  UMOV UR4, 0x400 ;  /* 0x0000040000047882 */ /* 0x000fe40000000000 */
[----:B0-----:R-:W-:-:S09]  /*1060*/  ULEA UR4, UR5, UR4, 0x18 ;  /* 0x0000000405047291 */ /* 0x001fd2000f8ec0ff */
[----:B---3--:R-:W0:Y:S04]  /*1070*/  LDS.128 R8, [UR4+0x10] ;  /* 0x00001004ff087984 */ /* 0x008e280008000c00 */
[----:B------:R-:W1:Y:S01]  /*1080*/  LDS.128 R12, [UR4+0x20] ;  /* 0x00002004ff0c7984 */ /* 0x000e620008000c00 */
[----:B0-----:R-:W-:-:S06]  /*1090*/  DSETP.GEU.AND P1, PT, R6, R8, PT ;  /* 0x000000080600722a */ /* 0x001fcc0003f2e000 */
[----:B------:R-:W-:Y:S02]  /*10a0*/  FSEL R2, R8, R6, !P1 ;  /* 0x0000000608027208 */ /* 0x000fe40004800000 */
[----:B------:R-:W-:Y:S02]  /*10b0*/  FSEL R3, R9, R7, !P1 ;  /* 0x0000000709037208 */ /* 0x000fe40004800000 */
[----:B------:R-:W0:Y:S04]  /*10c0*/  LDS.128 R4, [UR4+0x30] ;  /* 0x00003004ff047984 */ /* 0x000e280008000c00 */
[----:B------:R-:W-:-:S06]  /*10d0*/  DSETP.GEU.AND P1, PT, R2, R10, PT ;  /* 0x0000000a0200722a */ /* 0x000fcc0003f2e000 */
[----:B------:R-:W-:Y:S02]  /*10e0*/  FSEL R2, R10, R2, !P1 ;  /* 0x000000020a027208 */ /* 0x000fe40004800000 */
[----:B------:R-:W-:-:S06]  /*10f0*/  FSEL R3, R11, R3, !P1 ;  /* 0x000000030b037208 */ /* 0x000fcc0004800000 */
[----:B-1----:R-:W-:-:S06]  /*1100*/  DSETP.GEU.AND P1, PT, R2, R12, PT ;  /* 0x0000000c0200722a */ /* 0x002fcc0003f2e000 */
[----:B------:R-:W-:Y:S02]  /*1110*/  FSEL R8, R12, R2, !P1 ;  /* 0x000000020c087208 */ /* 0x000fe40004800000 */
[----:B------:R-:W-:Y:S02]  /*1120*/  FSEL R9, R13, R3, !P1 ;  /* 0x000000030d097208 */ /* 0x000fe40004800000 */
[----:B------:R-:W1:Y:S04]  /*1130*/  LDS.64 R2, [UR4+0x40] ;  /* 0x00004004ff027984 */ /* 0x000e680008000a00 */
[----:B------:R-:W-:-:S06]  /*1140*/  DSETP.GEU.AND P1, PT, R8, R14, PT ;  /* 0x0000000e0800722a */ /* 0x000fcc0003f2e000 */
[----:B------:R-:W-:Y:S02]  /*1150*/  FSEL R8, R14, R8, !P1 ;  /* 0x000000080e087208 */ /* 0x000fe40004800000 */
[----:B------:R-:W-:-:S06]  /*1160*/  FSEL R9, R15, R9, !P1 ;  /* 0x000000090f097208 */ /* 0x000fcc0004800000 */
[----:B0-----:R-:W-:-:S06]  /*1170*/  DSETP.GEU.AND P1, PT, R8, R4, PT ;  /* 0x000000040800722a */ /* 0x001fcc0003f2e000 */
[----:B------:R-:W-:Y:S02]  /*1180*/  FSEL R4, R4, R8, !P1 ;  /* 0x0000000804047208 */ /* 0x000fe40004800000 */
[----:B------:R-:W-:-:S06]  /*1190*/  FSEL R5, R5, R9, !P1 ;  /* 0x0000000905057208 */ /* 0x000fcc0004800000 */
[----:B------:R-:W-:-:S06]  /*11a0*/  DSETP.GEU.AND P1, PT, R4, R6, PT ;  /* 0x000000060400722a */ /* 0x000fcc0003f2e000 */
[----:B------:R-:W-:Y:S02]  /*11b0*/  FSEL R4, R6, R4, !P1 ;  /* 0x0000000406047208 */ /* 0x000fe40004800000 */
[----:B------:R-:W-:-:S06]  /*11c0*/  FSEL R5, R7, R5, !P1 ;  /* 0x0000000507057208 */ /* 0x000fcc0004800000 */
[----:B-1----:R-:W-:-:S06]  /*11d0*/  DSETP.GEU.AND P1, PT, R4, R2, PT ;  /* 0x000000020400722a */ /* 0x002fcc0003f2e000 */
[----:B------:R-:W-:Y:S02]  /*11e0*/  FSEL R6, R2, R4, !P1 ;  /* 0x0000000402067208 */ /* 0x000fe40004800000 */
[----:B------:R-:W-:Y:S01]  /*11f0*/  FSEL R7, R3, R5, !P1 ;  /* 0x0000000503077208 */ /* 0x000fe20004800000 */
[----:B------:R-:W-:Y:S06]  /*1200*/  BRA `(.L_x_17) ;  /* 0x0000004800807947 */ /* 0x000fec0003800000 */
.L_x_16:
[----:B------:R-:W-:Y:S01]  /*1210*/  LOP3.LUT R0, R3, 0x3e0, RZ, 0xc0, !PT ;  /* 0x000003e003007812 */ /* 0x000fe200078ec0ff */
[----:B------:R-:W0:Y:S03]  /*1220*/  S2R R10, SR_LANEID ;  /* 0x00000000000a7919 */ /* 0x000e260000000000 */
[----:B------:R-:W-:Y:S01]  /*1230*/  LOP3.LUT R9, RZ, R0, RZ, 0x33, !PT ;  /* 0x00000000ff097212 */ /* 0x000fe200078e33ff */
[----:B------:R-:W-:-:S04]  /*1240*/  VIADD R5, R0, 0x20 ;  /* 0x0000002000057836 */ /* 0x000fc80000000000 */
[----:B------:R-:W-:Y:S01]  /*1250*/  IMAD.IADD R9, R9, 0x1, R4 ;  /* 0x0000000109097824 */ /* 0x000fe200078e0204 */
[----:B------:R-:W-:-:S04]  /*1260*/  ISETP.GT.AND P0, PT, R5, R4, PT ;  /* 0x000000040500720c */ /* 0x000fc80003f04270 */
[----:B------:R-:W-:-:S05]  /*1270*/  SEL R5, R9, 0x1f, P0 ;  /* 0x0000001f09057807 */ /* 0x000fca0000000000 */
[----:B-----5:R-:W-:Y:S04]  /*1280*/  SHFL.DOWN PT, R8, R6, 0x1, R5 ;  /* 0x0820000006087989 */ /* 0x020fe800000e0005 */
[----:B------:R-:W1:Y:S01]  /*1290*/  SHFL.DOWN PT, R9, R7, 0x1, R5 ;  /* 0x0820000007097989 */ /* 0x000e6200000e0005 */
[C---:B0-----:R-:W-:Y:S01]  /*12a0*/  ISETP.GE.AND P0, PT, R10.reuse, R5, PT ;  /* 0x000000050a00720c */ /* 0x041fe20003f06270 */
[----:B------:R-:W-:Y:S01]  /*12b0*/  VIADD R0, R10, 0x2 ;  /* 0x000000020a007836 */ /* 0x000fe20000000000 */
[----:B-1----:R-:W-:-:S06]  /*12c0*/  DSETP.GEU.AND P1, PT, R6, R8, PT ;  /* 0x000000080600722a */ /* 0x002fcc0003f2e000 */
[-C--:B------:R-:W-:Y:S02]  /*12d0*/  FSEL R11, R8, R6.reuse, !P1 ;  /* 0x00000006080b7208 */ /* 0x080fe40004800000 */
[-C--:B------:R-:W-:Y:S02]  /*12e0*/  FSEL R9, R9, R7.reuse, !P1 ;  /* 0x0000000709097208 */ /* 0x080fe40004800000 */
[----:B------:R-:W-:Y:S02]  /*12f0*/  FSEL R2, R11, R6, !P0 ;  /* 0x000000060b027208 */ /* 0x000fe40004000000 */
[----:B------:R-:W-:Y:S02]  /*1300*/  FSEL R11, R9, R7, !P0 ;  /* 0x00000007090b7208 */ /* 0x000fe40004000000 */
[----:B------:R-:W-:Y:S01]  /*1310*/  ISETP.GT.AND P0, PT, R0, R5, PT ;  /* 0x000000050000720c */ /* 0x000fe20003f04270 */
[----:B------:R-:W-:Y:S01]  /*1320*/  SHFL.DOWN PT, R8, R2, 0x2, R5 ;  /* 0x0840000002087989 */ /* 0x000fe200000e0005 */
[----:B------:R-:W-:-:S02]  /*1330*/  IMAD.MOV.U32 R6, RZ, RZ, R2 ;  /* 0x000000ffff067224 */ /* 0x000fc400078e0002 */
[----:B------:R-:W-:Y:S01]  /*1340*/  IMAD.MOV.U32 R7, RZ, RZ, R11 ;  /* 0x000000ffff077224 */ /* 0x000fe200078e000b */
[----:B------:R-:W0:Y:S01]  /*1350*/  SHFL.DOWN PT, R9, R11, 0x2, R5 ;  /* 0x084000000b097989 */ /* 0x000e2200000e0005 */
[----:B------:R-:W-:-:S04]  /*1360*/  VIADD R0, R10, 0x4 ;  /* 0x000000040a007836 */ /* 0x000fc80000000000 */
[----:B0-----:R-:W-:-:S06]  /*1370*/  DSETP.GEU.AND P1, PT, R6, R8, PT ;  /* 0x000000080600722a */ /* 0x001fcc0003f2e000 */
[----:B------:R-:W-:Y:S02]  /*1380*/  @!P0 FSEL R2, R8, R2, !P1 ;  /* 0x0000000208028208 */ /* 0x000fe40004800000 */
[----:B------:R-:W-:Y:S02]  /*1390*/  @!P0 FSEL R11, R9, R11, !P1 ;  /* 0x0000000b090b8208 */ /* 0x000fe40004800000 */
[----:B------:R-:W-:Y:S01]  /*13a0*/  ISETP.GT.AND P0, PT, R0, R5, PT ;  /* 0x000000050000720c */ /* 0x000fe20003f04270 */
[----:B------:R-:W-:Y:S01]  /*13b0*/  SHFL.DOWN PT, R6, R2, 0x4, R5 ;  /* 0x0880000002067989 */ /* 0x000fe200000e0005 */
[----:B------:R-:W-:Y:S02]  /*13c0*/  IMAD.MOV.U32 R8, RZ, RZ, R2 ;  /* 0x000000ffff087224 */ /* 0x000fe400078e0002 */
        /* <DEDUP_REMOVED lines=8> */
[----:B------:R-:W-:Y:S01]  /*1450*/  IMAD.MOV.U32 R8, RZ, RZ, R2 ;  /* 0x000000ffff087224 */ /* 0x000fe200078e0002 */
[C---:B------:R-:W-:Y:S01]  /*1460*/  ISETP.NE.AND P0, PT, R10.reuse, RZ, PT ;  /* 0x000000ff0a00720c */ /* 0x040fe20003f05270 */
[----:B------:R-:W-:Y:S01]  /*1470*/  IMAD.MOV.U32 R9, RZ, RZ, R11 ;  /* 0x000000ffff097224 */ /* 0x000fe200078e000b */
[----:B------:R-:W0:Y:S01]  /*1480*/  SHFL.DOWN PT, R7, R11, 0x8, R5 ;  /* 0x090000000b077989 */ /* 0x000e2200000e0005 */
[----:B------:R-:W-:-:S10]  /*1490*/  VIADD R0, R10, 0x10 ;  /* 0x000000100a007836 */ /* 0x000fd40000000000 */
[----:B------:R-:W1:Y:S01]  /*14a0*/  @!P0 S2R R13, SR_CgaCtaId ;  /* 0x00000000000d8919 */ /* 0x000e620000008800 */
[----:B0-----:R-:W-:-:S06]  /*14b0*/  DSETP.GEU.AND P2, PT, R8, R6, PT ;  /* 0x000000060800722a */ /* 0x001fcc0003f4e000 */
[----:B------:R-:W-:Y:S02]  /*14c0*/  @!P1 FSEL R2, R6, R2, !P2 ;  /* 0x0000000206029208 */ /* 0x000fe40005000000 */
[----:B------:R-:W-:Y:S02]  /*14d0*/  @!P1 FSEL R11, R7, R11, !P2 ;  /* 0x0000000b070b9208 */ /* 0x000fe40005000000 */
[----:B------:R-:W-:Y:S01]  /*14e0*/  ISETP.GT.AND P1, PT, R0, R5, PT ;  /* 0x000000050000720c */ /* 0x000fe20003f24270 */
[----:B------:R-:W-:Y:S01]  /*14f0*/  SHFL.DOWN PT, R6, R2, 0x10, R5 ;  /* 0x0a00000002067989 */ /* 0x000fe200000e0005 */
[----:B------:R-:W-:Y:S01]  /*1500*/  IMAD.MOV.U32 R8, RZ, RZ, R2 ;  /* 0x000000ffff087224 */ /* 0x000fe200078e0002 */
[----:B------:R-:W-:Y:S01]  /*1510*/  @!P0 SHF.R.U32.HI R0, RZ, 0x2, R3 ;  /* 0x00000002ff008819 */ /* 0x000fe20000011603 */
[----:B------:R-:W-:Y:S01]  /*1520*/  IMAD.MOV.U32 R9, RZ, RZ, R11 ;  /* 0x000000ffff097224 */ /* 0x000fe200078e000b */
[----:B------:R-:W0:Y:S02]  /*1530*/  SHFL.DOWN PT, R7, R11, 0x10, R5 ;  /* 0x0a0000000b077989 */ /* 0x000e2400000e0005 */
[----:B------:R-:W-:-:S03]  /*1540*/  @!P0 LOP3.LUT R0, R0, 0xf8, RZ, 0xc0, !PT ;  /* 0x000000f800008812 */ /* 0x000fc600078ec0ff */
[----:B0-----:R-:W-:Y:S01]  /*1550*/  DSETP.GEU.AND P2, PT, R8, R6, PT ;  /* 0x000000060800722a */ /* 0x001fe20003f4e000 */
[----:B------:R-:W-:-:S04]  /*1560*/  @!P0 MOV R8, 0x400 ;  /* 0x0000040000088802 */ /* 0x000fc80000000f00 */
[----:B-1----:R-:W-:Y:S02]  /*1570*/  @!P0 LEA R13, R13, R8, 0x18 ;  /* 0x000000080d0d8211 */ /* 0x002fe400078ec0ff */
[----:B------:R-:W-:Y:S02]  /*1580*/  @!P1 FSEL R2, R6, R2, !P2 ;  /* 0x0000000206029208 */ /* 0x000fe40005000000 */
[----:B------:R-:W-:Y:S01]  /*1590*/  @!P1 FSEL R11, R7, R11, !P2 ;  /* 0x0000000b070b9208 */ /* 0x000fe20005000000 */
[----:B------:R-:W-:Y:S02]  /*15a0*/  @!P0 IMAD.IADD R13, R0, 0x1, R13 ;  /* 0x00000001000d8824 */ /* 0x000fe400078e020d */
[----:B------:R-:W-:Y:S02]  /*15b0*/  IMAD.MOV.U32 R6, RZ, RZ, R2 ;  /* 0x000000ffff067224 */ /* 0x000fe400078e0002 */
[----:B------:R-:W-:-:S05]  /*15c0*/  IMAD.MOV.U32 R7, RZ, RZ, R11 ;  /* 0x000000ffff077224 */ /* 0x000fca00078e000b */
[----:B------:R3:W-:Y:S01]  /*15d0*/  @!P0 STS.64 [R13+0x8], R6 ;  /* 0x000008060d008388 */ /* 0x0007e20000000a00 */
[----:B------:R-:W-:Y:S01]  /*15e0*/  BAR.SYNC.DEFER_BLOCKING 0x0 ;  /* 0x0000000000007b1d */ /* 0x000fe20000010000 */
[----:B------:R-:W-:-:S13]  /*15f0*/  ISETP.NE.AND P0, PT, R3, RZ, PT ;  /* 0x000000ff0300720c */ /* 0x000fda0003f05270 */
[----:B---3--:R-:W-:Y:S05]  /*1600*/  @P0 BRA `(.L_x_17) ;  /* 0x0000004400800947 */ /* 0x008fea0003800000 */
[----:B------:R-:W0:Y:S01]  /*1610*/  S2UR UR5, SR_CgaCtaId ;  /* 0x00000000000579c3 */ /* 0x000e220000008800 */
[----:B------:R-:W-:Y:S01]  /*1620*/  UMOV UR4, 0x400 ;  /* 0x0000040000047882 */ /* 0x000fe20000000000 */
[----:B------:R-:W-:Y:S01]  /*1630*/  ISETP.GT.AND P2, PT, R4, 0x20, PT ;  /* 0x000000200400780c */ /* 0x000fe20003f44270 */
[----:B0-----:R-:W-:-:S09]  /*1640*/  ULEA UR4, UR5, UR4, 0x18 ;  /* 0x0000000405047291 */ /* 0x001fd2000f8ec0ff */
[----:B------:R-:W0:Y:S04]  /*1650*/  LDS.128 R16, [UR4+0x10] ;  /* 0x00001004ff107984 */ /* 0x000e280008000c00 */
[----:B------:R-:W1:Y:S04]  /*1660*/  LDS.128 R12, [UR4+0x20] ;  /* 0x00002004ff0c7984 */ /* 0x000e680008000c00 */
[----:B------:R-:W2:Y:S01]  /*1670*/  LDS.128 R8, [UR4+0x30] ;  /* 0x00003004ff087984 */ /* 0x000ea20008000c00 */
[----:B0-----:R-:W-:-:S06]  /*1680*/  DSETP.GEU.AND P1, PT, R6, R16, PT ;  /* 0x000000100600722a */ /* 0x001fcc0003f2e000 */
[-C--:B------:R-:W-:Y:S02]  /*1690*/  FSEL R3, R16, R6.reuse, !P1 ;  /* 0x0000000610037208 */ /* 0x080fe40004800000 */
[-C--:B------:R-:W-:Y:S02]  /*16a0*/  FSEL R17, R17, R7.reuse, !P1 ;  /* 0x0000000711117208 */ /* 0x080fe40004800000 */
[----:B------:R-:W-:Y:S02]  /*16b0*/  FSEL R6, R3, R6, P2 ;  /* 0x0000000603067208 */ /* 0x000fe40001000000 */
[----:B------:R-:W-:Y:S02]  /*16c0*/  FSEL R7, R17, R7, P2 ;  /* 0x0000000711077208 */ /* 0x000fe40001000000 */
[C---:B------:R-:W-:Y:S01]  /*16d0*/  ISETP.GT.AND P1, PT, R4.reuse, 0x40, PT ;  /* 0x000000400400780c */ /* 0x040fe20003f24270 */
[----:B------:R-:W-:Y:S01]  /*16e0*/  IMAD.MOV.U32 R2, RZ, RZ, R6 ;  /* 0x000000ffff027224 */ /* 0x000fe200078e0006 */
[----:B------:R-:W-:Y:S01]  /*16f0*/  ISETP.GT.AND P2, PT, R4, 0x60, PT ;  /* 0x000000600400780c */ /* 0x000fe20003f44270 */
[----:B------:R-:W-:-:S06]  /*1700*/  IMAD.MOV.U32 R3, RZ, RZ, R7 ;  /* 0x000000ffff037224 */ /* 0x000fcc00078e0007 */
[----:B------:R-:W-:-:S06]  /*1710*/  DSETP.GEU.AND P3, PT, R2, R18, PT ;  /* 0x000000120200722a */ /* 0x000fcc0003f6e000 */
[----:B------:R-:W-:Y:S02]  /*1720*/  @P1 FSEL R6, R18, R6, !P3 ;  /* 0x0000000612061208 */ /* 0x000fe40005800000 */
[----:B------:R-:W-:Y:S02]  /*1730*/  @P1 FSEL R7, R19, R7, !P3 ;  /* 0x0000000713071208 */ /* 0x000fe40005800000 */
[----:B------:R-:W-:Y:S01]  /*1740*/  ISETP.GT.AND P1, PT, R4, 0x80, PT ;  /* 0x000000800400780c */ /* 0x000fe20003f24270 */
[----:B------:R-:W-:Y:S02]  /*1750*/  IMAD.MOV.U32 R2, RZ, RZ, R6 ;  /* 0x000000ffff027224 */ /* 0x000fe400078e0006 */
[----:B------:R-:W-:-:S06]  /*1760*/  IMAD.MOV.U32 R3, RZ, RZ, R7 ;  /* 0x000000ffff037224 */ /* 0x000fcc00078e0007 */
[----:B-1----:R-:W-:Y:S01]  /*1770*/  DSETP.GEU.AND P3, PT, R2, R12, PT ;  /* 0x0000000c0200722a */ /* 0x002fe20003f6e000 */
[----:B------:R-:W0:Y:S05]  /*1780*/  LDS.64 R2, [UR4+0x40] ;  /* 0x00004004ff027984 */ /* 0x000e2a0008000a00 */
[----:B------:R-:W-:Y:S02]  /*1790*/  @P2 FSEL R6, R12, R6, !P3 ;  /* 0x000000060c062208 */ /* 0x000fe40005800000 */
[----:B------:R-:W-:Y:S02]  /*17a0*/  @P2 FSEL R7, R13, R7, !P3 ;  /* 0x000000070d072208 */ /* 0x000fe40005800000 */
[----:B------:R-:W-:-:S04]  /*17b0*/  ISETP.GT.AND P2, PT, R4, 0xa0, PT ;  /* 0x000000a00400780c */ /* 0x000fc80003f44270 */
[----:B------:R-:W-:-:S06]  /*17c0*/  DSETP.GEU.AND P3, PT, R6, R14, PT ;  /* 0x0000000e0600722a */ /* 0x000fcc0003f6e000 */
[----:B------:R-:W-:Y:S02]  /*17d0*/  @P1 FSEL R6, R14, R6, !P3 ;  /* 0x000000060e061208 */ /* 0x000fe40005800000 */
[----:B------:R-:W-:Y:S02]  /*17e0*/  @P1 FSEL R7, R15, R7, !P3 ;  /* 0x000000070f071208 */ /* 0x000fe40005800000 */
[----:B------:R-:W-:-:S04]  /*17f0*/  ISETP.GT.AND P1, PT, R4, 0xc0, PT ;  /* 0x000000c00400780c */ /* 0x000fc80003f24270 */
[----:B--2---:R-:W-:-:S06]  /*1800*/  DSETP.GEU.AND P3, PT, R6, R8, PT ;  /* 0x000000080600722a */ /* 0x004fcc0003f6e000 */
[----:B------:R-:W-:Y:S02]  /*1810*/  @P2 FSEL R6, R8, R6, !P3 ;  /* 0x0000000608062208 */ /* 0x000fe40005800000 */
[----:B------:R-:W-:Y:S02]  /*1820*/  @P2 FSEL R7, R9, R7, !P3 ;  /* 0x0000000709072208 */ /* 0x000fe40005800000 */
[----:B------:R-:W-:-:S04]  /*1830*/  ISETP.GT.AND P2, PT, R4, 0xe0, PT ;  /* 0x000000e00400780c */ /* 0x000fc80003f44270 */
[----:B------:R-:W-:-:S06]  /*1840*/  DSETP.GEU.AND P3, PT, R6, R10, PT ;  /* 0x0000000a0600722a */ /* 0x000fcc0003f6e000 */
[----:B------:R-:W-:Y:S02]  /*1850*/  @P1 FSEL R6, R10, R6, !P3 ;  /* 0x000000060a061208 */ /* 0x000fe40005800000 */
[----:B------:R-:W-:-:S03]  /*1860*/  @P1 FSEL R7, R11, R7, !P3 ;  /* 0x000000070b071208 */ /* 0x000fc60005800000 */
[----:B------:R-:W-:Y:S02]  /*1870*/  IMAD.MOV.U32 R4, RZ, RZ, R6 ;  /* 0x000000ffff047224 */ /* 0x000fe400078e0006 */
[----:B------:R-:W-:-:S06]  /*1880*/  IMAD.MOV.U32 R5, RZ, RZ, R7 ;  /* 0x000000ffff057224 */ /* 0x000fcc00078e0007 */
[----:B0-----:R-:W-:-:S06]  /*1890*/  DSETP.GEU.AND P1, PT, R4, R2, PT ;  /* 0x000000020400722a */ /* 0x001fcc0003f2e000 */
[----:B------:R-:W-:Y:S02]  /*18a0*/  @P2 FSEL R6, R2, R6, !P1 ;  /* 0x0000000602062208 */ /* 0x000fe40004800000 */
[----:B------:R-:W-:Y:S01]  /*18b0*/  @P2 FSEL R7, R3, R7, !P1 ;  /* 0x0000000703072208 */ /* 0x000fe20004800000 */
[----:B------:R-:W-:Y:S06]  /*18c0*/  BRA `(.L_x_17) ;  /* 0x0000004000d07947 */ /* 0x000fec0003800000 */
.L_x_3:
[----:B------:R-:W0:Y:S01]  /*18d0*/  S2R R0, SR_TID.X ;  /* 0x0000000000007919 */ /* 0x000e220000002100 */
[----:B------:R-:W1:Y:S02]  /*18e0*/  LDCU.64 UR4, c[0x0][0x380] ;  /* 0x00007000ff0477ac */ /* 0x000e640008000a00 */
[----:B-1----:R-:W-:Y:S02]  /*18f0*/  IMAD.U32 R2, RZ, RZ, UR4 ;  /* 0x00000004ff027e24 */ /* 0x002fe4000f8e00ff */
[----:B------:R-:W-:Y:S02]  /*1900*/  IMAD.U32 R3, RZ, RZ, UR5 ;  /* 0x00000005ff037e24 */ /* 0x000fe4000f8e00ff */
[----:B0-----:R-:W-:-:S04]  /*1910*/  IMAD.SHL.U32 R5, R0, 0x4, RZ ;  /* 0x0000000400057824 */ /* 0x001fc800078e00ff */
[----:B------:R-:W-:-:S05]  /*1920*/  IMAD.WIDE.U32 R6, R5, 0x8, R2 ;  /* 0x0000000805067825 */ /* 0x000fca00078e0002 */
[----:B------:R-:W2:Y:S04]  /*1930*/  LDG.E.128.CONSTANT R20, desc[UR6][R6.64] ;  /* 0x0000000606147981 */ /* 0x000ea8000c1e9d00 */
[----:B------:R-:W3:Y:S04]  /*1940*/  LDG.E.128.CONSTANT R12, desc[UR6][R6.64+0x10] ;  /* 0x00001006060c7981 */ /* 0x000ee8000c1e9d00 */
[----:B------:R-:W4:Y:S04]  /*1950*/  LDG.E.128.CONSTANT R8, desc[UR6][R6.64+0x2000] ;  /* 0x0020000606087981 */ /* 0x000f28000c1e9d00 */
[----:B------:R0:W5:Y:S01]  /*1960*/  LDG.E.128.CONSTANT R16, desc[UR6][R6.64+0x2010] ;  /* 0x0020100606107981 */ /* 0x000162000c1e9d00 */
[----:B------:R-:W-:Y:S01]  /*1970*/  ISETP.GE.U32.AND P1, PT, R4, 0x1000, PT ;  /* 0x000010000400780c */ /* 0x000fe20003f26070 */
[----:B------:R-:W-:Y:S01]  /*1980*/  UMOV UR4, 0x800 ;  /* 0x0000080000047882 */ /* 0x000fe20000000000 */
[----:B--2---:R-:W-:-:S06]  /*1990*/  DSETP.GEU.AND P0, PT, R20, R22, PT ;  /* 0x000000161400722a */ /* 0x004fcc0003f0e000 */
[----:B------:R-:W-:Y:S02]  /*19a0*/  FSEL R20, R22, R20, !P0 ;  /* 0x0000001416147208 */ /* 0x000fe40004000000 */
[----:B------:R-:W-:-:S06]  /*19b0*/  FSEL R21, R23, R21, !P0 ;  /* 0x0000001517157208 */ /* 0x000fcc0004000000 */
[----:B---3--:R-:W-:-:S06]  /*19c0*/  DSETP.GEU.AND P0, PT, R20, R12, PT ;  /* 0x0000000c1400722a */ /* 0x008fcc0003f0e000 */
[----:B------:R-:W-:Y:S02]  /*19d0*/  FSEL R12, R12, R20, !P0 ;  /* 0x000000140c0c7208 */ /* 0x000fe40004000000 */
[----:B------:R-:W-:-:S06]  /*19e0*/  FSEL R13, R13, R21, !P0 ;  /* 0x000000150d0d7208 */ /* 0x000fcc0004000000 */
[----:B------:R-:W-:-:S06]  /*19f0*/  DSETP.GEU.AND P0, PT, R12, R14, PT ;  /* 0x0000000e0c00722a */ /* 0x000fcc0003f0e000 */
[----:B------:R-:W-:Y:S02]  /*1a00*/  FSEL R12, R14, R12, !P0 ;  /* 0x0000000c0e0c7208 */ /* 0x000fe40004000000 */
[----:B------:R-:W-:-:S06]  /*1a10*/  FSEL R13, R15, R13, !P0 ;  /* 0x0000000d0f0d7208 */ /* 0x000fcc0004000000 */
[----:B----4-:R-:W-:-:S06]  /*1a20*/  DSETP.GEU.AND P0, PT, R12, R8, PT ;  /* 0x000000080c00722a */ /* 0x010fcc0003f0e000 */
[----:B0-----:R-:W-:Y:S02]  /*1a30*/  FSEL R6, R8, R12, !P0 ;  /* 0x0000000c08067208 */ /* 0x001fe40004000000 */
[----:B------:R-:W-:-:S06]  /*1a40*/  FSEL R7, R9, R13, !P0 ;  /* 0x0000000d09077208 */ /* 0x000fcc0004000000 */
[----:B------:R-:W-:-:S06]  /*1a50*/  DSETP.GEU.AND P0, PT, R6, R10, PT ;  /* 0x0000000a0600722a */ /* 0x000fcc0003f0e000 */
[----:B------:R-:W-:Y:S02]  /*1a60*/  FSEL R6, R10, R6, !P0 ;  /* 0x000000060a067208 */ /* 0x000fe40004000000 */
[----:B------:R-:W-:-:S06]  /*1a70*/  FSEL R7, R11, R7, !P0 ;  /* 0x000000070b077208 */ /* 0x000fcc0004000000 */
[----:B-----5:R-:W-:-:S06]  /*1a80*/  DSETP.GEU.AND P0, PT, R6, R16, PT ;  /* 0x000000100600722a */ /* 0x020fcc0003f0e000 */
[----:B------:R-:W-:Y:S02]  /*1a90*/  FSEL R6, R16, R6, !P0 ;  /* 0x0000000610067208 */ /* 0x000fe40004000000 */
[----:B------:R-:W-:-:S06]  /*1aa0*/  FSEL R7, R17, R7, !P0 ;  /* 0x0000000711077208 */ /* 0x000fcc0004000000 */
[----:B------:R-:W-:-:S06]  /*1ab0*/  DSETP.GEU.AND P0, PT, R6, R18, PT ;  /* 0x000000120600722a */ /* 0x000fcc0003f0e000 */
[----:B------:R-:W-:Y:S02]  /*1ac0*/  FSEL R6, R18, R6, !P0 ;  /* 0x0000000612067208 */ /* 0x000fe40004000000 */
[----:B------:R-:W-:Y:S01]  /*1ad0*/  FSEL R7, R19, R7, !P0 ;  /* 0x0000000713077208 */ /* 0x000fe20004000000 */
[----:B------:R-:W-:Y:S06]  /*1ae0*/  @!P1 BRA `(.L_x_18) ;  /* 0x0000000000a49947 */ /* 0x000fec0003800000 */
[----:B------:R-:W0:Y:S01]  /*1af0*/  LDC R24, c[0x0][0x390] ;  /* 0x0000e400ff187b82 */ /* 0x000e220000000800 */
[----:B------:R-:W-:Y:S01]  /*1b00*/  VIADD R25, R4, 0xfffff800 ;  /* 0xfffff80004197836 */ /* 0x000fe20000000000 */
[----:B------:R-:W-:-:S06]  /*1b10*/  UMOV UR4, 0x800 ;  /* 0x0000080000047882 */ /* 0x000fcc0000000000 */
[----:B------:R-:W1:Y:S02]  /*1b20*/  LDC.64 R2, c[0x0][0x380] ;  /* 0x0000e000ff027b82 */ /* 0x000e640000000a00 */
.L_x_20:
[----:B------:R-:W-:-:S04]  /*1b30*/  VIADD R27, R5, UR4 ;  /* 0x00000004051b7c36 */ /* 0x000fc80008000000 */
[----:B-1----:R-:W-:-:S05]  /*1b40*/  IMAD.WIDE.U32 R26, R27, 0x8, R2 ;  /* 0x000000081b1a7825 */ /* 0x002fca00078e0002 */
[----:B------:R-:W2:Y:S04]  /*1b50*/  LDG.E.128.CONSTANT R12, desc[UR6][R26.64] ;  /* 0x000000061a0c7981 */ /* 0x000ea8000c1e9d00 */
[----:B------:R-:W3:Y:S04]  /*1b60*/  LDG.E.128.CONSTANT R16, desc[UR6][R26.64+0x10] ;  /* 0x000010061a107981 */ /* 0x000ee8000c1e9d00 */
[----:B------:R-:W4:Y:S04]  /*1b70*/  LDG.E.128.CONSTANT R20, desc[UR6][R26.64+0x2000] ;  /* 0x002000061a147981 */ /* 0x000f28000c1e9d00 */
[----:B------:R-:W5:Y:S01]  /*1b80*/  LDG.E.128.CONSTANT R8, desc[UR6][R26.64+0x2010] ;  /* 0x002010061a087981 */ /* 0x000f62000c1e9d00 */
[----:B0-----:R-:W-:Y:S01]  /*1b90*/  IMAD.MOV.U32 R4, RZ, RZ, R24 ;  /* 0x000000ffff047224 */ /* 0x001fe200078e0018 */
[----:B--2---:R-:W-:-:S06]  /*1ba0*/  DSETP.GEU.AND P0, PT, R6, R12, PT ;  /* 0x0000000c0600722a */ /* 0x004fcc0003f0e000 */
[----:B------:R-:W-:Y:S02]  /*1bb0*/  FSEL R6, R12, R6, !P0 ;  /* 0x000000060c067208 */ /* 0x000fe40004000000 */
[----:B------:R-:W-:-:S06]  /*1bc0*/  FSEL R7, R13, R7, !P0 ;  /* 0x000000070d077208 */ /* 0x000fcc0004000000 */
[----:B------:R-:W-:-:S06]  /*1bd0*/  DSETP.GEU.AND P0, PT, R6, R14, PT ;  /* 0x0000000e0600722a */ /* 0x000fcc0003f0e000 */
        /* <DEDUP_REMOVED lines=14> */
[----:B-----5:R-:W-:-:S06]  /*1cc0*/  DSETP.GEU.AND P0, PT, R6, R8, PT ;  /* 0x000000080600722a */ /* 0x020fcc0003f0e000 */
[----:B------:R-:W-:Y:S01]  /*1cd0*/  FSEL R6, R8, R6, !P0 ;  /* 0x0000000608067208 */ /* 0x000fe20004000000 */
[----:B------:R-:W-:Y:S01]  /*1ce0*/  VIADD R8, R4, -UR4 ;  /* 0x8000000404087c36 */ /* 0x000fe20008000000 */
[----:B------:R-:W-:-:S04]  /*1cf0*/  FSEL R7, R9, R7, !P0 ;  /* 0x0000000709077208 */ /* 0x000fc80004000000 */
[----:B------:R-:W-:Y:S02]  /*1d00*/  ISETP.GE.AND P1, PT, R8, 0x800, PT ;  /* 0x000008000800780c */ /* 0x000fe40003f26270 */
[----:B------:R-:W-:-:S06]  /*1d10*/  DSETP.GEU.AND P0, PT, R6, R10, PT ;  /* 0x0000000a0600722a */ /* 0x000fcc0003f0e000 */
[----:B------:R-:W-:Y:S02]  /*1d20*/  FSEL R6, R10, R6, !P0 ;  /* 0x000000060a067208 */ /* 0x000fe40004000000 */
[----:B------:R-:W-:-:S03]  /*1d30*/  FSEL R7, R11, R7, !P0 ;  /* 0x000000070b077208 */ /* 0x000fc60004000000 */
[----:B------:R-:W-:Y:S05]  /*1d40*/  @!P1 BRA `(.L_x_19) ;  /* 0x0000000c00009947 */ /* 0x000fea0003800000 */
[----:B------:R-:W-:-:S06]  /*1d50*/  UIADD3 UR4, UPT, UPT, UR4, 0x800, URZ ;  /* 0x0000080004047890 */ /* 0x000fcc000fffe0ff */
[----:B------:R-:W-:-:S13]  /*1d60*/  ISETP.LT.AND P0, PT, R25, UR4, PT ;  /* 0x0000000419007c0c */ /* 0x000fda000bf01270 */
[----:B------:R-:W-:Y:S05]  /*1d70*/  @!P0 BRA `(.L_x_20) ;  /* 0xfffffffc006c8947 */ /* 0x000fea000383ffff */
.L_x_18:
[----:B------:R-:W-:-:S13]  /*1d80*/  ISETP.LE.AND P0, PT, R4, UR4, PT ;  /* 0x0000000404007c0c */ /* 0x000fda000bf03270 */
[----:B------:R-:W-:Y:S05]  /*1d90*/  @P0 BRA `(.L_x_19) ;  /* 0x0000000800ec0947 */ /* 0x000fea0003800000 */
[----:B------:R-:W-:Y:S01]  /*1da0*/  VIADD R41, R4, -UR4 ;  /* 0x8000000404297c36 */ /* 0x000fe20008000000 */
[----:B------:R-:W-:Y:S04]  /*1db0*/  BSSY.RECONVERGENT B1, `(.L_x_19) ;  /* 0x00000b9000017945 */ /* 0x000fe80003800200 */
[----:B------:R-:W-:-:S13]  /*1dc0*/  ISETP.GE.AND P0, PT, R0, R41, PT ;  /* 0x000000290000720c */ /* 0x000fda0003f06270 */
[----:B------:R-:W-:Y:S05]  /*1dd0*/  @P0 BRA `(.L_x_21) ;  /* 0x0000000800d80947 */ /* 0x000fea0003800000 */
[----:B------:R-:W-:Y:S01]  /*1de0*/  LOP3.LUT R5, RZ, R0, RZ, 0x33, !PT ;  /* 0x00000000ff057212 */ /* 0x000fe200078e33ff */
[----:B------:R-:W-:Y:S01]  /*1df0*/  BSSY.RECONVERGENT B2, `(.L_x_22) ;  /* 0x0000016000027945 */ /* 0x000fe20003800200 */
[----:B------:R-:W-:Y:S02]  /*1e00*/  IMAD.MOV.U32 R40, RZ, RZ, R0 ;  /* 0x000000ffff287224 */ /* 0x000fe400078e0000 */
[----:B------:R-:W-:-:S04]  /*1e10*/  IADD3 R4, PT, PT, R4, -UR4, R5 ;  /* 0x8000000404047c10 */ /* 0x000fc8000fffe005 */
[C---:B------:R-:W-:Y:S02]  /*1e20*/  LOP3.LUT R5, R4.reuse, 0x300, RZ, 0xc0, !PT ;  /* 0x0000030004057812 */ /* 0x040fe400078ec0ff */
[----:B------:R-:W-:Y:S02]  /*1e30*/  ISETP.GE.U32.AND P2, PT, R4, 0x300, PT ;  /* 0x000003000400780c */ /* 0x000fe40003f46070 */
[----:B------:R-:W-:-:S13]  /*1e40*/  ISETP.NE.AND P0, PT, R5, 0x300, PT ;  /* 0x000003000500780c */ /* 0x000fda0003f05270 */
[----:B------:R-:W-:Y:S05]  /*1e50*/  @!P0 BRA `(.L_x_23) ;  /* 0x00000000003c8947 */ /* 0x000fea0003800000 */
[----:B------:R-:W-:Y:S01]  /*1e60*/  LEA.HI R4, R4, 0x1, RZ, 0x18 ;  /* 0x0000000104047811 */ /* 0x000fe200078fc0ff */
[----:B------:R-:W-:Y:S02]  /*1e70*/  VIADD R9, R0, UR4 ;  /* 0x0000000400097c36 */ /* 0x000fe40008000000 */
[----:B------:R-:W-:Y:S01]  /*1e80*/  IMAD.MOV.U32 R40, RZ, RZ, R0 ;  /* 0x000000ffff287224 */ /* 0x000fe200078e0000 */
[----:B------:R-:W-:-:S05]  /*1e90*/  LOP3.LUT R4, R4, 0x3, RZ, 0xc0, !PT ;  /* 0x0000000304047812 */ /* 0x000fca00078ec0ff */
[----:B------:R-:W-:-:S07]  /*1ea0*/  IMAD.MOV R8, RZ, RZ, -R4 ;  /* 0x000000ffff087224 */ /* 0x000fce00078e0a04 */
.L_x_24:
[----:B------:R-:W-:-:S06]  /*1eb0*/  IMAD.WIDE.U32 R4, R9, 0x8, R2 ;  /* 0x0000000809047825 */ /* 0x000fcc00078e0002 */
[----:B------:R-:W2:Y:S01]  /*1ec0*/  LDG.E.64.CONSTANT R4, desc[UR6][R4.64] ;  /* 0x0000000604047981 */ /* 0x000ea2000c1e9b00 */
[----:B------:R-:W-:Y:S02]  /*1ed0*/  VIADD R8, R8, 0x1 ;  /* 0x0000000108087836 */ /* 0x000fe40000000000 */
[----:B------:R-:W-:Y:S02]  /*1ee0*/  VIADD R40, R40, 0x100 ;  /* 0x0000010028287836 */ /* 0x000fe40000000000 */
[----:B------:R-:W-:Y:S01]  /*1ef0*/  VIADD R9, R9, 0x100 ;  /* 0x0000010009097836 */ /* 0x000fe20000000000 */
[----:B------:R-:W-:Y:S01]  /*1f00*/  ISETP.NE.AND P1, PT, R8, RZ, PT ;  /* 0x000000ff0800720c */ /* 0x000fe20003f25270 */
[----:B--2---:R-:W-:-:S06]  /*1f10*/  DSETP.GEU.AND P0, PT, R6, R4, PT ;  /* 0x000000040600722a */ /* 0x004fcc0003f0e000 */
[----:B------:R-:W-:Y:S02]  /*1f20*/  FSEL R6, R4, R6, !P0 ;  /* 0x0000000604067208 */ /* 0x000fe40004000000 */
[----:B------:R-:W-:-:S04]  /*1f30*/  FSEL R7, R5, R7, !P0 ;  /* 0x0000000705077208 */ /* 0x000fc80004000000 */
[----:B------:R-:W-:Y:S05]  /*1f40*/  @P1 BRA `(.L_x_24) ;  /* 0xfffffffc00d81947 */ /* 0x000fea000383ffff */
.L_x_23:
[----:B------:R-:W-:Y:S05]  /*1f50*/  BSYNC.RECONVERGENT B2 ;  /* 0x0000000000027941 */ /* 0x000fea0003800200 */
.L_x_22:
[----:B------:R-:W-:Y:S05]  /*1f60*/  @!P2 BRA `(.L_x_21) ;  /* 0x000000080074a947 */ /* 0x000fea0003800000 */
[----:B------:R-:W0:Y:S01]  /*1f70*/  LDCU.64 UR8, c[0x0][0x380] ;  /* 0x00007000ff0877ac */ /* 0x000e220008000a00 */
[----:B------:R-:W-:Y:S01]  /*1f80*/  IMAD.IADD R9, R41, 0x1, -R40 ;  /* 0x0000000129097824 */ /* 0x000fe200078e0a28 */
[C---:B------:R-:W-:Y:S01]  /*1f90*/  IADD3 R5, P0, PT, R40.reuse, UR4, RZ ;  /* 0x0000000428057c10 */ /* 0x040fe2000ff1e0ff */
[----:B------:R-:W-:Y:S01]  /*1fa0*/  BSSY.RECONVERGENT B2, `(.L_x_25) ;  /* 0x0000059000027945 */ /* 0x000fe20003800200 */
[----:B------:R-:W-:Y:S02]  /*1fb0*/  VIADD R43, R40, UR4 ;  /* 0x00000004282b7c36 */ /* 0x000fe40008000000 */
[----:B------:R-:W-:Y:S01]  /*1fc0*/  ISETP.GT.AND P1, PT, R9, 0xc00, PT ;  /* 0x00000c000900780c */ /* 0x000fe20003f24270 */
[----:B------:R-:W-:Y:S01]  /*1fd0*/  IMAD.X R8, RZ, RZ, RZ, P0 ;  /* 0x000000ffff087224 */ /* 0x000fe200000e06ff */
[----:B0-----:R-:W-:-:S04]  /*1fe0*/  LEA R4, P0, R5, UR8, 0x3 ;  /* 0x0000000805047c11 */ /* 0x001fc8000f8018ff */
[----:B------:R-:W-:Y:S02]  /*1ff0*/  LEA.HI.X R5, R5, UR9, R8, 0x3, P0 ;  /* 0x0000000905057c11 */ /* 0x000fe400080f1c08 */
[----:B------:R-:W-:-:S05]  /*2000*/  IADD3 R4, P0, PT, R4, 0x1000, RZ ;  /* 0x0000100004047810 */ /* 0x000fca0007f1e0ff */
[----:B------:R-:W-:Y:S01]  /*2010*/  IMAD.X R5, RZ, RZ, R5, P0 ;  /* 0x000000ffff057224 */ /* 0x000fe200000e0605 */
[----:B------:R-:W-:Y:S01]  /*2020*/  PLOP3.LUT P0, PT, PT, PT, PT, 0x80, 0x8 ;  /* 0x000000000008781c */ /* 0x000fe20003f0f070 */
[----:B------:R-:W-:-:S12]  /*2030*/  @!P1 BRA `(.L_x_26) ;  /* 0x00000004003c9947 */ /* 0x000fd80003800000 */
[----:B------:R-:W-:Y:S01]  /*2040*/  PLOP3.LUT P0, PT, PT, PT, PT, 0x8, 0x80 ;  /* 0x000000000080781c */ /* 0x000fe20003f0e170 */
[----:B------:R-:W-:-:S12]  /*2050*/  VIADD R45, R41, 0xfffff400 ;  /* 0xfffff400292d7836 */ /* 0x000fd80000000000 */
.L_x_27:
[C---:B------:R-:W-:Y:S01]  /*2060*/  IMAD.WIDE.U32 R38, R43.reuse, 0x8, R2 ;  /* 0x000000082b267825 */ /* 0x040fe200078e0002 */
[----:B------:R-:W2:Y:S04]  /*2070*/  LDG.E.64.CONSTANT R8, desc[UR6][R4.64+-0x800] ;  /* 0xfff8000604087981 */ /* 0x000ea8000c1e9b00 */
[----:B------:R-:W3:Y:S04]  /*2080*/  LDG.E.64.CONSTANT R10, desc[UR6][R4.64] ;  /* 0x00000006040a7981 */ /* 0x000ee8000c1e9b00 */
[----:B------:R-:W4:Y:S01]  /*2090*/  LDG.E.64.CONSTANT R38, desc[UR6][R38.64] ;  /* 0x0000000626267981 */ /* 0x000f22000c1e9b00 */
[----:B------:R-:W-:-:S03]  /*20a0*/  VIADD R15, R43, 0x400 ;  /* 0x000004002b0f7836 */ /* 0x000fc60000000000 */
[----:B------:R-:W5:Y:S01]  /*20b0*/  LDG.E.64.CONSTANT R12, desc[UR6][R4.64+0x800] ;  /* 0x00080006040c7981 */ /* 0x000f62000c1e9b00 */
[----:B------:R-:W-:-:S03]  /*20c0*/  IMAD.WIDE.U32 R14, R15, 0x8, R2 ;  /* 0x000000080f0e7825 */ /* 0x000fc600078e0002 */
[----:B------:R-:W5:Y:S04]  /*20d0*/  LDG.E.64.CONSTANT R16, desc[UR6][R4.64+0x1800] ;  /* 0x0018000604107981 */ /* 0x000f68000c1e9b00 */
[----:B------:R-:W5:Y:S04]  /*20e0*/  LDG.E.64.CONSTANT R14, desc[UR6][R14.64] ;  /* 0x000000060e0e7981 */ /* 0x000f68000c1e9b00 */
[----:B------:R-:W5:Y:S01]  /*20f0*/  LDG.E.64.CONSTANT R18, desc[UR6][R4.64+0x2000] ;  /* 0x0020000604127981 */ /* 0x000f62000c1e9b00 */
        /* <DEDUP_REMOVED lines=11> */
[----:B------:R-:W5:Y:S04]  /*21b0*/  LDG.E.64.CONSTANT R34, desc[UR6][R4.64+0x6000] ;  /* 0x0060000604227981 */ /* 0x000f68000c1e9b00 */
[----:B------:R0:W5:Y:S01]  /*21c0*/  LDG.E.64.CONSTANT R36, desc[UR6][R4.64+0x6800] ;  /* 0x0068000604247981 */ /* 0x000162000c1e9b00 */
[----:B------:R-:W-:-:S05]  /*21d0*/  VIADD R40, R40, 0x1000 ;  /* 0x0000100028287836 */ /* 0x000fca0000000000 */
[----:B------:R-:W-:Y:S02]  /*21e0*/  ISETP.GE.AND P2, PT, R40, R45, PT ;  /* 0x0000002d2800720c */ /* 0x000fe40003f46270 */
[----:B0-----:R-:W-:Y:S01]  /*21f0*/  IADD3 R4, P3, PT, R4, 0x8000, RZ ;  /* 0x0000800004047810 */ /* 0x001fe20007f7e0ff */
[----:B------:R-:W-:-:S04]  /*2200*/  VIADD R43, R43, 0x1000 ;  /* 0x000010002b2b7836 */ /* 0x000fc80000000000 */
[----:B------:R-:W-:Y:S01]  /*2210*/  IMAD.X R5, RZ, RZ, R5, P3 ;  /* 0x000000ffff057224 */ /* 0x000fe200018e0605 */
[----:B----4-:R-:W-:-:S06]  /*2220*/  DSETP.GEU.AND P1, PT, R6, R38, PT ;  /* 0x000000260600722a */ /* 0x010fcc0003f2e000 */
[----:B------:R-:W-:Y:S02]  /*2230*/  FSEL R6, R38, R6, !P1 ;  /* 0x0000000626067208 */ /* 0x000fe40004800000 */
[----:B------:R-:W-:-:S06]  /*2240*/  FSEL R7, R39, R7, !P1 ;  /* 0x0000000727077208 */ /* 0x000fcc0004800000 */
[----:B--2---:R-:W-:-:S06]  /*2250*/  DSETP.GEU.AND P1, PT, R6, R8, PT ;  /* 0x000000080600722a */ /* 0x004fcc0003f2e000 */
[----:B------:R-:W-:Y:S02]  /*2260*/  FSEL R6, R8, R6, !P1 ;  /* 0x0000000608067208 */ /* 0x000fe40004800000 */
[----:B------:R-:W-:-:S06]  /*2270*/  FSEL R7, R9, R7, !P1 ;  /* 0x0000000709077208 */ /* 0x000fcc0004800000 */
[----:B---3--:R-:W-:-:S06]  /*2280*/  DSETP.GEU.AND P1, PT, R6, R10, PT ;  /* 0x0000000a0600722a */ /* 0x008fcc0003f2e000 */
[----:B------:R-:W-:Y:S02]  /*2290*/  FSEL R6, R10, R6, !P1 ;  /* 0x000000060a067208 */ /* 0x000fe40004800000 */
[----:B------:R-:W-:-:S06]  /*22a0*/  FSEL R7, R11, R7, !P1 ;  /* 0x000000070b077208 */ /* 0x000fcc0004800000 */
[----:B-----5:R-:W-:-:S06]  /*22b0*/  DSETP.GEU.AND P1, PT, R6, R12, PT ;  /* 0x0000000c0600722a */ /* 0x020fcc0003f2e000 */
        /* <DEDUP_REMOVED lines=39> */
.L_x_26:
[----:B------:R-:W-:Y:S05]  /*2530*/  BSYNC.RECONVERGENT B2 ;  /* 0x0000000000027941 */ /* 0x000fea0003800200 */
.L_x_25:
[----:B------:R-:W-:Y:S01]  /*2540*/  IMAD.IADD R8, R41, 0x1, -R40 ;  /* 0x0000000129087824 */ /* 0x000fe200078e0a28 */
[----:B------:R-:W-:Y:S04]  /*2550*/  BSSY.RECONVERGENT B2, `(.L_x_28) ;  /* 0x000002b000027945 */ /* 0x000fe80003800200 */
[----:B------:R-:W-:-:S13]  /*2560*/  ISETP.GT.AND P1, PT, R8, 0x400, PT ;  /* 0x000004000800780c */ /* 0x000fda0003f24270 */
[----:B------:R-:W-:Y:S05]  /*2570*/  @!P1 BRA `(.L_x_29) ;  /* 0x0000000000a09947 */ /* 0x000fea0003800000 */
        /* <DEDUP_REMOVED lines=9> */
[----:B------:R-:W5:Y:S04]  /*2610*/  LDG.E.64.CONSTANT R22, desc[UR6][R4.64+0x2000] ;  /* 0x0020000604167981 */ /* 0x000f68000c1e9b00 */
[----:B------:R0:W5:Y:S01]  /*2620*/  LDG.E.64.CONSTANT R8, desc[UR6][R4.64+0x2800] ;  /* 0x0028000604087981 */ /* 0x000162000c1e9b00 */
[----:B------:R-:W-:-:S02]  /*2630*/  VIADD R40, R40, 0x800 ;  /* 0x0000080028287836 */ /* 0x000fc40000000000 */
[----:B------:R-:W-:Y:S01]  /*2640*/  VIADD R43, R43, 0x800 ;  /* 0x000008002b2b7836 */ /* 0x000fe20000000000 */
[----:B0-----:R-:W-:-:S05]  /*2650*/  IADD3 R4, P2, PT, R4, 0x4000, RZ ;  /* 0x0000400004047810 */ /* 0x001fca0007f5e0ff */
        /* <DEDUP_REMOVED lines=22> */
[----:B------:R-:W-:Y:S01]  /*27c0*/  DSETP.GEU.AND P1, PT, R6, R8, PT ;  /* 0x000000080600722a */ /* 0x000fe20003f2e000 */
[----:B------:R-:W-:-:S05]  /*27d0*/  PLOP3.LUT P0, PT, PT, PT, PT, 0x8, 0x80 ;  /* 0x000000000080781c */ /* 0x000fca0003f0e170 */
[----:B------:R-:W-:Y:S02]  /*27e0*/  FSEL R6, R8, R6, !P1 ;  /* 0x0000000608067208 */ /* 0x000fe40004800000 */
[----:B------:R-:W-:-:S07]  /*27f0*/  FSEL R7, R9, R7, !P1 ;  /* 0x0000000709077208 */ /* 0x000fce0004800000 */
.L_x_29:
[----:B------:R-:W-:Y:S05]  /*2800*/  BSYNC.RECONVERGENT B2 ;  /* 0x0000000000027941 */ /* 0x000fea0003800200 */
.L_x_28:
[----:B------:R-:W-:-:S13]  /*2810*/  ISETP.LT.OR P0, PT, R40, R41, P0 ;  /* 0x000000292800720c */ /* 0x000fda0000701670 */
[----:B------:R-:W-:Y:S05]  /*2820*/  @!P0 BRA `(.L_x_21) ;  /* 0x0000000000448947 */ /* 0x000fea0003800000 */
[----:B------:R-:W-:Y:S01]  /*2830*/  IMAD.WIDE.U32 R2, R43, 0x8, R2 ;  /* 0x000000082b027825 */ /* 0x000fe200078e0002 */
[----:B------:R-:W2:Y:S04]  /*2840*/  LDG.E.64.CONSTANT R8, desc[UR6][R4.64+-0x800] ;  /* 0xfff8000604087981 */ /* 0x000ea8000c1e9b00 */
[----:B------:R-:W3:Y:S04]  /*2850*/  LDG.E.64.CONSTANT R10, desc[UR6][R4.64] ;  /* 0x00000006040a7981 */ /* 0x000ee8000c1e9b00 */
[----:B------:R-:W4:Y:S04]  /*2860*/  LDG.E.64.CONSTANT R2, desc[UR6][R2.64] ;  /* 0x0000000602027981 */ /* 0x000f28000c1e9b00 */
[----:B------:R-:W5:Y:S01]  /*2870*/  LDG.E.64.CONSTANT R12, desc[UR6][R4.64+0x800] ;  /* 0x00080006040c7981 */ /* 0x000f62000c1e9b00 */
        /* <DEDUP_REMOVED lines=11> */
[----:B------:R-:W-:-:S07]  /*2930*/  FSEL R7, R13, R3, !P0 ;  /* 0x000000030d077208 */ /* 0x000fce0004000000 */
.L_x_21:
[----:B------:R-:W-:Y:S05]  /*2940*/  BSYNC.RECONVERGENT B1 ;  /* 0x0000000000017941 */ /* 0x000fea0003800200 */
.L_x_19:
[----:B------:R-:W0:Y:S01]  /*2950*/  S2R R10, SR_LANEID ;  /* 0x00000000000a7919 */ /* 0x000e220000000000 */
[----:B------:R-:W-:Y:S04]  /*2960*/  SHFL.DOWN PT, R2, R6, 0x1, 0x1f ;  /* 0x08201f0006027f89 */ /* 0x000fe800000e0000 */
        /* <DEDUP_REMOVED lines=10> */
[----:B------:R-:W-:-:S02]  /*2a10*/  @!P2 MOV R7, 0x400 ;  /* 0x000004000007a802 */ /* 0x000fc40000000f00 */
        /* <DEDUP_REMOVED lines=8> */
[----:B------:R-:W-:Y:S01]  /*2aa0*/  SHFL.DOWN PT, R2, R4, 0x4, 0x1f ;  /* 0x08801f0004027f89 */ /* 0x000fe200000e0000 */
[----:B-1----:R-:W-:-:S03]  /*2ab0*/  @!P2 LEA R7, R8, R7, 0x18 ;  /* 0x000000070807a211 */ /* 0x002fc600078ec0ff */
[----:B------:R-:W0:Y:S02]  /*2ac0*/  SHFL.DOWN PT, R3, R5, 0x4, 0x1f ;  /* 0x08801f0005037f89 */ /* 0x000e2400000e0000 */
[----:B------:R-:W-:Y:S01]  /*2ad0*/  @!P2 IMAD.IADD R9, R6, 0x1, R7 ;  /* 0x000000010609a824 */ /* 0x000fe200078e0207 */
[----:B0-----:R-:W-:-:S06]  /*2ae0*/  DSETP.GEU.AND P0, PT, R4, R2, PT ;  /* 0x000000020400722a */ /* 0x001fcc0003f0e000 */
[----:B------:R-:W-:Y:S02]  /*2af0*/  @!P1 FSEL R4, R2, R4, !P0 ;  /* 0x0000000402049208 */ /* 0x000fe40004000000 */
[----:B------:R-:W-:Y:S02]  /*2b00*/  @!P1 FSEL R5, R3, R5, !P0 ;  /* 0x0000000503059208 */ /* 0x000fe40004000000 */
[----:B------:R-:W-:Y:S01]  /*2b10*/  ISETP.GT.AND P1, PT, R10, 0x17, PT ;  /* 0x000000170a00780c */ /* 0x000fe20003f24270 */
[----:B------:R-:W-:Y:S04]  /*2b20*/  SHFL.DOWN PT, R2, R4, 0x8, 0x1f ;  /* 0x09001f0004027f89 */ /* 0x000fe800000e0000 */
[----:B------:R-:W0:Y:S02]  /*2b30*/  SHFL.DOWN PT, R3, R5, 0x8, 0x1f ;  /* 0x09001f0005037f89 */ /* 0x000e2400000e0000 */
[----:B0-----:R-:W-:-:S06]  /*2b40*/  DSETP.GEU.AND P0, PT, R4, R2, PT ;  /* 0x000000020400722a */ /* 0x001fcc0003f0e000 */
[----:B------:R-:W-:Y:S02]  /*2b50*/  @!P1 FSEL R4, R2, R4, !P0 ;  /* 0x0000000402049208 */ /* 0x000fe40004000000 */
[----:B------:R-:W-:Y:S02]  /*2b60*/  @!P1 FSEL R5, R3, R5, !P0 ;  /* 0x0000000503059208 */ /* 0x000fe40004000000 */
[----:B------:R-:W-:Y:S01]  /*2b70*/  ISETP.GT.AND P1, PT, R10, 0xf, PT ;  /* 0x0000000f0a00780c */ /* 0x000fe20003f24270 */
[----:B------:R-:W-:Y:S04]  /*2b80*/  SHFL.DOWN PT, R2, R4, 0x10, 0x1f ;  /* 0x0a001f0004027f89 */ /* 0x000fe800000e0000 */
[----:B------:R-:W0:Y:S02]  /*2b90*/  SHFL.DOWN PT, R3, R5, 0x10, 0x1f ;  /* 0x0a001f0005037f89 */ /* 0x000e2400000e0000 */
[----:B0-----:R-:W-:-:S06]  /*2ba0*/  DSETP.GEU.AND P0, PT, R4, R2, PT ;  /* 0x000000020400722a */ /* 0x001fcc0003f0e000 */
[----:B------:R-:W-:Y:S02]  /*2bb0*/  FSEL R2, R2, R4, !P0 ;  /* 0x0000000402027208 */ /* 0x000fe40004000000 */
        /* <DEDUP_REMOVED lines=10> */
[----:B--2---:R-:W0:Y:S04]  /*2c60*/  LDS.128 R8, [UR4+0x10] ;  /* 0x00001004ff087984 */ /* 0x004e280008000c00 */
        /* <DEDUP_REMOVED lines=25> */
.L_x_2:
        /* <DEDUP_REMOVED lines=12> */
.L_x_32:
[----:B------:R-:W-:Y:S05]  /*2ec0*/  BSYNC.RECONVERGENT B1 ;  /* 0x0000000000017941 */ /* 0x000fea0003800200 */
.L_x_31:
        /* <DEDUP_REMOVED lines=17> */
.L_x_37:
        /* <DEDUP_REMOVED lines=12> */
.L_x_36:
[----:B------:R-:W-:Y:S05]  /*30a0*/  BSYNC.RECONVERGENT B2 ;  /* 0x0000000000027941 */ /* 0x000fea0003800200 */
.L_x_35:
        /* <DEDUP_REMOVED lines=9> */
.L_x_40:
        /* <DEDUP_REMOVED lines=74> */
.L_x_39:
[----:B------:R-:W-:Y:S05]  /*35e0*/  BSYNC.RECONVERGENT B2 ;  /* 0x0000000000027941 */ /* 0x000fea0003800200 */
.L_x_38:
        /* <DEDUP_REMOVED lines=42> */
.L_x_42:
[----:B------:R-:W-:Y:S05]  /*3890*/  BSYNC.RECONVERGENT B2 ;  /* 0x0000000000027941 */ /* 0x000fea0003800200 */
.L_x_41:
        /* <DEDUP_REMOVED lines=20> */
.L_x_34:
[----:B------:R-:W-:Y:S05]  /*39e0*/  BSYNC.RECONVERGENT B1 ;  /* 0x0000000000017941 */ /* 0x000fea0003800200 */
.L_x_33:
        /* <DEDUP_REMOVED lines=14> */
[----:B------:R-:W-:Y:S01]  /*3ad0*/  IMAD.MOV.U32 R2, RZ, RZ, R9 ;  /* 0x000000ffff027224 */ /* 0x000fe200078e0009 */
[----:B------:R-:W-:Y:S01]  /*3ae0*/  @!P2 MOV R4, 0x400 ;  /* 0x000004000004a802 */ /* 0x000fe20000000f00 */
[----:B------:R-:W-:Y:S01]  /*3af0*/  IMAD.MOV.U32 R3, RZ, RZ, R11 ;  /* 0x000000ffff037224 */ /* 0x000fe200078e000b */
[----:B------:R-:W0:Y:S01]  /*3b00*/  SHFL.DOWN PT, R7, R11, 0x2, 0x1f ;  /* 0x08401f000b077f89 */ /* 0x000e2200000e0000 */
[----:B------:R-:W-:Y:S01]  /*3b10*/  @!P2 SHF.R.U32.HI R0, RZ, 0x2, R5 ;  /* 0x00000002ff00a819 */ /* 0x000fe20000011605 */
[----:B------:R-:W1:Y:S03]  /*3b20*/  @!P2 S2R R13, SR_CgaCtaId ;  /* 0x00000000000da919 */ /* 0x000e660000008800 */
[----:B------:R-:W-:Y:S01]  /*3b30*/  @!P2 LOP3.LUT R0, R0, 0xf8, RZ, 0xc0, !PT ;  /* 0x000000f80000a812 */ /* 0x000fe200078ec0ff */
[----:B0-----:R-:W-:-:S06]  /*3b40*/  DSETP.GEU.AND P0, PT, R2, R6, PT ;  /* 0x000000060200722a */ /* 0x001fcc0003f0e000 */
[----:B------:R-:W-:Y:S02]  /*3b50*/  @!P1 FSEL R9, R6, R9, !P0 ;  /* 0x0000000906099208 */ /* 0x000fe40004000000 */
[----:B------:R-:W-:Y:S02]  /*3b60*/  @!P1 FSEL R11, R7, R11, !P0 ;  /* 0x0000000b070b9208 */ /* 0x000fe40004000000 */
[----:B------:R-:W-:Y:S01]  /*3b70*/  ISETP.GT.AND P1, PT, R8, 0x1b, PT ;  /* 0x0000001b0800780c */ /* 0x000fe20003f24270 */
[----:B------:R-:W-:Y:S01]  /*3b80*/  SHFL.DOWN PT, R2, R9, 0x4, 0x1f ;  /* 0x08801f0009027f89 */ /* 0x000fe200000e0000 */
[----:B------:R-:W-:Y:S01]  /*3b90*/  IMAD.MOV.U32 R6, RZ, RZ, R9 ;  /* 0x000000ffff067224 */ /* 0x000fe200078e0009 */
[----:B-1----:R-:W-:Y:S01]  /*3ba0*/  @!P2 LEA R13, R13, R4, 0x18 ;  /* 0x000000040d0da211 */ /* 0x002fe200078ec0ff */
[----:B------:R-:W-:Y:S01]  /*3bb0*/  IMAD.MOV.U32 R7, RZ, RZ, R11 ;  /* 0x000000ffff077224 */ /* 0x000fe200078e000b */
[----:B------:R-:W0:Y:S03]  /*3bc0*/  SHFL.DOWN PT, R3, R11, 0x4, 0x1f ;  /* 0x08801f000b037f89 */ /* 0x000e2600000e0000 */
[----:B------:R-:W-:-:S02]  /*3bd0*/  @!P2 IMAD.IADD R13, R0, 0x1, R13 ;  /* 0x00000001000da824 */ /* 0x000fc400078e020d */
[----:B0-----:R-:W-:-:S06]  /*3be0*/  DSETP.GEU.AND P0, PT, R6, R2, PT ;  /* 0x000000020600722a */ /* 0x001fcc0003f0e000 */
[----:B------:R-:W-:Y:S02]  /*3bf0*/  @!P1 FSEL R9, R2, R9, !P0 ;  /* 0x0000000902099208 */ /* 0x000fe40004000000 */
[----:B------:R-:W-:Y:S02]  /*3c00*/  @!P1 FSEL R11, R3, R11, !P0 ;  /* 0x0000000b030b9208 */ /* 0x000fe40004000000 */
[----:B------:R-:W-:Y:S01]  /*3c10*/  ISETP.GT.AND P1, PT, R8, 0x17, PT ;  /* 0x000000170800780c */ /* 0x000fe20003f24270 */
[----:B------:R-:W-:Y:S01]  /*3c20*/  SHFL.DOWN PT, R2, R9, 0x8, 0x1f ;  /* 0x09001f0009027f89 */ /* 0x000fe200000e0000 */
[----:B------:R-:W-:Y:S02]  /*3c30*/  IMAD.MOV.U32 R6, RZ, RZ, R9 ;  /* 0x000000ffff067224 */ /* 0x000fe400078e0009 */
[----:B------:R-:W-:Y:S01]  /*3c40*/  IMAD.MOV.U32 R7, RZ, RZ, R11 ;  /* 0x000000ffff077224 */ /* 0x000fe200078e000b */
[----:B------:R-:W0:Y:S05]  /*3c50*/  SHFL.DOWN PT, R3, R11, 0x8, 0x1f ;  /* 0x09001f000b037f89 */ /* 0x000e2a00000e0000 */
        /* <DEDUP_REMOVED lines=20> */
[----:B------:R-:W0:Y:S04]  /*3da0*/  LDS.128 R8, [UR4+0x10] ;  /* 0x00001004ff087984 */ /* 0x000e280008000c00 */
[----:B-1----:R-:W1:Y:S01]  /*3db0*/  LDS.128 R12, [UR4+0x20] ;  /* 0x00002004ff0c7984 */ /* 0x002e620008000c00 */
        /* <DEDUP_REMOVED lines=24> */
.L_x_43:
        /* <DEDUP_REMOVED lines=20> */
[----:B------:R-:W0:Y:S05]  /*4080*/  SHFL.DOWN PT, R7, R0, 0x2, R11 ;  /* 0x0840000000077989 */ /* 0x000e2a00000e000b */
[----:B0-----:R-:W-:-:S06]  /*4090*/  DSETP.GEU.AND P0, PT, R2, R6, PT ;  /* 0x000000060200722a */ /* 0x001fcc0003f0e000 */
[----:B------:R-:W-:Y:S01]  /*40a0*/  @!P1 FSEL R9, R6, R9, !P0 ;  /* 0x0000000906099208 */ /* 0x000fe20004000000 */
[----:B------:R-:W-:Y:S01]  /*40b0*/  VIADD R6, R8, 0x4 ;  /* 0x0000000408067836 */ /* 0x000fe20000000000 */
[----:B------:R-:W-:-:S03]  /*40c0*/  @!P1 FSEL R0, R7, R0, !P0 ;  /* 0x0000000007009208 */ /* 0x000fc60004000000 */
[----:B------:R-:W-:Y:S01]  /*40d0*/  SHFL.DOWN PT, R2, R9, 0x4, R11 ;  /* 0x0880000009027989 */ /* 0x000fe200000e000b */
[----:B------:R-:W-:Y:S01]  /*40e0*/  ISETP.GT.AND P1, PT, R6, R11, PT ;  /* 0x0000000b0600720c */ /* 0x000fe20003f24270 */
[----:B------:R-:W-:Y:S02]  /*40f0*/  IMAD.MOV.U32 R6, RZ, RZ, R9 ;  /* 0x000000ffff067224 */ /* 0x000fe400078e0009 */
[----:B------:R-:W0:Y:S01]  /*4100*/  SHFL.DOWN PT, R3, R0, 0x4, R11 ;  /* 0x0880000000037989 */ /* 0x000e2200000e000b */
[----:B------:R-:W-:-:S06]  /*4110*/  IMAD.MOV.U32 R7, RZ, RZ, R0 ;  /* 0x000000ffff077224 */ /* 0x000fcc00078e0000 */
[----:B0-----:R-:W-:Y:S01]  /*4120*/  DSETP.GEU.AND P0, PT, R6, R2, PT ;  /* 0x000000020600722a */ /* 0x001fe20003f0e000 */
[----:B------:R-:W-:-:S05]  /*4130*/  VIADD R6, R8, 0x8 ;  /* 0x0000000808067836 */ /* 0x000fca0000000000 */
        /* <DEDUP_REMOVED lines=15> */
[----:B------:R-:W-:Y:S02]  /*4230*/  IMAD.MOV.U32 R6, RZ, RZ, R9 ;  /* 0x000000ffff067224 */ /* 0x000fe400078e0009 */
[----:B------:R-:W-:Y:S01]  /*4240*/  IMAD.MOV.U32 R7, RZ, RZ, R0 ;  /* 0x000000ffff077224 */ /* 0x000fe200078e0000 */
[----:B------:R-:W0:Y:S05]  /*4250*/  SHFL.DOWN PT, R3, R0, 0x10, R11 ;  /* 0x0a00000000037989 */ /* 0x000e2a00000e000b */
[----:B0-----:R-:W-:Y:S01]  /*4260*/  DSETP.GEU.AND P1, PT, R6, R2, PT ;  /* 0x000000020600722a */ /* 0x001fe20003f2e000 */
[----:B------:R-:W-:-:S02]  /*4270*/  @!P0 MOV R7, 0x400 ;  /* 0x0000040000078802 */ /* 0x000fc40000000f00 */
[----:B------:R-:W-:Y:S02]  /*4280*/  @!P0 SHF.R.U32.HI R6, RZ, 0x2, R5 ;  /* 0x00000002ff068819 */ /* 0x000fe40000011605 */
[----:B-1----:R-:W-:Y:S02]  /*4290*/  @!P0 LEA R7, R10, R7, 0x18 ;  /* 0x000000070a078211 */ /* 0x002fe400078ec0ff */
[----:B------:R-:W-:Y:S02]  /*42a0*/  @!P0 LOP3.LUT R6, R6, 0xf8, RZ, 0xc0, !PT ;  /* 0x000000f806068812 */ /* 0x000fe400078ec0ff */
[----:B------:R-:W-:Y:S02]  /*42b0*/  @!P2 FSEL R9, R2, R9, !P1 ;  /* 0x000000090209a208 */ /* 0x000fe40004800000 */
[----:B------:R-:W-:Y:S01]  /*42c0*/  @!P2 FSEL R0, R3, R0, !P1 ;  /* 0x000000000300a208 */ /* 0x000fe20004800000 */
[----:B------:R-:W-:Y:S02]  /*42d0*/  @!P0 IMAD.IADD R3, R6, 0x1, R7 ;  /* 0x0000000106038824 */ /* 0x000fe400078e0207 */
[----:B------:R-:W-:-:S02]  /*42e0*/  IMAD.MOV.U32 R6, RZ, RZ, R9 ;  /* 0x000000ffff067224 */ /* 0x000fc400078e0009 */
[----:B------:R-:W-:-:S05]  /*42f0*/  IMAD.MOV.U32 R7, RZ, RZ, R0 ;  /* 0x000000ffff077224 */ /* 0x000fca00078e0000 */
[----:B------:R1:W-:Y:S01]  /*4300*/  @!P0 STS.64 [R3+0x8], R6 ;  /* 0x0000080603008388 */ /* 0x0003e20000000a00 */
[----:B------:R-:W-:Y:S01]  /*4310*/  BAR.SYNC.DEFER_BLOCKING 0x0 ;  /* 0x0000000000007b1d */ /* 0x000fe20000010000 */
[----:B------:R-:W-:-:S13]  /*4320*/  ISETP.NE.AND P0, PT, R5, RZ, PT ;  /* 0x000000ff0500720c */ /* 0x000fda0003f05270 */
[----:B-1----:R-:W-:Y:S05]  /*4330*/  @P0 BRA `(.L_x_17) ;  /* 0x0000001800340947 */ /* 0x002fea0003800000 */
[----:B------:R-:W0:Y:S01]  /*4340*/  S2UR UR5, SR_CgaCtaId ;  /* 0x00000000000579c3 */ /* 0x000e220000008800 */
[----:B------:R-:W-:Y:S01]  /*4350*/  UMOV UR4, 0x400 ;  /* 0x0000040000047882 */ /* 0x000fe20000000000 */
[C---:B------:R-:W-:Y:S02]  /*4360*/  ISETP.GT.AND P3, PT, R4.reuse, 0x20, PT ;  /* 0x000000200400780c */ /* 0x040fe40003f64270 */
        /* <DEDUP_REMOVED lines=10> */
[----:B------:R-:W-:Y:S01]  /*4410*/  ISETP.GT.AND P1, PT, R4, 0x60, PT ;  /* 0x000000600400780c */ /* 0x000fe20003f24270 */
[----:B------:R-:W-:Y:S02]  /*4420*/  IMAD.MOV.U32 R2, RZ, RZ, R6 ;  /* 0x000000ffff027224 */ /* 0x000fe400078e0006 */
        /* <DEDUP_REMOVED lines=29> */
.L_x_30:
[----:B------:R-:W0:Y:S01]  /*4600*/  S2R R41, SR_TID.X ;  /* 0x0000000000297919 */ /* 0x000e220000002100 */
[----:B------:R-:W0:Y:S02]  /*4610*/  LDC.64 R6, c[0x0][0x380] ;  /* 0x0000e000ff067b82 */ /* 0x000e240000000a00 */
[----:B0-----:R-:W-:-:S05]  /*4620*/  IMAD.WIDE.U32 R6, R41, 0x8, R6 ;  /* 0x0000000829067825 */ /* 0x001fca00078e0006 */
[----:B------:R-:W2:Y:S04]  /*4630*/  LDG.E.64.CONSTANT R20, desc[UR6][R6.64] ;  /* 0x0000000606147981 */ /* 0x000ea8000c1e9b00 */
[----:B------:R-:W2:Y:S04]  /*4640*/  LDG.E.64.CONSTANT R2, desc[UR6][R6.64+0x800] ;  /* 0x0008000606027981 */ /* 0x000ea8000c1e9b00 */
[----:B------:R-:W3:Y:S04]  /*4650*/  LDG.E.64.CONSTANT R8, desc[UR6][R6.64+0x1000] ;  /* 0x0010000606087981 */ /* 0x000ee8000c1e9b00 */
[----:B------:R-:W4:Y:S04]  /*4660*/  LDG.E.64.CONSTANT R10, desc[UR6][R6.64+0x1800] ;  /* 0x00180006060a7981 */ /* 0x000f28000c1e9b00 */
[----:B------:R-:W5:Y:S04]  /*4670*/  LDG.E.64.CONSTANT R12, desc[UR6][R6.64+0x2000] ;  /* 0x00200006060c7981 */ /* 0x000f68000c1e9b00 */
[----:B------:R-:W5:Y:S04]  /*4680*/  LDG.E.64.CONSTANT R14, desc[UR6][R6.64+0x2800] ;  /* 0x00280006060e7981 */ /* 0x000f68000c1e9b00 */
[----:B------:R-:W5:Y:S04]  /*4690*/  LDG.E.64.CONSTANT R16, desc[UR6][R6.64+0x3000] ;  /* 0x0030000606107981 */ /* 0x000f68000c1e9b00 */
[----:B------:R-:W5:Y:S01]  /*46a0*/  LDG.E.64.CONSTANT R18, desc[UR6][R6.64+0x3800] ;  /* 0x0038000606127981 */ /* 0x000f62000c1e9b00 */
[----:B------:R-:W-:Y:S01]  /*46b0*/  ISETP.GE.U32.AND P1, PT, R4, 0x1000, PT ;  /* 0x000010000400780c */ /* 0x000fe20003f26070 */
[----:B------:R-:W-:Y:S01]  /*46c0*/  IMAD.MOV.U32 R45, RZ, RZ, 0x800 ;  /* 0x00000800ff2d7424 */ /* 0x000fe200078e00ff */
[----:B--2---:R-:W-:-:S06]  /*46d0*/  DSETP.GEU.AND P0, PT, R20, R2, PT ;  /* 0x000000021400722a */ /* 0x004fcc0003f0e000 */
        /* <DEDUP_REMOVED lines=21> */
[----:B------:R-:W0:Y:S01]  /*4830*/  LDC R24, c[0x0][0x390] ;  /* 0x0000e400ff187b82 */ /* 0x000e220000000800 */
[----:B------:R-:W-:Y:S02]  /*4840*/  VIADD R0, R4, 0xfffff800 ;  /* 0xfffff80004007836 */ /* 0x000fe40000000000 */
[----:B------:R-:W-:-:S07]  /*4850*/  IMAD.MOV.U32 R45, RZ, RZ, 0x800 ;  /* 0x00000800ff2d7424 */ /* 0x000fce00078e00ff */
.L_x_46:
[----:B------:R-:W-:-:S05]  /*4860*/  IMAD.WIDE R4, R45, 0x8, R6 ;  /* 0x000000082d047825 */ /* 0x000fca00078e0206 */
[----:B------:R-:W2:Y:S04]  /*4870*/  LDG.E.64.CONSTANT R10, desc[UR6][R4.64] ;  /* 0x00000006040a7981 */ /* 0x000ea8000c1e9b00 */
[----:B------:R-:W3:Y:S04]  /*4880*/  LDG.E.64.CONSTANT R12, desc[UR6][R4.64+0x800] ;  /* 0x00080006040c7981 */ /* 0x000ee8000c1e9b00 */
[----:B------:R-:W4:Y:S04]  /*4890*/  LDG.E.64.CONSTANT R14, desc[UR6][R4.64+0x1000] ;  /* 0x00100006040e7981 */ /* 0x000f28000c1e9b00 */
[----:B------:R-:W5:Y:S04]  /*48a0*/  LDG.E.64.CONSTANT R16, desc[UR6][R4.64+0x1800] ;  /* 0x0018000604107981 */ /* 0x000f68000c1e9b00 */
[----:B------:R-:W5:Y:S04]  /*48b0*/  LDG.E.64.CONSTANT R18, desc[UR6][R4.64+0x2000] ;  /* 0x0020000604127981 */ /* 0x000f68000c1e9b00 */
[----:B------:R-:W5:Y:S04]  /*48c0*/  LDG.E.64.CONSTANT R20, desc[UR6][R4.64+0x2800] ;  /* 0x0028000604147981 */ /* 0x000f68000c1e9b00 */
[----:B------:R-:W5:Y:S04]  /*48d0*/  LDG.E.64.CONSTANT R22, desc[UR6][R4.64+0x3000] ;  /* 0x0030000604167981 */ /* 0x000f68000c1e9b00 */
[----:B------:R0:W5:Y:S02]  /*48e0*/  LDG.E.64.CONSTANT R8, desc[UR6][R4.64+0x3800] ;  /* 0x0038000604087981 */ /* 0x000164000c1e9b00 */
[----:B0-----:R-:W-:-:S04]  /*48f0*/  IMAD.MOV.U32 R4, RZ, RZ, R24 ;  /* 0x000000ffff047224 */ /* 0x001fc800078e0018 */
[----:B------:R-:W-:-:S05]  /*4900*/  IMAD.IADD R5, R4, 0x1, -R45 ;  /* 0x0000000104057824 */ /* 0x000fca00078e0a2d */
[----:B------:R-:W-:Y:S01]  /*4910*/  ISETP.GE.AND P1, PT, R5, 0x800, PT ;  /* 0x000008000500780c */ /* 0x000fe20003f26270 */
        /* <DEDUP_REMOVED lines=25> */
[----:B------:R-:W-:-:S05]  /*4ab0*/  VIADD R45, R45, 0x800 ;  /* 0x000008002d2d7836 */ /* 0x000fca0000000000 */
[----:B------:R-:W-:-:S13]  /*4ac0*/  ISETP.GT.AND P0, PT, R45, R0, PT ;  /* 0x000000002d00720c */ /* 0x000fda0003f04270 */
[----:B------:R-:W-:Y:S05]  /*4ad0*/  @!P0 BRA `(.L_x_46) ;  /* 0xfffffffc00608947 */ /* 0x000fea000383ffff */
.L_x_44:
[----:B------:R-:W-:-:S13]  /*4ae0*/  ISETP.GE.AND P0, PT, R45, R4, PT ;  /* 0x000000042d00720c */ /* 0x000fda0003f06270 */
[----:B------:R-:W-:Y:S05]  /*4af0*/  @P0 BRA `(.L_x_45) ;  /* 0x0000000800fc0947 */ /* 0x000fea0003800000 */
[----:B------:R-:W-:Y:S01]  /*4b00*/  IMAD.IADD R0, R4, 0x1, -R45 ;  /* 0x0000000104007824 */ /* 0x000fe200078e0a2d */
[----:B------:R-:W-:Y:S04]  /*4b10*/  BSSY.RECONVERGENT B1, `(.L_x_45) ;  /* 0x00000bd000017945 */ /* 0x000fe80003800200 */
[----:B------:R-:W-:-:S13]  /*4b20*/  ISETP.GE.AND P0, PT, R41, R0, PT ;  /* 0x000000002900720c */ /* 0x000fda0003f06270 */
[----:B------:R-:W-:Y:S05]  /*4b30*/  @P0 BRA `(.L_x_47) ;  /* 0x0000000800e80947 */ /* 0x000fea0003800000 */
[----:B------:R-:W-:Y:S01]  /*4b40*/  LOP3.LUT R5, RZ, R41, RZ, 0x33, !PT ;  /* 0x00000029ff057212 */ /* 0x000fe200078e33ff */
[----:B------:R-:W-:Y:S01]  /*4b50*/  BSSY.RECONVERGENT B2, `(.L_x_48) ;  /* 0x0000017000027945 */ /* 0x000fe20003800200 */
[----:B------:R-:W-:Y:S02]  /*4b60*/  IMAD.MOV.U32 R43, RZ, RZ, R41 ;  /* 0x000000ffff2b7224 */ /* 0x000fe400078e0029 */
[----:B------:R-:W-:-:S04]  /*4b70*/  IADD3 R4, PT, PT, -R45, R4, R5 ;  /* 0x000000042d047210 */ /* 0x000fc80007ffe105 */
[C---:B------:R-:W-:Y:S02]  /*4b80*/  LOP3.LUT R5, R4.reuse, 0x300, RZ, 0xc0, !PT ;  /* 0x0000030004057812 */ /* 0x040fe400078ec0ff */
[----:B------:R-:W-:Y:S02]  /*4b90*/  ISETP.GE.U32.AND P2, PT, R4, 0x300, PT ;  /* 0x000003000400780c */ /* 0x000fe40003f46070 */
[----:B------:R-:W-:-:S13]  /*4ba0*/  ISETP.NE.AND P0, PT, R5, 0x300, PT ;  /* 0x000003000500780c */ /* 0x000fda0003f05270 */
[----:B------:R-:W-:Y:S05]  /*4bb0*/  @!P0 BRA `(.L_x_49) ;  /* 0x0000000000408947 */ /* 0x000fea0003800000 */
[----:B------:R-:W0:Y:S01]  /*4bc0*/  LDC.64 R6, c[0x0][0x380] ;  /* 0x0000e000ff067b82 */ /* 0x000e220000000a00 */
[----:B------:R-:W-:Y:S01]  /*4bd0*/  LEA.HI R4, R4, 0x1, RZ, 0x18 ;  /* 0x0000000104047811 */ /* 0x000fe200078fc0ff */
[----:B------:R-:W-:Y:S02]  /*4be0*/  IMAD.IADD R9, R41, 0x1, R45 ;  /* 0x0000000129097824 */ /* 0x000fe400078e022d */
[----:B------:R-:W-:Y:S01]  /*4bf0*/  IMAD.MOV.U32 R43, RZ, RZ, R41 ;  /* 0x000000ffff2b7224 */ /* 0x000fe200078e0029 */
[----:B------:R-:W-:-:S05]  /*4c00*/  LOP3.LUT R4, R4, 0x3, RZ, 0xc0, !PT ;  /* 0x0000000304047812 */ /* 0x000fca00078ec0ff */
[----:B------:R-:W-:-:S07]  /*4c10*/  IMAD.MOV R8, RZ, RZ, -R4 ;  /* 0x000000ffff087224 */ /* 0x000fce00078e0a04 */
.L_x_50:
[----:B0-----:R-:W-:-:S06]  /*4c20*/  IMAD.WIDE.U32 R4, R9, 0x8, R6 ;  /* 0x0000000809047825 */ /* 0x001fcc00078e0006 */
        /* <DEDUP_REMOVED lines=9> */
.L_x_49:
[----:B------:R-:W-:Y:S05]  /*4cc0*/  BSYNC.RECONVERGENT B2 ;  /* 0x0000000000027941 */ /* 0x000fea0003800200 */
.L_x_48:
[----:B------:R-:W-:Y:S05]  /*4cd0*/  @!P2 BRA `(.L_x_47) ;  /* 0x000000080080a947 */ /* 0x000fea0003800000 */
[----:B------:R-:W0:Y:S01]  /*4ce0*/  LDCU.64 UR4, c[0x0][0x380] ;  /* 0x00007000ff0477ac */ /* 0x000e220008000a00 */
[----:B------:R-:W-:Y:S01]  /*4cf0*/  IMAD.IADD R7, R0, 0x1, -R43 ;  /* 0x0000000100077824 */ /* 0x000fe200078e0a2b */
[C---:B------:R-:W-:Y:S01]  /*4d00*/  IADD3 R5, P0, PT, R43.reuse, R45, RZ ;  /* 0x0000002d2b057210 */ /* 0x040fe20007f1e0ff */
[----:B------:R-:W-:Y:S01]  /*4d10*/  BSSY.RECONVERGENT B2, `(.L_x_51) ;  /* 0x000005a000027945 */ /* 0x000fe20003800200 */
[----:B------:R-:W-:Y:S02]  /*4d20*/  IMAD.IADD R45, R43, 0x1, R45 ;  /* 0x000000012b2d7824 */ /* 0x000fe400078e022d */
        /* <DEDUP_REMOVED lines=8> */
[----:B------:R-:W0:Y:S01]  /*4db0*/  LDC.64 R6, c[0x0][0x380] ;  /* 0x0000e000ff067b82 */ /* 0x000e220000000a00 */
[----:B------:R-:W-:Y:S01]  /*4dc0*/  PLOP3.LUT P0, PT, PT, PT, PT, 0x8, 0x80 ;  /* 0x000000000080781c */ /* 0x000fe20003f0e170 */
[----:B------:R-:W-:-:S12]  /*4dd0*/  VIADD R40, R0, 0xfffff400 ;  /* 0xfffff40000287836 */ /* 0x000fd80000000000 */
.L_x_53:
[C---:B0-----:R-:W-:Y:S01]  /*4de0*/  IMAD.WIDE.U32 R38, R45.reuse, 0x8, R6 ;  /* 0x000000082d267825 */ /* 0x041fe200078e0006 */
        /* <DEDUP_REMOVED lines=76> */
.L_x_52:
[----:B------:R-:W-:Y:S05]  /*52b0*/  BSYNC.RECONVERGENT B2 ;  /* 0x0000000000027941 */ /* 0x000fea0003800200 */
.L_x_51:
[----:B------:R-:W-:Y:S01]  /*52c0*/  IMAD.IADD R6, R0, 0x1, -R43 ;  /* 0x0000000100067824 */ /* 0x000fe200078e0a2b */
[----:B------:R-:W-:Y:S04]  /*52d0*/  BSSY.RECONVERGENT B2, `(.L_x_54) ;  /* 0x000002c000027945 */ /* 0x000fe80003800200 */
[----:B------:R-:W-:-:S13]  /*52e0*/  ISETP.GT.AND P1, PT, R6, 0x400, PT ;  /* 0x000004000600780c */ /* 0x000fda0003f24270 */
[----:B------:R-:W-:Y:S05]  /*52f0*/  @!P1 BRA `(.L_x_55) ;  /* 0x0000000000a49947 */ /* 0x000fea0003800000 */
[----:B------:R-:W0:Y:S01]  /*5300*/  LDC.64 R16, c[0x0][0x380] ;  /* 0x0000e000ff107b82 */ /* 0x000e220000000a00 */
[----:B------:R-:W2:Y:S04]  /*5310*/  LDG.E.64.CONSTANT R10, desc[UR6][R4.64+-0x800] ;  /* 0xfff80006040a7981 */ /* 0x000ea8000c1e9b00 */
[----:B------:R-:W3:Y:S01]  /*5320*/  LDG.E.64.CONSTANT R12, desc[UR6][R4.64] ;  /* 0x00000006040c7981 */ /* 0x000ee2000c1e9b00 */
[----:B------:R-:W-:-:S03]  /*5330*/  VIADD R7, R45, 0x400 ;  /* 0x000004002d077836 */ /* 0x000fc60000000000 */
[----:B------:R-:W4:Y:S04]  /*5340*/  LDG.E.64.CONSTANT R14, desc[UR6][R4.64+0x800] ;  /* 0x00080006040e7981 */ /* 0x000f28000c1e9b00 */
[----:B------:R-:W5:Y:S04]  /*5350*/  LDG.E.64.CONSTANT R18, desc[UR6][R4.64+0x1800] ;  /* 0x0018000604127981 */ /* 0x000f68000c1e9b00 */
[----:B------:R-:W5:Y:S01]  /*5360*/  LDG.E.64.CONSTANT R20, desc[UR6][R4.64+0x2000] ;  /* 0x0020000604147981 */ /* 0x000f62000c1e9b00 */
[----:B0-----:R-:W-:-:S06]  /*5370*/  IMAD.WIDE.U32 R8, R45, 0x8, R16 ;  /* 0x000000082d087825 */ /* 0x001fcc00078e0010 */
[----:B------:R-:W2:Y:S01]  /*5380*/  LDG.E.64.CONSTANT R8, desc[UR6][R8.64] ;  /* 0x0000000608087981 */ /* 0x000ea2000c1e9b00 */
[----:B------:R-:W-:-:S03]  /*5390*/  IMAD.WIDE.U32 R16, R7, 0x8, R16 ;  /* 0x0000000807107825 */ /* 0x000fc600078e0010 */
[----:B------:R0:W5:Y:S04]  /*53a0*/  LDG.E.64.CONSTANT R6, desc[UR6][R4.64+0x2800] ;  /* 0x0028000604067981 */ /* 0x000168000c1e9b00 */
[----:B------:R-:W5:Y:S01]  /*53b0*/  LDG.E.64.CONSTANT R16, desc[UR6][R16.64] ;  /* 0x0000000610107981 */ /* 0x000f62000c1e9b00 */
[----:B------:R-:W-:Y:S01]  /*53c0*/  VIADD R43, R43, 0x800 ;  /* 0x000008002b2b7836 */ /* 0x000fe20000000000 */
[----:B0-----:R-:W-:Y:S01]  /*53d0*/  IADD3 R4, P2, PT, R4, 0x4000, RZ ;  /* 0x0000400004047810 */ /* 0x001fe20007f5e0ff */
[----:B------:R-:W-:-:S04]  /*53e0*/  VIADD R45, R45, 0x800 ;  /* 0x000008002d2d7836 */ /* 0x000fc80000000000 */
[----:B------:R-:W-:Y:S01]  /*53f0*/  IMAD.X R5, RZ, RZ, R5, P2 ;  /* 0x000000ffff057224 */ /* 0x000fe200010e0605 */
        /* <DEDUP_REMOVED lines=25> */
.L_x_55:
[----:B------:R-:W-:Y:S05]  /*5590*/  BSYNC.RECONVERGENT B2 ;  /* 0x0000000000027941 */ /* 0x000fea0003800200 */
.L_x_54:
[----:B------:R-:W-:-:S13]  /*55a0*/  ISETP.LT.OR P0, PT, R43, R0, P0 ;  /* 0x000000002b00720c */ /* 0x000fda0000701670 */
[----:B------:R-:W-:Y:S05]  /*55b0*/  @!P0 BRA `(.L_x_47) ;  /* 0x0000000000488947 */ /* 0x000fea0003800000 */
[----:B------:R-:W0:Y:S01]  /*55c0*/  LDC.64 R6, c[0x0][0x380] ;  /* 0x0000e000ff067b82 */ /* 0x000e220000000a00 */
[----:B------:R-:W2:Y:S04]  /*55d0*/  LDG.E.64.CONSTANT R8, desc[UR6][R4.64+-0x800] ;  /* 0xfff8000604087981 */ /* 0x000ea8000c1e9b00 */
[----:B------:R-:W3:Y:S04]  /*55e0*/  LDG.E.64.CONSTANT R10, desc[UR6][R4.64] ;  /* 0x00000006040a7981 */ /* 0x000ee8000c1e9b00 */
[----:B------:R-:W4:Y:S01]  /*55f0*/  LDG.E.64.CONSTANT R12, desc[UR6][R4.64+0x800] ;  /* 0x00080006040c7981 */ /* 0x000f22000c1e9b00 */
[----:B0-----:R-:W-:-:S06]  /*5600*/  IMAD.WIDE.U32 R6, R45, 0x8, R6 ;  /* 0x000000082d067825 */ /* 0x001fcc00078e0006 */
[----:B------:R-:W5:Y:S02]  /*5610*/  LDG.E.64.CONSTANT R6, desc[UR6][R6.64] ;  /* 0x0000000606067981 */ /* 0x000f64000c1e9b00 */
[----:B-----5:R-:W-:-:S06]  /*5620*/  DSETP.GEU.AND P0, PT, R2, R6, PT ;  /* 0x000000060200722a */ /* 0x020fcc0003f0e000 */
        /* <DEDUP_REMOVED lines=10> */
[----:B------:R-:W-:-:S07]  /*56d0*/  FSEL R3, R13, R3, !P0 ;  /* 0x000000030d037208 */ /* 0x000fce0004000000 */
.L_x_47:
[----:B------:R-:W-:Y:S05]  /*56e0*/  BSYNC.RECONVERGENT B1 ;  /* 0x0000000000017941 */ /* 0x000fea0003800200 */
.L_x_45:
        /* <DEDUP_REMOVED lines=54> */
[----:B------:R-:W1:Y:S01]  /*5a50*/  S2UR UR5, SR_CgaCtaId ;  /* 0x00000000000579c3 */ /* 0x000e620000008800 */
[----:B------:R-:W-:Y:S02]  /*5a60*/  UMOV UR4, 0x400 ;  /* 0x0000040000047882 */ /* 0x000fe40000000000 */
[----:B-1----:R-:W-:-:S09]  /*5a70*/  ULEA UR4, UR5, UR4, 0x18 ;  /* 0x0000000405047291 */ /* 0x002fd2000f8ec0ff */
[----:B0-----:R-:W0:Y:S04]  /*5a80*/  LDS.128 R8, [UR4+0x10] ;  /* 0x00001004ff087984 */ /* 0x001e280008000c00 */
        /* <DEDUP_REMOVED lines=23> */
[----:B------:R-:W-:-:S07]  /*5c00*/  FSEL R7, R3, R5, !P1 ;  /* 0x0000000503077208 */ /* 0x000fce0004800000 */
.L_x_17:
[----:B------:R-:W-:Y:S05]  /*5c10*/  BSYNC.RECONVERGENT B0 ;  /* 0x0000000000007941 */ /* 0x000fea0003800200 */
.L_x_1:
[----:B------:R-:W-:Y:S05]  /*5c20*/  @P0 EXIT ;  /* 0x000000000000094d */ /* 0x000fea0003800000 */
[----:B------:R-:W4:Y:S01]  /*5c30*/  LDCU.64 UR8, c[0x0][0x398] ;  /* 0x00007300ff0877ac */ /* 0x000f220008000a00 */
[----:B---3--:R-:W3:Y:S01]  /*5c40*/  LDC.64 R4, c[0x0][0x388] ;  /* 0x0000e200ff047b82 */ /* 0x008ee20000000a00 */
[----:B------:R-:W0:Y:S01]  /*5c50*/  LDCU.64 UR4, c[0x0][0x398] ;  /* 0x00007300ff0477ac */ /* 0x000e220008000a00 */
[----:B----4-:R-:W-:-:S06]  /*5c60*/  DSETP.GT.AND P0, PT, R6, UR8, PT ;  /* 0x0000000806007e2a */ /* 0x010fcc000bf04000 */
[----:B012---:R-:W-:Y:S02]  /*5c70*/  FSEL R2, R6, UR4, P0 ;  /* 0x0000000406027c08 */ /* 0x007fe40008000000 */
[----:B------:R-:W-:-:S05]  /*5c80*/  FSEL R3, R7, UR5, P0 ;  /* 0x0000000507037c08 */ /* 0x000fca0008000000 */
[----:B---3--:R-:W-:Y:S01]  /*5c90*/  STG.E.64 desc[UR6][R4.64], R2 ;  /* 0x0000000204007986 */ /* 0x008fe2000c101b06 */
[----:B------:R-:W-:Y:S05]  /*5ca0*/  EXIT ;  /* 0x000000000000794d */ /* 0x000fea0003800000 */
.L_x_56:
[----:B------:R-:W-:-:S00]  /*5cb0*/  BRA `(.L_x_56) ;  /* 0xfffffffc00fc7947 */ /* 0x000fc0000383ffff */
[----:B------:R-:W-:-:S00]  /*5cc0*/  NOP ;  /* 0x0000000000007918 */ /* 0x000fc00000000000 */
        /* <DEDUP_REMOVED lines=11> */
.L_x_164:


//--------------------- .text._ZN3cub18CUB_300001_SM_10006detail6reduce18DeviceReduceKernelINS2_10policy_hubIdjN4cuda3__47maximumIvEEE10Policy1000EPdjS8_dNS5_3std3__410__identityEEEvT0_PT3_T1_NS0_13GridEvenShareISI_EET2_T4_ --------------------------
	.section	.text._ZN3cub18CUB_300001_SM_10006detail6reduce18DeviceReduceKernelINS2_10policy_hubIdjN4cuda3__47maximumIvEEE10Policy1000EPdjS8_dNS5_3std3__410__identityEEEvT0_PT3_T1_NS0_13GridEvenShareISI_EET2_T4_,"ax",@progbits
	.align	128
        .global         _ZN3cub18CUB_300001_SM_10006detail6reduce18DeviceReduceKernelINS2_10policy_hubIdjN4cuda3__47maximumIvEEE10Policy1000EPdjS8_dNS5_3std3__410__identityEEEvT0_PT3_T1_NS0_13GridEvenShareISI_EET2_T4_
        .type           _ZN3cub18CUB_300001_SM_10006detail6reduce18DeviceReduceKernelINS2_10policy_hubIdjN4cuda3__47maximumIvEEE10Policy1000EPdjS8_dNS5_3std3__410__identityEEEvT0_PT3_T1_NS0_13GridEvenShareISI_EET2_T4_,@function
        .size           _ZN3cub18CUB_300001_SM_10006detail6reduce18DeviceReduceKernelINS2_10policy_hubIdjN4cuda3__47maximumIvEEE10Policy1000EPdjS8_dNS5_3std3__410__identityEEEvT0_PT3_T1_NS0_13GridEvenShareISI_EET2_T4_,(.L_x_165 - _ZN3cub18CUB_300001_SM_10006detail6reduce18DeviceReduceKernelINS2_10policy_hubIdjN4cuda3__47maximumIvEEE10Policy1000EPdjS8_dNS5_3std3__410__identityEEEvT0_PT3_T1_NS0_13GridEvenShareISI_EET2_T4_)
        .other          _ZN3cub18CUB_300001_SM_10006detail6reduce18DeviceReduceKernelINS2_10policy_hubIdjN4cuda3__47maximumIvEEE10Policy1000EPdjS8_dNS5_3std3__410__identityEEEvT0_PT3_T1_NS0_13GridEvenShareISI_EET2_T4_,@"STO_CUDA_ENTRY STV_DEFAULT"
_ZN3cub18CUB_300001_SM_10006detail6reduce18DeviceReduceKernelINS2_10policy_hubIdjN4cuda3__47maximumIvEEE10Policy1000EPdjS8_dNS5_3std3__410__identityEEEvT0_PT3_T1_NS0_13GridEvenShareISI_EET2_T4_:
.text._ZN3cub18CUB_300001_SM_10006detail6reduce18DeviceReduceKernelINS2_10policy_hubIdjN4cuda3__47maximumIvEEE10Policy1000EPdjS8_dNS5_3std3__410__identityEEEvT0_PT3_T1_NS0_13GridEvenShareISI_EET2_T4_:
[----:B------:R-:W-:Y:S01]  /*0000*/  LDC R1, c[0x0][0x37c] ;  /* 0x0000df00ff017b82 */ /* 0x000fe20000000800 */
[----:B------:R-:W0:Y:S07]  /*0010*/  LDCU UR4, c[0x0][0x380] ;  /* 0x00007000ff0477ac */ /* 0x000e2e0008000800 */
[----:B------:R-:W1:Y:S01]  /*0020*/  S2UR UR16, SR_CTAID.X ;  /* 0x00000000001079c3 */ /* 0x000e620000002500 */
[----:B------:R-:W-:Y:S01]  /*0030*/  BSSY.RECONVERGENT B0, `(.L_x_57) ;  /* 0x00003fa000007945 */ /* 0x000fe20003800200 */
[----:B------:R-:W2:Y:S01]  /*0040*/  LDCU UR5, c[0x0][0x3ac] ;  /* 0x00007580ff0577ac */ /* 0x000ea20008000800 */
[----:B------:R-:W3:Y:S01]  /*0050*/  LDCU.64 UR10, c[0x0][0x358] ;  /* 0x00006b00ff0a77ac */ /* 0x000ee20008000a00 */
[----:B0-----:R-:W-:-:S02]  /*0060*/  ULOP3.LUT UP0, URZ, UR4, 0x1f, URZ, 0xc0, !UPT ;  /* 0x0000001f04ff7892 */ /* 0x001fc4000f80c0ff */
[----:B--2---:R-:W-:-:S07]  /*0070*/  USHF.L.U32 UR5, UR5, 0xb, URZ ;  /* 0x0000000b05057899 */ /* 0x004fce00080006ff */
[----:B---3--:R-:W-:Y:S05]  /*0080*/  BRA.U UP0, `(.L_x_58) ;  /* 0x0000001d00dc7547 */ /* 0x008fea000b800000 */
[----:B------:R-:W1:Y:S02]  /*0090*/  LDCU UR8, c[0x0][0x3a8] ;  /* 0x00007500ff0877ac */ /* 0x000e640008000800 */
[----:B-1----:R-:W-:-:S04]  /*00a0*/  UIMAD UR12, UR16, -0x800, UR8 ;  /* 0xfffff800100c78a4 */ /* 0x002fc8000f8e0208 */
[----:B------:R-:W-:-:S09]  /*00b0*/  UISETP.GT.U32.AND UP0, UPT, UR12, 0x7ff, UPT ;  /* 0x000007ff0c00788c */ /* 0x000fd2000bf04070 */
[----:B------:R-:W-:Y:S05]  /*00c0*/  BRA.U UP0, `(.L_x_59) ;  /* 0x0000001100407547 */ /* 0x000fea000b800000 */
[----:B------:R-:W0:Y:S01]  /*00d0*/  S2R R0, SR_TID.X ;  /* 0x0000000000007919 */ /* 0x000e220000002100 */
[----:B------:R-:W-:Y:S01]  /*00e0*/  BSSY.RECONVERGENT B1, `(.L_x_60) ;  /* 0x000000b000017945 */ /* 0x000fe20003800200 */
[----:B------:R-:W-:Y:S02]  /*00f0*/  CS2R R2, SRZ ;  /* 0x0000000000027805 */ /* 0x000fe4000001ff00 */
[----:B0-----:R-:W-:Y:S01]  /*0100*/  ISETP.GE.U32.AND P0, PT, R0, UR12, PT ;  /* 0x0000000c00007c0c */ /* 0x001fe2000bf06070 */
[----:B------:R-:W-:-:S12]  /*0110*/  IMAD.MOV.U32 R8, RZ, RZ, R0 ;  /* 0x000000ffff087224 */ /* 0x000fd800078e0000 */
[----:B------:R-:W-:Y:S05]  /*0120*/  @P0 BRA `(.L_x_61) ;  /* 0x0000000000180947 */ /* 0x000fea0003800000 */
[----:B------:R-:W0:Y:S01]  /*0130*/  LDC.64 R2, c[0x0][0x380] ;  /* 0x0000e000ff027b82 */ /* 0x000e220000000a00 */
[----:B------:R-:W-:-:S04]  /*0140*/  IMAD.U32 R5, RZ, RZ, UR16 ;  /* 0x00000010ff057e24 */ /* 0x000fc8000f8e00ff */
[----:B------:R-:W-:-:S04]  /*0150*/  IMAD R5, R5, 0x800, R0 ;  /* 0x0000080005057824 */ /* 0x000fc800078e0200 */
[----:B0-----:R-:W-:-:S06]  /*0160*/  IMAD.WIDE.U32 R2, R5, 0x8, R2 ;  /* 0x0000000805027825 */ /* 0x001fcc00078e0002 */
[----:B------:R-:W5:Y:S01]  /*0170*/  LDG.E.64.CONSTANT R2, desc[UR10][R2.64] ;  /* 0x0000000a02027981 */ /* 0x000f62000c1e9b00 */
[----:B------:R-:W-:-:S07]  /*0180*/  VIADD R8, R0, 0x100 ;  /* 0x0000010000087836 */ /* 0x000fce0000000000 */
.L_x_61:
[----:B------:R-:W-:Y:S05]  /*0190*/  BSYNC.RECONVERGENT B1 ;  /* 0x0000000000017941 */ /* 0x000fea0003800200 */
.L_x_60:
[----:B------:R-:W-:Y:S01]  /*01a0*/  ISETP.GE.U32.AND P0, PT, R8, UR12, PT ;  /* 0x0000000c08007c0c */ /* 0x000fe2000bf06070 */
[----:B------:R-:W-:-:S12]  /*01b0*/  BSSY.RECONVERGENT B1, `(.L_x_62) ;  /* 0x000003d000017945 */ /* 0x000fd80003800200 */
[----:B------:R-:W-:Y:S05]  /*01c0*/  @P0 BRA `(.L_x_63) ;  /* 0x0000000000ec0947 */ /* 0x000fea0003800000 */
[----:B------:R-:W-:Y:S01]  /*01d0*/  LOP3.LUT R4, RZ, R8, RZ, 0x33, !PT ;  /* 0x00000008ff047212 */ /* 0x000fe200078e33ff */
[----:B------:R-:W-:Y:S01]  /*01e0*/  IMAD.U32 R6, RZ, RZ, UR16 ;  /* 0x00000010ff067e24 */ /* 0x000fe2000f8e00ff */
[----:B------:R-:W-:Y:S03]  /*01f0*/  BSSY.RECONVERGENT B2, `(.L_x_64) ;  /* 0x0000017000027945 */ /* 0x000fe60003800200 */
[----:B------:R-:W-:-:S04]  /*0200*/  VIADD R5, R4, UR8 ;  /* 0x0000000804057c36 */ /* 0x000fc80008000000 */
[----:B------:R-:W-:Y:S01]  /*0210*/  IMAD R4, R6, -0x800, R5 ;  /* 0xfffff80006047824 */ /* 0x000fe200078e0205 */
[----:B------:R-:W-:-:S04]  /*0220*/  LOP3.LUT R6, R5, 0x300, RZ, 0xc0, !PT ;  /* 0x0000030005067812 */ /* 0x000fc800078ec0ff */
[----:B------:R-:W-:Y:S02]  /*0230*/  ISETP.NE.AND P0, PT, R6, 0x300, PT ;  /* 0x000003000600780c */ /* 0x000fe40003f05270 */
[----:B------:R-:W-:-:S11]  /*0240*/  ISETP.GE.U32.AND P2, PT, R4, 0x300, PT ;  /* 0x000003000400780c */ /* 0x000fd60003f46070 */
[----:B------:R-:W-:Y:S05]  /*0250*/  @!P0 BRA `(.L_x_65) ;  /* 0x0000000000408947 */ /* 0x000fea0003800000 */
[----:B------:R-:W0:Y:S01]  /*0260*/  LDC.64 R6, c[0x0][0x380] ;  /* 0x0000e000ff067b82 */ /* 0x000e220000000a00 */
[----:B------:R-:W-:Y:S01]  /*0270*/  LEA.HI R4, R5, 0x1, RZ, 0x18 ;  /* 0x0000000105047811 */ /* 0x000fe200078fc0ff */
[----:B------:R-:W-:-:S03]  /*0280*/  IMAD.U32 R9, RZ, RZ, UR16 ;  /* 0x00000010ff097e24 */ /* 0x000fc6000f8e00ff */
[----:B------:R-:W-:Y:S01]  /*0290*/  LOP3.LUT R4, R4, 0x3, RZ, 0xc0, !PT ;  /* 0x0000000304047812 */ /* 0x000fe200078ec0ff */
[----:B------:R-:W-:-:S04]  /*02a0*/  IMAD R9, R9, 0x800, R8 ;  /* 0x0000080009097824 */ /* 0x000fc800078e0208 */
[----:B------:R-:W-:-:S07]  /*02b0*/  IMAD.MOV R10, RZ, RZ, -R4 ;  /* 0x000000ffff0a7224 */ /* 0x000fce00078e0a04 */
.L_x_66:
[----:B0-----:R-:W-:-:S06]  /*02c0*/  IMAD.WIDE.U32 R4, R9, 0x8, R6 ;  /* 0x0000000809047825 */ /* 0x001fcc00078e0006 */
[----:B------:R-:W2:Y:S01]  /*02d0*/  LDG.E.64.CONSTANT R4, desc[UR10][R4.64] ;  /* 0x0000000a04047981 */ /* 0x000ea2000c1e9b00 */
[----:B------:R-:W-:Y:S02]  /*02e0*/  VIADD R10, R10, 0x1 ;  /* 0x000000010a0a7836 */ /* 0x000fe40000000000 */
[----:B------:R-:W-:Y:S02]  /*02f0*/  VIADD R8, R8, 0x100 ;  /* 0x0000010008087836 */ /* 0x000fe40000000000 */
[----:B------:R-:W-:Y:S01]  /*0300*/  VIADD R9, R9, 0x100 ;  /* 0x0000010009097836 */ /* 0x000fe20000000000 */
[----:B------:R-:W-:Y:S01]  /*0310*/  ISETP.NE.AND P1, PT, R10, RZ, PT ;  /* 0x000000ff0a00720c */ /* 0x000fe20003f25270 */
[----:B--2--5:R-:W-:-:S06]  /*0320*/  DSETP.GEU.AND P0, PT, R2, R4, PT ;  /* 0x000000040200722a */ /* 0x024fcc0003f0e000 */
[----:B------:R-:W-:Y:S02]  /*0330*/  FSEL R2, R4, R2, !P0 ;  /* 0x0000000204027208 */ /* 0x000fe40004000000 */
[----:B------:R-:W-:-:S04]  /*0340*/  FSEL R3, R5, R3, !P0 ;  /* 0x0000000305037208 */ /* 0x000fc80004000000 */
[----:B------:R-:W-:Y:S05]  /*0350*/  @P1 BRA `(.L_x_66) ;  /* 0xfffffffc00d81947 */ /* 0x000fea000383ffff */
.L_x_65:
[----:B------:R-:W-:Y:S05]  /*0360*/  BSYNC.RECONVERGENT B2 ;  /* 0x0000000000027941 */ /* 0x000fea0003800200 */
.L_x_64:
[----:B------:R-:W-:Y:S05]  /*0370*/  @!P2 BRA `(.L_x_63) ;  /* 0x000000000080a947 */ /* 0x000fea0003800000 */
[----:B------:R-:W0:Y:S01]  /*0380*/  LDC.64 R4, c[0x0][0x380] ;  /* 0x0000e000ff047b82 */ /* 0x000e220000000a00 */
[----:B------:R-:W-:Y:S02]  /*0390*/  IMAD.U32 R7, RZ, RZ, UR16 ;  /* 0x00000010ff077e24 */ /* 0x000fe4000f8e00ff */
[----:B------:R-:W-:Y:S02]  /*03a0*/  VIADD R6, R8, 0x200 ;  /* 0x0000020008067836 */ /* 0x000fe40000000000 */
[----:B------:R-:W-:-:S07]  /*03b0*/  IMAD R7, R7, 0x800, R8 ;  /* 0x0000080007077824 */ /* 0x000fce00078e0208 */
.L_x_67:
[----:B0-----:R-:W-:-:S04]  /*03c0*/  IMAD.WIDE.U32 R8, R7, 0x8, R4 ;  /* 0x0000000807087825 */ /* 0x001fc800078e0004 */
[----:B------:R-:W-:Y:S02]  /*03d0*/  VIADD R11, R7, 0x100 ;  /* 0x00000100070b7836 */ /* 0x000fe40000000000 */
[----:B------:R-:W2:Y:S02]  /*03e0*/  LDG.E.64.CONSTANT R8, desc[UR10][R8.64] ;  /* 0x0000000a08087981 */ /* 0x000ea4000c1e9b00 */
[----:B------:R-:W-:-:S04]  /*03f0*/  IMAD.WIDE.U32 R10, R11, 0x8, R4 ;  /* 0x000000080b0a7825 */ /* 0x000fc800078e0004 */
[----:B------:R-:W-:Y:S02]  /*0400*/  VIADD R13, R7, 0x200 ;  /* 0x00000200070d7836 */ /* 0x000fe40000000000 */
[----:B------:R-:W3:Y:S02]  /*0410*/  LDG.E.64.CONSTANT R10, desc[UR10][R10.64] ;  /* 0x0000000a0a0a7981 */ /* 0x000ee4000c1e9b00 */
[----:B------:R-:W-:-:S04]  /*0420*/  IMAD.WIDE.U32 R12, R13, 0x8, R4 ;  /* 0x000000080d0c7825 */ /* 0x000fc800078e0004 */
[----:B------:R-:W-:Y:S02]  /*0430*/  VIADD R15, R7, 0x300 ;  /* 0x00000300070f7836 */ /* 0x000fe40000000000 */
[----:B------:R-:W4:Y:S02]  /*0440*/  LDG.E.64.CONSTANT R12, desc[UR10][R12.64] ;  /* 0x0000000a0c0c7981 */ /* 0x000f24000c1e9b00 */
[----:B------:R-:W-:-:S06]  /*0450*/  IMAD.WIDE.U32 R14, R15, 0x8, R4 ;  /* 0x000000080f0e7825 */ /* 0x000fcc00078e0004 */
[----:B------:R-:W4:Y:S01]  /*0460*/  LDG.E.64.CONSTANT R14, desc[UR10][R14.64] ;  /* 0x0000000a0e0e7981 */ /* 0x000f22000c1e9b00 */
[----:B------:R-:W-:Y:S01]  /*0470*/  VIADD R7, R7, 0x400 ;  /* 0x0000040007077836 */ /* 0x000fe20000000000 */
[----:B--2--5:R-:W-:-:S06]  /*0480*/  DSETP.GEU.AND P0, PT, R2, R8, PT ;  /* 0x000000080200722a */ /* 0x024fcc0003f0e000 */
[----:B------:R-:W-:Y:S01]  /*0490*/  FSEL R2, R8, R2, !P0 ;  /* 0x0000000208027208 */ /* 0x000fe20004000000 */
[C---:B------:R-:W-:Y:S01]  /*04a0*/  VIADD R8, R6.reuse, 0x200 ;  /* 0x0000020006087836 */ /* 0x040fe20000000000 */
[----:B------:R-:W-:Y:S01]  /*04b0*/  FSEL R3, R9, R3, !P0 ;  /* 0x0000000309037208 */ /* 0x000fe20004000000 */
[----:B------:R-:W-:-:S03]  /*04c0*/  VIADD R6, R6, 0x400 ;  /* 0x0000040006067836 */ /* 0x000fc60000000000 */
[----:B------:R-:W-:Y:S02]  /*04d0*/  ISETP.GE.AND P1, PT, R8, UR12, PT ;  /* 0x0000000c08007c0c */ /* 0x000fe4000bf26270 */
        /* <DEDUP_REMOVED lines=8> */
[----:B------:R-:W-:Y:S01]  /*0560*/  FSEL R3, R15, R3, !P0 ;  /* 0x000000030f037208 */ /* 0x000fe20004000000 */
[----:B------:R-:W-:Y:S06]  /*0570*/  @!P1 BRA `(.L_x_67) ;  /* 0xfffffffc00909947 */ /* 0x000fec000383ffff */
.L_x_63:
[----:B------:R-:W-:Y:S05]  /*0580*/  BSYNC.RECONVERGENT B1 ;  /* 0x0000000000017941 */ /* 0x000fea0003800200 */
.L_x_62:
[----:B------:R-:W-:-:S09]  /*0590*/  UISETP.GE.U32.AND UP0, UPT, UR12, 0x100, UPT ;  /* 0x000001000c00788c */ /* 0x000fd2000bf06070 */
[----:B------:R-:W-:Y:S05]  /*05a0*/  BRA.U !UP0, `(.L_x_68) ;  /* 0x00000005082c7547 */ /* 0x000fea000b800000 */
        /* <DEDUP_REMOVED lines=11> */
[----:B------:R-:W-:Y:S04]  /*0660*/  SHFL.DOWN PT, R6, R4, 0x2, 0x1f ;  /* 0x08401f0004067f89 */ /* 0x000fe800000e0000 */
[----:B------:R-:W0:Y:S01]  /*0670*/  SHFL.DOWN PT, R7, R5, 0x2, 0x1f ;  /* 0x08401f0005077f89 */ /* 0x000e2200000e0000 */
[----:B------:R-:W1:Y:S01]  /*0680*/  @!P2 S2R R8, SR_CgaCtaId ;  /* 0x000000000008a919 */ /* 0x000e620000008800 */
[----:B0-----:R-:W-:-:S06]  /*0690*/  DSETP.GEU.AND P1, PT, R4, R6, PT ;  /* 0x000000060400722a */ /* 0x001fcc0003f2e000 */
[----:B------:R-:W-:Y:S02]  /*06a0*/  @!P0 FSEL R4, R6, R4, !P1 ;  /* 0x0000000406048208 */ /* 0x000fe40004800000 */
[----:B------:R-:W-:Y:S02]  /*06b0*/  @!P0 FSEL R5, R7, R5, !P1 ;  /* 0x0000000507058208 */ /* 0x000fe40004800000 */
[----:B------:R-:W-:Y:S01]  /*06c0*/  ISETP.GT.AND P0, PT, R9, 0x1b, PT ;  /* 0x0000001b0900780c */ /* 0x000fe20003f04270 */
[----:B------:R-:W-:Y:S01]  /*06d0*/  SHFL.DOWN PT, R2, R4, 0x4, 0x1f ;  /* 0x08801f0004027f89 */ /* 0x000fe200000e0000 */
[----:B------:R-:W-:Y:S02]  /*06e0*/  @!P2 MOV R7, 0x400 ;  /* 0x000004000007a802 */ /* 0x000fe40000000f00 */
[----:B------:R-:W-:Y:S01]  /*06f0*/  @!P2 SHF.R.U32.HI R6, RZ, 0x2, R0 ;  /* 0x00000002ff06a819 */ /* 0x000fe20000011600 */
[----:B------:R-:W0:Y:S01]  /*0700*/  SHFL.DOWN PT, R3, R5, 0x4, 0x1f ;  /* 0x08801f0005037f89 */ /* 0x000e2200000e0000 */
[----:B-1----:R-:W-:-:S02]  /*0710*/  @!P2 LEA R11, R8, R7, 0x18 ;  /* 0x00000007080ba211 */ /* 0x002fc400078ec0ff */
[----:B------:R-:W-:-:S05]  /*0720*/  @!P2 LOP3.LUT R8, R6, 0xf8, RZ, 0xc0, !PT ;  /* 0x000000f80608a812 */ /* 0x000fca00078ec0ff */
        /* <DEDUP_REMOVED lines=26> */
[----:B-1----:R-:W1:Y:S04]  /*08d0*/  LDS.128 R4, [UR4+0x20] ;  /* 0x00002004ff047984 */ /* 0x002e680008000c00 */
[----:B------:R-:W2:Y:S01]  /*08e0*/  LDS.128 R8, [UR4+0x30] ;  /* 0x00003004ff087984 */ /* 0x000ea20008000c00 */
        /* <DEDUP_REMOVED lines=8> */
[----:B------:R-:W-:Y:S02]  /*0970*/  FSEL R5, R5, R3, !P1 ;  /* 0x0000000305057208 */ /* 0x000fe40004800000 */
[----:B------:R-:W0:Y:S04]  /*0980*/  LDS.64 R2, [UR4+0x40] ;  /* 0x00004004ff027984 */ /* 0x000e280008000a00 */
[----:B------:R-:W-:-:S06]  /*0990*/  DSETP.GEU.AND P1, PT, R4, R6, PT ;  /* 0x000000060400722a */ /* 0x000fcc0003f2e000 */
[----:B------:R-:W-:Y:S02]  /*09a0*/  FSEL R4, R6, R4, !P1 ;  /* 0x0000000406047208 */ /* 0x000fe40004800000 */
[----:B------:R-:W-:-:S06]  /*09b0*/  FSEL R5, R7, R5, !P1 ;  /* 0x0000000507057208 */ /* 0x000fcc0004800000 */
[----:B--2---:R-:W-:-:S06]  /*09c0*/  DSETP.GEU.AND P1, PT, R4, R8, PT ;  /* 0x000000080400722a */ /* 0x004fcc0003f2e000 */
[----:B------:R-:W-:Y:S02]  /*09d0*/  FSEL R4, R8, R4, !P1 ;  /* 0x0000000408047208 */ /* 0x000fe40004800000 */
[----:B------:R-:W-:-:S06]  /*09e0*/  FSEL R5, R9, R5, !P1 ;  /* 0x0000000509057208 */ /* 0x000fcc0004800000 */
[----:B------:R-:W-:-:S06]  /*09f0*/  DSETP.GEU.AND P1, PT, R4, R10, PT ;  /* 0x0000000a0400722a */ /* 0x000fcc0003f2e000 */
[----:B------:R-:W-:Y:S02]  /*0a00*/  FSEL R4, R10, R4, !P1 ;  /* 0x000000040a047208 */ /* 0x000fe40004800000 */
[----:B------:R-:W-:-:S06]  /*0a10*/  FSEL R5, R11, R5, !P1 ;  /* 0x000000050b057208 */ /* 0x000fcc0004800000 */
[----:B0-----:R-:W-:-:S06]  /*0a20*/  DSETP.GEU.AND P1, PT, R4, R2, PT ;  /* 0x000000020400722a */ /* 0x001fcc0003f2e000 */
[----:B------:R-:W-:Y:S02]  /*0a30*/  FSEL R2, R2, R4, !P1 ;  /* 0x0000000402027208 */ /* 0x000fe40004800000 */
[----:B------:R-:W-:Y:S01]  /*0a40*/  FSEL R3, R3, R5, !P1 ;  /* 0x0000000503037208 */ /* 0x000fe20004800000 */
[----:B------:R-:W-:Y:S06]  /*0a50*/  BRA `(.L_x_69) ;  /* 0x00000034005c7947 */ /* 0x000fec0003800000 */
.L_x_68:
[----:B------:R-:W-:Y:S01]  /*0a60*/  LOP3.LUT R4, R0, 0x3e0, RZ, 0xc0, !PT ;  /* 0x000003e000047812 */ /* 0x000fe200078ec0ff */
[----:B------:R-:W0:Y:S04]  /*0a70*/  S2R R10, SR_LANEID ;  /* 0x00000000000a7919 */ /* 0x000e280000000000 */
[----:B------:R-:W-:Y:S01]  /*0a80*/  VIADD R5, R4, 0x20 ;  /* 0x0000002004057836 */ /* 0x000fe20000000000 */
[----:B------:R-:W-:-:S04]  /*0a90*/  LOP3.LUT R4, RZ, R4, RZ, 0x33, !PT ;  /* 0x00000004ff047212 */ /* 0x000fc800078e33ff */
[----:B------:R-:W-:Y:S01]  /*0aa0*/  ISETP.GT.U32.AND P0, PT, R5, UR12, PT ;  /* 0x0000000c05007c0c */ /* 0x000fe2000bf04070 */
[----:B------:R-:W-:-:S05]  /*0ab0*/  VIADD R4, R4, UR12 ;  /* 0x0000000c04047c36 */ /* 0x000fca0008000000 */
[----:B------:R-:W-:-:S05]  /*0ac0*/  SEL R5, R4, 0x1f, P0 ;  /* 0x0000001f04057807 */ /* 0x000fca0000000000 */
[----:B-----5:R-:W-:Y:S04]  /*0ad0*/  SHFL.DOWN PT, R6, R2, 0x1, R5 ;  /* 0x0820000002067989 */ /* 0x020fe800000e0005 */
[----:B------:R-:W1:Y:S01]  /*0ae0*/  SHFL.DOWN PT, R7, R3, 0x1, R5 ;  /* 0x0820000003077989 */ /* 0x000e6200000e0005 */
[----:B0-----:R-:W-:Y:S01]  /*0af0*/  ISETP.GE.AND P0, PT, R10, R5, PT ;  /* 0x000000050a00720c */ /* 0x001fe20003f06270 */
[----:B-1----:R-:W-:-:S06]  /*0b00*/  DSETP.GEU.AND P1, PT, R2, R6, PT ;  /* 0x000000060200722a */ /* 0x002fcc0003f2e000 */
[-C--:B------:R-:W-:Y:S01]  /*0b10*/  FSEL R9, R6, R2.reuse, !P1 ;  /* 0x0000000206097208 */ /* 0x080fe20004800000 */
[----:B------:R-:W-:Y:S01]  /*0b20*/  VIADD R6, R10, 0x2 ;  /* 0x000000020a067836 */ /* 0x000fe20000000000 */
[-C--:B------:R-:W-:Y:S02]  /*0b30*/  FSEL R7, R7, R3.reuse, !P1 ;  /* 0x0000000307077208 */ /* 0x080fe40004800000 */
[----:B------:R-:W-:Y:S02]  /*0b40*/  FSEL R4, R9, R2, !P0 ;  /* 0x0000000209047208 */ /* 0x000fe40004000000 */
[----:B------:R-:W-:Y:S02]  /*0b50*/  FSEL R7, R7, R3, !P0 ;  /* 0x0000000307077208 */ /* 0x000fe40004000000 */
[----:B------:R-:W-:Y:S01]  /*0b60*/  ISETP.GT.AND P0, PT, R6, R5, PT ;  /* 0x000000050600720c */ /* 0x000fe20003f04270 */
[----:B------:R-:W-:Y:S01]  /*0b70*/  SHFL.DOWN PT, R8, R4, 0x2, R5 ;  /* 0x0840000004087989 */ /* 0x000fe200000e0005 */
[----:B------:R-:W-:-:S03]  /*0b80*/  IMAD.MOV.U32 R6, RZ, RZ, R4 ;  /* 0x000000ffff067224 */ /* 0x000fc600078e0004 */
[----:B------:R-:W0:Y:S03]  /*0b90*/  SHFL.DOWN PT, R9, R7, 0x2, R5 ;  /* 0x0840000007097989 */ /* 0x000e2600000e0005 */
[----:B0-----:R-:W-:Y:S01]  /*0ba0*/  DSETP.GEU.AND P1, PT, R6, R8, PT ;  /* 0x000000080600722a */ /* 0x001fe20003f2e000 */
[----:B------:R-:W-:-:S05]  /*0bb0*/  VIADD R6, R10, 0x4 ;  /* 0x000000040a067836 */ /* 0x000fca0000000000 */
[----:B------:R-:W-:Y:S02]  /*0bc0*/  @!P0 FSEL R4, R8, R4, !P1 ;  /* 0x0000000408048208 */ /* 0x000fe40004800000 */
[----:B------:R-:W-:Y:S02]  /*0bd0*/  @!P0 FSEL R7, R9, R7, !P1 ;  /* 0x0000000709078208 */ /* 0x000fe40004800000 */
        /* <DEDUP_REMOVED lines=10> */
[----:B------:R-:W-:Y:S01]  /*0c80*/  IMAD.MOV.U32 R6, RZ, RZ, R4 ;  /* 0x000000ffff067224 */ /* 0x000fe200078e0004 */
[C---:B------:R-:W-:Y:S02]  /*0c90*/  ISETP.NE.AND P0, PT, R10.reuse, RZ, PT ;  /* 0x000000ff0a00720c */ /* 0x040fe40003f05270 */
[----:B------:R-:W0:Y:S11]  /*0ca0*/  SHFL.DOWN PT, R3, R7, 0x8, R5 ;  /* 0x0900000007037989 */ /* 0x000e3600000e0005 */
[----:B------:R-:W1:Y:S01]  /*0cb0*/  @!P0 S2R R9, SR_CgaCtaId ;  /* 0x0000000000098919 */ /* 0x000e620000008800 */
[----:B------:R-:W-:Y:S01]  /*0cc0*/  @!P0 MOV R8, 0x400 ;  /* 0x0000040000088802 */ /* 0x000fe20000000f00 */
[----:B0-----:R-:W-:Y:S01]  /*0cd0*/  DSETP.GEU.AND P2, PT, R6, R2, PT ;  /* 0x000000020600722a */ /* 0x001fe20003f4e000 */
[----:B------:R-:W-:-:S05]  /*0ce0*/  VIADD R6, R10, 0x10 ;  /* 0x000000100a067836 */ /* 0x000fca0000000000 */
[----:B------:R-:W-:Y:S02]  /*0cf0*/  @!P1 FSEL R4, R2, R4, !P2 ;  /* 0x0000000402049208 */ /* 0x000fe40005000000 */
[----:B------:R-:W-:Y:S02]  /*0d00*/  @!P1 FSEL R7, R3, R7, !P2 ;  /* 0x0000000703079208 */ /* 0x000fe40005000000 */
[----:B------:R-:W-:Y:S01]  /*0d10*/  ISETP.GT.AND P1, PT, R6, R5, PT ;  /* 0x000000050600720c */ /* 0x000fe20003f24270 */
[----:B------:R-:W-:Y:S01]  /*0d20*/  SHFL.DOWN PT, R2, R4, 0x10, R5 ;  /* 0x0a00000004027989 */ /* 0x000fe200000e0005 */
[----:B------:R-:W-:-:S03]  /*0d30*/  @!P0 SHF.R.U32.HI R6, RZ, 0x2, R0 ;  /* 0x00000002ff068819 */ /* 0x000fc60000011600 */
[----:B------:R0:W2:Y:S01]  /*0d40*/  SHFL.DOWN PT, R3, R7, 0x10, R5 ;  /* 0x0a00000007037989 */ /* 0x0000a200000e0005 */
[----:B------:R-:W-:Y:S02]  /*0d50*/  @!P0 LOP3.LUT R6, R6, 0xf8, RZ, 0xc0, !PT ;  /* 0x000000f806068812 */ /* 0x000fe400078ec0ff */
[----:B-1----:R-:W-:-:S05]  /*0d60*/  @!P0 LEA R9, R9, R8, 0x18 ;  /* 0x0000000809098211 */ /* 0x002fca00078ec0ff */
[----:B------:R-:W-:Y:S02]  /*0d70*/  @!P0 IMAD.IADD R9, R6, 0x1, R9 ;  /* 0x0000000106098824 */ /* 0x000fe400078e0209 */
[----:B0-----:R-:W-:-:S06]  /*0d80*/  IMAD.MOV.U32 R5, RZ, RZ, R7 ;  /* 0x000000ffff057224 */ /* 0x001fcc00078e0007 */
[----:B--2---:R-:W-:-:S06]  /*0d90*/  DSETP.GEU.AND P2, PT, R4, R2, PT ;  /* 0x000000020400722a */ /* 0x004fcc0003f4e000 */
[----:B------:R-:W-:Y:S02]  /*0da0*/  @!P1 FSEL R4, R2, R4, !P2 ;  /* 0x0000000402049208 */ /* 0x000fe40005000000 */
[----:B------:R-:W-:-:S03]  /*0db0*/  @!P1 FSEL R7, R3, R7, !P2 ;  /* 0x0000000703079208 */ /* 0x000fc60005000000 */
[----:B------:R-:W-:Y:S02]  /*0dc0*/  IMAD.MOV.U32 R2, RZ, RZ, R4 ;  /* 0x000000ffff027224 */ /* 0x000fe400078e0004 */
[----:B------:R-:W-:-:S05]  /*0dd0*/  IMAD.MOV.U32 R3, RZ, RZ, R7 ;  /* 0x000000ffff037224 */ /* 0x000fca00078e0007 */
[----:B------:R1:W-:Y:S01]  /*0de0*/  @!P0 STS.64 [R9+0x8], R2 ;  /* 0x0000080209008388 */ /* 0x0003e20000000a00 */
[----:B------:R-:W-:Y:S01]  /*0df0*/  BAR.SYNC.DEFER_BLOCKING 0x0 ;  /* 0x0000000000007b1d */ /* 0x000fe20000010000 */
[----:B------:R-:W-:-:S13]  /*0e00*/  ISETP.NE.AND P0, PT, R0, RZ, PT ;  /* 0x000000ff0000720c */ /* 0x000fda0003f05270 */
[----:B-1----:R-:W-:Y:S05]  /*0e10*/  @P0 BRA `(.L_x_69) ;  /* 0x00000030006c0947 */ /* 0x002fea0003800000 */
[----:B------:R-:W0:Y:S01]  /*0e20*/  S2UR UR5, SR_CgaCtaId ;  /* 0x00000000000579c3 */ /* 0x000e220000008800 */
[----:B------:R-:W-:Y:S01]  /*0e30*/  UMOV UR4, 0x400 ;  /* 0x0000040000047882 */ /* 0x000fe20000000000 */
[----:B------:R-:W-:Y:S02]  /*0e40*/  UISETP.GT.U32.AND UP0, UPT, UR12, 0x20, UPT ;  /* 0x000000200c00788c */ /* 0x000fe4000bf04070 */
[----:B------:R-:W-:-:S04]  /*0e50*/  UISETP.GT.U32.AND UP1, UPT, UR12, 0x40, UPT ;  /* 0x000000400c00788c */ /* 0x000fc8000bf24070 */
[----:B------:R-:W-:Y:S01]  /*0e60*/  PLOP3.LUT P3, PT, PT, PT, UP0, 0x80, 0x8 ;  /* 0x000000000008781c */ /* 0x000fe20003f6f008 */
[----:B------:R-:W-:Y:S01]  /*0e70*/  UISETP.GT.U32.AND UP0, UPT, UR12, 0x60, UPT ;  /* 0x000000600c00788c */ /* 0x000fe2000bf04070 */
[----:B------:R-:W-:Y:S01]  /*0e80*/  PLOP3.LUT P2, PT, PT, PT, UP1, 0x80, 0x8 ;  /* 0x000000000008781c */ /* 0x000fe20003f4f018 */
[----:B0-----:R-:W-:-:S09]  /*0e90*/  ULEA UR4, UR5, UR4, 0x18 ;  /* 0x0000000405047291 */ /* 0x001fd2000f8ec0ff */
[----:B------:R-:W0:Y:S04]  /*0ea0*/  LDS.128 R12, [UR4+0x10] ;  /* 0x00001004ff0c7984 */ /* 0x000e280008000c00 */
[----:B------:R-:W1:Y:S01]  /*0eb0*/  LDS.128 R4, [UR4+0x20] ;  /* 0x00002004ff047984 */ /* 0x000e620008000c00 */
[----:B0-----:R-:W-:-:S06]  /*0ec0*/  DSETP.GEU.AND P1, PT, R2, R12, PT ;  /* 0x0000000c0200722a */ /* 0x001fcc0003f2e000 */
[-C--:B------:R-:W-:Y:S02]  /*0ed0*/  FSEL R9, R12, R2.reuse, !P1 ;  /* 0x000000020c097208 */ /* 0x080fe40004800000 */
[-C--:B------:R-:W-:Y:S02]  /*0ee0*/  FSEL R11, R13, R3.reuse, !P1 ;  /* 0x000000030d0b7208 */ /* 0x080fe40004800000 */
[----:B------:R-:W-:Y:S02]  /*0ef0*/  FSEL R13, R9, R2, P3 ;  /* 0x00000002090d7208 */ /* 0x000fe40001800000 */
[----:B------:R-:W-:Y:S02]  /*0f00*/  FSEL R0, R11, R3, P3 ;  /* 0x000000030b007208 */ /* 0x000fe40001800000 */
[----:B------:R-:W-:Y:S01]  /*0f10*/  PLOP3.LUT P1, PT, PT, PT, UP0, 0x80, 0x8 ;  /* 0x000000000008781c */ /* 0x000fe20003f2f008 */
[----:B------:R-:W-:Y:S01]  /*0f20*/  IMAD.MOV.U32 R2, RZ, RZ, R13 ;  /* 0x000000ffff027224 */ /* 0x000fe200078e000d */
[----:B------:R-:W0:Y:S01]  /*0f30*/  LDS.128 R8, [UR4+0x30] ;  /* 0x00003004ff087984 */ /* 0x000e220008000c00 */
[----:B------:R-:W-:Y:S01]  /*0f40*/  IMAD.MOV.U32 R3, RZ, RZ, R0 ;  /* 0x000000ffff037224 */ /* 0x000fe200078e0000 */
[----:B------:R-:W-:-:S05]  /*0f50*/  UISETP.GT.U32.AND UP0, UPT, UR12, 0x80, UPT ;  /* 0x000000800c00788c */ /* 0x000fca000bf04070 */
[----:B------:R-:W-:-:S06]  /*0f60*/  DSETP.GEU.AND P3, PT, R2, R14, PT ;  /* 0x0000000e0200722a */ /* 0x000fcc0003f6e000 */
[----:B------:R-:W-:Y:S02]  /*0f70*/  @P2 FSEL R13, R14, R13, !P3 ;  /* 0x0000000d0e0d2208 */ /* 0x000fe40005800000 */
[----:B------:R-:W-:Y:S02]  /*0f80*/  @P2 FSEL R0, R15, R0, !P3 ;  /* 0x000000000f002208 */ /* 0x000fe40005800000 */
[----:B------:R-:W-:Y:S01]  /*0f90*/  PLOP3.LUT P2, PT, PT, PT, UP0, 0x80, 0x8 ;  /* 0x000000000008781c */ /* 0x000fe20003f4f008 */
[----:B------:R-:W-:Y:S01]  /*0fa0*/  IMAD.MOV.U32 R2, RZ, RZ, R13 ;  /* 0x000000ffff027224 */ /* 0x000fe200078e000d */
[----:B------:R-:W-:Y:S01]  /*0fb0*/  UISETP.GT.U32.AND UP0, UPT, UR12, 0xa0, UPT ;  /* 0x000000a00c00788c */ /* 0x000fe2000bf04070 */
[----:B------:R-:W-:-:S06]  /*0fc0*/  IMAD.MOV.U32 R3, RZ, RZ, R0 ;  /* 0x000000ffff037224 */ /* 0x000fcc00078e0000 */
[----:B-1----:R-:W-:Y:S01]  /*0fd0*/  DSETP.GEU.AND P3, PT, R2, R4, PT ;  /* 0x000000040200722a */ /* 0x002fe20003f6e000 */
[----:B------:R-:W1:Y:S05]  /*0fe0*/  LDS.64 R2, [UR4+0x40] ;  /* 0x00004004ff027984 */ /* 0x000e6a0008000a00 */
[----:B------:R-:W-:Y:S02]  /*0ff0*/  @P1 FSEL R13, R4, R13, !P3 ;  /* 0x0000000d040d1208 */ /* 0x000fe40005800000 */
[----:B------:R-:W-:Y:S02]  /*1000*/  @P1 FSEL R0, R5, R0, !P3 ;  /* 0x0000000005001208 */ /* 0x000fe40005800000 */
[----:B------:R-:W-:Y:S01]  /*1010*/  PLOP3.LUT P1, PT, PT, PT, UP0, 0x80, 0x8 ;  /* 0x000000000008781c */ /* 0x000fe20003f2f008 */
[----:B------:R-:W-:Y:S01]  /*1020*/  IMAD.MOV.U32 R4, RZ, RZ, R13 ;  /* 0x000000ffff047224 */ /* 0x000fe200078e000d */
[----:B------:R-:W-:Y:S01]  /*1030*/  UISETP.GT.U32.AND UP0, UPT, UR12, 0xc0, UPT ;  /* 0x000000c00c00788c */ /* 0x000fe2000bf04070 */
[----:B------:R-:W-:-:S06]  /*1040*/  IMAD.MOV.U32 R5, RZ, RZ, R0 ;  /* 0x000000ffff057224 */ /* 0x000fcc00078e0000 */
[----:B------:R-:W-:-:S06]  /*1050*/  DSETP.GEU.AND P3, PT, R4, R6, PT ;  /* 0x000000060400722a */ /* 0x000fcc0003f6e000 */
[----:B------:R-:W-:Y:S02]  /*1060*/  @P2 FSEL R13, R6, R13, !P3 ;  /* 0x0000000d060d2208 */ /* 0x000fe40005800000 */
[----:B------:R-:W-:Y:S02]  /*1070*/  @P2 FSEL R0, R7, R0, !P3 ;  /* 0x0000000007002208 */ /* 0x000fe40005800000 */
[----:B------:R-:W-:Y:S01]  /*1080*/  PLOP3.LUT P2, PT, PT, PT, UP0, 0x80, 0x8 ;  /* 0x000000000008781c */ /* 0x000fe20003f4f008 */
[----:B------:R-:W-:Y:S01]  /*1090*/  IMAD.MOV.U32 R4, RZ, RZ, R13 ;  /* 0x000000ffff047224 */ /* 0x000fe200078e000d */
[----:B------:R-:W-:Y:S01]  /*10a0*/  UISETP.GT.U32.AND UP0, UPT, UR12, 0xe0, UPT ;  /* 0x000000e00c00788c */ /* 0x000fe2000bf04070 */
[----:B------:R-:W-:-:S06]  /*10b0*/  IMAD.MOV.U32 R5, RZ, RZ, R0 ;  /* 0x000000ffff057224 */ /* 0x000fcc00078e0000 */
[----:B0-----:R-:W-:-:S06]  /*10c0*/  DSETP.GEU.AND P3, PT, R4, R8, PT ;  /* 0x000000080400722a */ /* 0x001fcc0003f6e000 */
[----:B------:R-:W-:Y:S02]  /*10d0*/  @P1 FSEL R13, R8, R13, !P3 ;  /* 0x0000000d080d1208 */ /* 0x000fe40005800000 */
[----:B------:R-:W-:Y:S02]  /*10e0*/  @P1 FSEL R0, R9, R0, !P3 ;  /* 0x0000000009001208 */ /* 0x000fe40005800000 */
[----:B------:R-:W-:Y:S01]  /*10f0*/  PLOP3.LUT P1, PT, PT, PT, UP0, 0x80, 0x8 ;  /* 0x000000000008781c */ /* 0x000fe20003f2f008 */
[----:B------:R-:W-:Y:S02]  /*1100*/  IMAD.MOV.U32 R4, RZ, RZ, R13 ;  /* 0x000000ffff047224 */ /* 0x000fe400078e000d */
[----:B------:R-:W-:-:S06]  /*1110*/  IMAD.MOV.U32 R5, RZ, RZ, R0 ;  /* 0x000000ffff057224 */ /* 0x000fcc00078e0000 */
[----:B------:R-:W-:-:S06]  /*1120*/  DSETP.GEU.AND P3, PT, R4, R10, PT ;  /* 0x0000000a0400722a */ /* 0x000fcc0003f6e000 */
[----:B------:R-:W-:Y:S02]  /*1130*/  @P2 FSEL R13, R10, R13, !P3 ;  /* 0x0000000d0a0d2208 */ /* 0x000fe40005800000 */
[----:B------:R-:W-:-:S03]  /*1140*/  @P2 FSEL R0, R11, R0, !P3 ;  /* 0x000000000b002208 */ /* 0x000fc60005800000 */
[----:B------:R-:W-:Y:S02]  /*1150*/  IMAD.MOV.U32 R4, RZ, RZ, R13 ;  /* 0x000000ffff047224 */ /* 0x000fe400078e000d */
[----:B------:R-:W-:-:S06]  /*1160*/  IMAD.MOV.U32 R5, RZ, RZ, R0 ;  /* 0x000000ffff057224 */ /* 0x000fcc00078e0000 */
[----:B-1----:R-:W-:-:S06]  /*1170*/  DSETP.GEU.AND P2, PT, R4, R2, PT ;  /* 0x000000020400722a */ /* 0x002fcc0003f4e000 */
[----:B------:R-:W-:Y:S02]  /*1180*/  @P1 FSEL R13, R2, R13, !P2 ;  /* 0x0000000d020d1208 */ /* 0x000fe40005000000 */
[----:B------:R-:W-:-:S03]  /*1190*/  @P1 FSEL R0, R3, R0, !P2 ;  /* 0x0000000003001208 */ /* 0x000fc60005000000 */
[----:B------:R-:W-:Y:S02]  /*11a0*/  IMAD.MOV.U32 R2, RZ, RZ, R13 ;  /* 0x000000ffff027224 */ /* 0x000fe400078e000d */
[----:B------:R-:W-:Y:S01]  /*11b0*/  IMAD.MOV.U32 R3, RZ, RZ, R0 ;  /* 0x000000ffff037224 */ /* 0x000fe200078e0000 */
[----:B------:R-:W-:Y:S06]  /*11c0*/  BRA `(.L_x_69) ;  /* 0x0000002c00807947 */ /* 0x000fec0003800000 */
.L_x_59:
[----:B------:R-:W0:Y:S01]  /*11d0*/  S2R R0, SR_TID.X ;  /* 0x0000000000007919 */ /* 0x000e220000002100 */
[----:B------:R-:W1:Y:S01]  /*11e0*/  LDC.64 R20, c[0x0][0x380] ;  /* 0x0000e000ff147b82 */ /* 0x000e620000000a00 */
[----:B------:R-:W-:Y:S02]  /*11f0*/  IMAD.U32 R3, RZ, RZ, UR16 ;  /* 0x00000010ff037e24 */ /* 0x000fe4000f8e00ff */
[----:B0-----:R-:W-:-:S04]  /*1200*/  IMAD.SHL.U32 R2, R0, 0x4, RZ ;  /* 0x0000000400027824 */ /* 0x001fc800078e00ff */
[----:B------:R-:W-:-:S04]  /*1210*/  IMAD R3, R3, 0x800, R2 ;  /* 0x0000080003037824 */ /* 0x000fc800078e0202 */
[----:B-1----:R-:W-:-:S05]  /*1220*/  IMAD.WIDE.U32 R20, R3, 0x8, R20 ;  /* 0x0000000803147825 */ /* 0x002fca00078e0014 */
[----:B------:R-:W2:Y:S04]  /*1230*/  LDG.E.128.CONSTANT R4, desc[UR10][R20.64] ;  /* 0x0000000a14047981 */ /* 0x000ea8000c1e9d00 */
[----:B------:R-:W3:Y:S04]  /*1240*/  LDG.E.128.CONSTANT R8, desc[UR10][R20.64+0x10] ;  /* 0x0000100a14087981 */ /* 0x000ee8000c1e9d00 */
[----:B------:R-:W4:Y:S04]  /*1250*/  LDG.E.128.CONSTANT R12, desc[UR10][R20.64+0x2000] ;  /* 0x0020000a140c7981 */ /* 0x000f28000c1e9d00 */
[----:B------:R-:W5:Y:S01]  /*1260*/  LDG.E.128.CONSTANT R16, desc[UR10][R20.64+0x2010] ;  /* 0x0020100a14107981 */ /* 0x000f62000c1e9d00 */
[----:B------:R-:W-:Y:S01]  /*1270*/  UISETP.GE.U32.AND UP0, UPT, UR12, UR5, UPT ;  /* 0x000000050c00728c */ /* 0x000fe2000bf06070 */
        /* <DEDUP_REMOVED lines=21> */
[----:B------:R-:W-:Y:S06]  /*13d0*/  BRA.U !UP0, `(.L_x_70) ;  /* 0x0000000508dc7547 */ /* 0x000fec000b800000 */
[----:B------:R-:W-:Y:S02]  /*13e0*/  ULEA UR6, UR16, UR5, 0xb ;  /* 0x0000000510067291 */ /* 0x000fe4000f8e58ff */
[----:B------:R-:W-:Y:S01]  /*13f0*/  UIADD3 UR14, UPT, UPT, UR8, -0x800, URZ ;  /* 0xfffff800080e7890 */ /* 0x000fe2000fffe0ff */
[----:B------:R-:W0:Y:S03]  /*1400*/  LDCU UR9, c[0x0][0x3a8] ;  /* 0x00007500ff0977ac */ /* 0x000e260008000800 */
[----:B------:R-:W-:Y:S01]  /*1410*/  VIADD R3, R0, UR6 ;  /* 0x0000000600037c36 */ /* 0x000fe20008000000 */
[----:B------:R-:W-:Y:S01]  /*1420*/  UISETP.GT.U32.AND UP0, UPT, UR6, UR14, UPT ;  /* 0x0000000e0600728c */ /* 0x000fe2000bf04070 */
[----:B------:R-:W1:Y:S01]  /*1430*/  LDCU.64 UR18, c[0x0][0x380] ;  /* 0x00007000ff1277ac */ /* 0x000e620008000a00 */
[----:B------:R-:W-:Y:S01]  /*1440*/  UIADD3 UR13, UPT, UPT, UR6, 0x100, URZ ;  /* 0x00000100060d7890 */ /* 0x000fe2000fffe0ff */
[----:B------:R-:W-:Y:S01]  /*1450*/  UMOV UR4, URZ ;  /* 0x000000ff00047c82 */ /* 0x000fe20008000000 */
[----:B------:R-:W-:-:S05]  /*1460*/  UMOV UR7, UR6 ;  /* 0x0000000600077c82 */ /* 0x000fca0008000000 */
[----:B------:R-:W-:Y:S05]  /*1470*/  BRA.U UP0, `(.L_x_71) ;  /* 0x0000000100a87547 */ /* 0x000fea000b800000 */
.L_x_72:
[----:B------:R-:W-:-:S05]  /*1480*/  IADD3 R4, P0, PT, R2, UR7, RZ ;  /* 0x0000000702047c10 */ /* 0x000fca000ff1e0ff */
[----:B------:R-:W-:Y:S01]  /*1490*/  IMAD.X R5, RZ, RZ, RZ, P0 ;  /* 0x000000ffff057224 */ /* 0x000fe200000e06ff */
[----:B-1----:R-:W-:-:S04]  /*14a0*/  LEA R22, P0, R4, UR18, 0x3 ;  /* 0x0000001204167c11 */ /* 0x002fc8000f8018ff */
[----:B------:R-:W-:-:S05]  /*14b0*/  LEA.HI.X R23, R4, UR19, R5, 0x3, P0 ;  /* 0x0000001304177c11 */ /* 0x000fca00080f1c05 */
[----:B------:R-:W2:Y:S04]  /*14c0*/  LDG.E.128.CONSTANT R4, desc[UR10][R22.64] ;  /* 0x0000000a16047981 */ /* 0x000ea8000c1e9d00 */
[----:B------:R-:W3:Y:S04]  /*14d0*/  LDG.E.128.CONSTANT R8, desc[UR10][R22.64+0x10] ;  /* 0x0000100a16087981 */ /* 0x000ee8000c1e9d00 */
[----:B------:R-:W4:Y:S04]  /*14e0*/  LDG.E.128.CONSTANT R12, desc[UR10][R22.64+0x2000] ;  /* 0x0020000a160c7981 */ /* 0x000f28000c1e9d00 */
[----:B------:R-:W5:Y:S01]  /*14f0*/  LDG.E.128.CONSTANT R16, desc[UR10][R22.64+0x2010] ;  /* 0x0020100a16107981 */ /* 0x000f62000c1e9d00 */
[----:B0-----:R-:W-:-:S02]  /*1500*/  UMOV UR8, UR9 ;  /* 0x0000000900087c82 */ /* 0x001fc40008000000 */
[----:B------:R-:W-:-:S04]  /*1510*/  UIADD3 UR15, UPT, UPT, -UR7, UR8, URZ ;  /* 0x00000008070f7290 */ /* 0x000fc8000fffe1ff */
[----:B------:R-:W-:Y:S01]  /*1520*/  UISETP.GE.U32.AND UP0, UPT, UR15, UR5, UPT ;  /* 0x000000050f00728c */ /* 0x000fe2000bf06070 */
        /* <DEDUP_REMOVED lines=25> */
[----:B------:R-:W-:Y:S02]  /*16c0*/  UIADD3 UR7, UPT, UPT, UR5, UR7, URZ ;  /* 0x0000000705077290 */ /* 0x000fe4000fffe0ff */
[----:B------:R-:W-:Y:S01]  /*16d0*/  VIADD R3, R3, UR5 ;  /* 0x0000000503037c36 */ /* 0x000fe20008000000 */
[----:B------:R-:W-:Y:S02]  /*16e0*/  UIADD3 UR4, UPT, UPT, UR4, 0x1, URZ ;  /* 0x0000000104047890 */ /* 0x000fe4000fffe0ff */
[----:B------:R-:W-:Y:S02]  /*16f0*/  UISETP.GT.U32.AND UP0, UPT, UR7, UR14, UPT ;  /* 0x0000000e0700728c */ /* 0x000fe4000bf04070 */
[----:B------:R-:W-:-:S07]  /*1700*/  UIADD3 UR13, UPT, UPT, UR5, UR13, URZ ;  /* 0x0000000d050d7290 */ /* 0x000fce000fffe0ff */
[----:B------:R-:W-:Y:S05]  /*1710*/  BRA.U !UP0, `(.L_x_72) ;  /* 0xfffffffd08587547 */ /* 0x000fea000b83ffff */
.L_x_71:
[----:B------:R-:W-:-:S09]  /*1720*/  UISETP.GE.U32.AND UP0, UPT, UR7, UR8, UPT ;  /* 0x000000080700728c */ /* 0x000fd2000bf06070 */
[----:B------:R-:W-:Y:S05]  /*1730*/  BRA.U UP0, `(.L_x_70) ;  /* 0x0000000500047547 */ /* 0x000fea000b800000 */
[----:B------:R-:W-:Y:S01]  /*1740*/  UIADD3 UR5, UPT, UPT, -UR7, UR8, URZ ;  /* 0x0000000807057290 */ /* 0x000fe2000fffe1ff */
[----:B------:R-:W-:Y:S05]  /*1750*/  BSSY.RECONVERGENT B1, `(.L_x_70) ;  /* 0x000003f000017945 */ /* 0x000fea0003800200 */
[----:B------:R-:W-:-:S13]  /*1760*/  ISETP.GE.AND P0, PT, R0, UR5, PT ;  /* 0x0000000500007c0c */ /* 0x000fda000bf06270 */
[----:B------:R-:W-:Y:S05]  /*1770*/  @P0 BRA `(.L_x_73) ;  /* 0x0000000000f00947 */ /* 0x000fea0003800000 */
[----:B------:R-:W2:Y:S01]  /*1780*/  LDC R5, c[0x0][0x3ac] ;  /* 0x0000eb00ff057b82 */ /* 0x000ea20000000800 */
[----:B------:R-:W-:Y:S01]  /*1790*/  LOP3.LUT R2, RZ, R0, RZ, 0x33, !PT ;  /* 0x00000000ff027212 */ /* 0x000fe200078e33ff */
[----:B------:R-:W-:Y:S01]  /*17a0*/  BSSY.RECONVERGENT B2, `(.L_x_74) ;  /* 0x0000019000027945 */ /* 0x000fe20003800200 */
[----:B------:R-:W-:-:S03]  /*17b0*/  IMAD.MOV.U32 R8, RZ, RZ, R0 ;  /* 0x000000ffff087224 */ /* 0x000fc600078e0000 */
[----:B------:R-:W-:-:S04]  /*17c0*/  VIADD R2, R2, UR8 ;  /* 0x0000000802027c36 */ /* 0x000fc80008000000 */
[C---:B------:R-:W-:Y:S01]  /*17d0*/  VIADD R4, R2.reuse, -UR6 ;  /* 0x8000000602047c36 */ /* 0x040fe20008000000 */
[C---:B------:R-:W-:Y:S02]  /*17e0*/  LOP3.LUT R6, R2.reuse, 0x300, RZ, 0xc0, !PT ;  /* 0x0000030002067812 */ /* 0x040fe400078ec0ff */
[----:B------:R-:W-:Y:S02]  /*17f0*/  LEA.HI R2, R2, 0x1, RZ, 0x18 ;  /* 0x0000000102027811 */ /* 0x000fe400078fc0ff */
[----:B------:R-:W-:Y:S01]  /*1800*/  ISETP.NE.AND P0, PT, R6, 0x300, PT ;  /* 0x000003000600780c */ /* 0x000fe20003f05270 */
[----:B--2---:R-:W-:-:S04]  /*1810*/  IMAD R5, R5, UR4, RZ ;  /* 0x0000000405057c24 */ /* 0x004fc8000f8e02ff */
[----:B------:R-:W-:-:S05]  /*1820*/  IMAD R4, R5, -0x800, R4 ;  /* 0xfffff80005047824 */ /* 0x000fca00078e0204 */
[----:B------:R-:W-:-:S03]  /*1830*/  ISETP.GE.U32.AND P2, PT, R4, 0x300, PT ;  /* 0x000003000400780c */ /* 0x000fc60003f46070 */
[----:B------:R-:W-:Y:S10]  /*1840*/  @!P0 BRA `(.L_x_75) ;  /* 0x0000000000388947 */ /* 0x000ff40003800000 */
[----:B------:R-:W2:Y:S01]  /*1850*/  LDC.64 R6, c[0x0][0x380] ;  /* 0x0000e000ff067b82 */ /* 0x000ea20000000a00 */
[----:B------:R-:W-:Y:S01]  /*1860*/  LOP3.LUT R2, R2, 0x3, RZ, 0xc0, !PT ;  /* 0x0000000302027812 */ /* 0x000fe200078ec0ff */
[----:B------:R-:W-:-:S04]  /*1870*/  IMAD.MOV.U32 R8, RZ, RZ, R0 ;  /* 0x000000ffff087224 */ /* 0x000fc800078e0000 */
[----:B------:R-:W-:-:S07]  /*1880*/  IMAD.MOV R2, RZ, RZ, -R2 ;  /* 0x000000ffff027224 */ /* 0x000fce00078e0a02 */
.L_x_76:
[----:B--2---:R-:W-:-:S06]  /*1890*/  IMAD.WIDE.U32 R4, R3, 0x8, R6 ;  /* 0x0000000803047825 */ /* 0x004fcc00078e0006 */
        /* <DEDUP_REMOVED lines=9> */
.L_x_75:
[----:B01----:R-:W-:Y:S05]  /*1930*/  BSYNC.RECONVERGENT B2 ;  /* 0x0000000000027941 */ /* 0x003fea0003800200 */
.L_x_74:
[----:B------:R-:W-:Y:S05]  /*1940*/  @!P2 BRA `(.L_x_73) ;  /* 0x00000000007ca947 */ /* 0x000fea0003800000 */
[----:B------:R-:W0:Y:S01]  /*1950*/  LDC.64 R2, c[0x0][0x380] ;  /* 0x0000e000ff027b82 */ /* 0x000e220000000a00 */
[C---:B------:R-:W-:Y:S02]  /*1960*/  VIADD R4, R8.reuse, 0x200 ;  /* 0x0000020008047836 */ /* 0x040fe40000000000 */
[----:B------:R-:W-:-:S07]  /*1970*/  VIADD R5, R8, UR13 ;  /* 0x0000000d08057c36 */ /* 0x000fce0008000000 */
.L_x_77:
[----:B------:R-:W-:-:S04]  /*1980*/  VIADD R7, R5, 0xffffff00 ;  /* 0xffffff0005077836 */ /* 0x000fc80000000000 */
[----:B0-----:R-:W-:-:S06]  /*1990*/  IMAD.WIDE.U32 R6, R7, 0x8, R2 ;  /* 0x0000000807067825 */ /* 0x001fcc00078e0002 */
[----:B------:R-:W2:Y:S01]  /*19a0*/  LDG.E.64.CONSTANT R6, desc[UR10][R6.64] ;  /* 0x0000000a06067981 */ /* 0x000ea2000c1e9b00 */
[----:B------:R-:W-:-:S04]  /*19b0*/  IMAD.WIDE.U32 R8, R5, 0x8, R2 ;  /* 0x0000000805087825 */ /* 0x000fc800078e0002 */
[----:B------:R-:W-:Y:S02]  /*19c0*/  VIADD R11, R5, 0x100 ;  /* 0x00000100050b7836 */ /* 0x000fe40000000000 */
[----:B------:R-:W3:Y:S02]  /*19d0*/  LDG.E.64.CONSTANT R8, desc[UR10][R8.64] ;  /* 0x0000000a08087981 */ /* 0x000ee4000c1e9b00 */
[----:B------:R-:W-:-:S04]  /*19e0*/  IMAD.WIDE.U32 R10, R11, 0x8, R2 ;  /* 0x000000080b0a7825 */ /* 0x000fc800078e0002 */
[----:B------:R-:W-:Y:S02]  /*19f0*/  VIADD R13, R5, 0x200 ;  /* 0x00000200050d7836 */ /* 0x000fe40000000000 */
[----:B------:R-:W4:Y:S02]  /*1a00*/  LDG.E.64.CONSTANT R10, desc[UR10][R10.64] ;  /* 0x0000000a0a0a7981 */ /* 0x000f24000c1e9b00 */
[----:B------:R-:W-:-:S06]  /*1a10*/  IMAD.WIDE.U32 R12, R13, 0x8, R2 ;  /* 0x000000080d0c7825 */ /* 0x000fcc00078e0002 */
[----:B------:R-:W5:Y:S01]  /*1a20*/  LDG.E.64.CONSTANT R12, desc[UR10][R12.64] ;  /* 0x0000000a0c0c7981 */ /* 0x000f62000c1e9b00 */
[----:B------:R-:W-:Y:S01]  /*1a30*/  VIADD R5, R5, 0x400 ;  /* 0x0000040005057836 */ /* 0x000fe20000000000 */
[----:B--2---:R-:W-:-:S06]  /*1a40*/  DSETP.GEU.AND P0, PT, R20, R6, PT ;  /* 0x000000061400722a */ /* 0x004fcc0003f0e000 */
[----:B------:R-:W-:Y:S02]  /*1a50*/  FSEL R14, R6, R20, !P0 ;  /* 0x00000014060e7208 */ /* 0x000fe40004000000 */
[----:B------:R-:W-:-:S06]  /*1a60*/  FSEL R15, R7, R21, !P0 ;  /* 0x00000015070f7208 */ /* 0x000fcc0004000000 */
[----:B---3--:R-:W-:-:S06]  /*1a70*/  DSETP.GEU.AND P0, PT, R14, R8, PT ;  /* 0x000000080e00722a */ /* 0x008fcc0003f0e000 */
[----:B------:R-:W-:Y:S01]  /*1a80*/  FSEL R6, R8, R14, !P0 ;  /* 0x0000000e08067208 */ /* 0x000fe20004000000 */
[C---:B------:R-:W-:Y:S01]  /*1a90*/  VIADD R8, R4.reuse, 0x200 ;  /* 0x0000020004087836 */ /* 0x040fe20000000000 */
[----:B------:R-:W-:Y:S01]  /*1aa0*/  FSEL R7, R9, R15, !P0 ;  /* 0x0000000f09077208 */ /* 0x000fe20004000000 */
[----:B------:R-:W-:-:S05]  /*1ab0*/  VIADD R4, R4, 0x400 ;  /* 0x0000040004047836 */ /* 0x000fca0000000000 */
[----:B----4-:R-:W-:-:S06]  /*1ac0*/  DSETP.GEU.AND P0, PT, R6, R10, PT ;  /* 0x0000000a0600722a */ /* 0x010fcc0003f0e000 */
[----:B------:R-:W-:Y:S02]  /*1ad0*/  FSEL R6, R10, R6, !P0 ;  /* 0x000000060a067208 */ /* 0x000fe40004000000 */
[----:B------:R-:W-:-:S06]  /*1ae0*/  FSEL R7, R11, R7, !P0 ;  /* 0x000000070b077208 */ /* 0x000fcc0004000000 */
[----:B-----5:R-:W-:-:S06]  /*1af0*/  DSETP.GEU.AND P0, PT, R6, R12, PT ;  /* 0x0000000c0600722a */ /* 0x020fcc0003f0e000 */
[----:B------:R-:W-:Y:S02]  /*1b00*/  FSEL R20, R12, R6, !P0 ;  /* 0x000000060c147208 */ /* 0x000fe40004000000 */
[----:B------:R-:W-:Y:S02]  /*1b10*/  FSEL R21, R13, R7, !P0 ;  /* 0x000000070d157208 */ /* 0x000fe40004000000 */
[----:B------:R-:W-:-:S13]  /*1b20*/  ISETP.GE.AND P0, PT, R8, UR5, PT ;  /* 0x0000000508007c0c */ /* 0x000fda000bf06270 */
[----:B------:R-:W-:Y:S05]  /*1b30*/  @!P0 BRA `(.L_x_77) ;  /* 0xfffffffc00908947 */ /* 0x000fea000383ffff */
.L_x_73:
[----:B01----:R-:W-:Y:S05]  /*1b40*/  BSYNC.RECONVERGENT B1 ;  /* 0x0000000000017941 */ /* 0x003fea0003800200 */
.L_x_70:
[----:B------:R-:W2:Y:S01]  /*1b50*/  S2R R7, SR_LANEID ;  /* 0x0000000000077919 */ /* 0x000ea20000000000 */
[----:B------:R-:W-:Y:S04]  /*1b60*/  SHFL.DOWN PT, R2, R20, 0x1, 0x1f ;  /* 0x08201f0014027f89 */ /* 0x000fe800000e0000 */
[----:B------:R-:W3:Y:S02]  /*1b70*/  SHFL.DOWN PT, R3, R21, 0x1, 0x1f ;  /* 0x08201f0015037f89 */ /* 0x000ee400000e0000 */
[----:B---3--:R-:W-:Y:S01]  /*1b80*/  DSETP.GEU.AND P0, PT, R20, R2, PT ;  /* 0x000000021400722a */ /* 0x008fe20003f0e000 */
[C---:B--2---:R-:W-:Y:S02]  /*1b90*/  ISETP.GT.AND P1, PT, R7.reuse, 0x1e, PT ;  /* 0x0000001e0700780c */ /* 0x044fe40003f24270 */
        /* <DEDUP_REMOVED lines=9> */
[----:B------:R-:W2:Y:S03]  /*1c30*/  SHFL.DOWN PT, R5, R3, 0x2, 0x1f ;  /* 0x08401f0003057f89 */ /* 0x000ea600000e0000 */
[----:B------:R-:W-:Y:S01]  /*1c40*/  @!P2 LOP3.LUT R6, R6, 0xf8, RZ, 0xc0, !PT ;  /* 0x000000f80606a812 */ /* 0x000fe200078ec0ff */
[----:B------:R-:W3:Y:S01]  /*1c50*/  @!P2 S2R R9, SR_CgaCtaId ;  /* 0x000000000009a919 */ /* 0x000ee20000008800 */
[----:B--2---:R-:W-:-:S06]  /*1c60*/  DSETP.GEU.AND P0, PT, R2, R4, PT ;  /* 0x000000040200722a */ /* 0x004fcc0003f0e000 */
[----:B------:R-:W-:Y:S02]  /*1c70*/  @!P1 FSEL R2, R4, R2, !P0 ;  /* 0x0000000204029208 */ /* 0x000fe40004000000 */
[----:B------:R-:W-:Y:S02]  /*1c80*/  @!P1 FSEL R3, R5, R3, !P0 ;  /* 0x0000000305039208 */ /* 0x000fe40004000000 */
[----:B------:R-:W-:Y:S01]  /*1c90*/  ISETP.GT.AND P1, PT, R7, 0x1b, PT ;  /* 0x0000001b0700780c */ /* 0x000fe20003f24270 */
[----:B------:R-:W-:Y:S01]  /*1ca0*/  SHFL.DOWN PT, R4, R2, 0x4, 0x1f ;  /* 0x08801f0002047f89 */ /* 0x000fe200000e0000 */
[----:B---3--:R-:W-:-:S03]  /*1cb0*/  @!P2 LEA R9, R9, R8, 0x18 ;  /* 0x000000080909a211 */ /* 0x008fc600078ec0ff */
[----:B------:R-:W2:Y:S02]  /*1cc0*/  SHFL.DOWN PT, R5, R3, 0x4, 0x1f ;  /* 0x08801f0003057f89 */ /* 0x000ea400000e0000 */
[----:B------:R-:W-:Y:S01]  /*1cd0*/  @!P2 IMAD.IADD R9, R6, 0x1, R9 ;  /* 0x000000010609a824 */ /* 0x000fe200078e0209 */
[----:B--2---:R-:W-:-:S06]  /*1ce0*/  DSETP.GEU.AND P0, PT, R2, R4, PT ;  /* 0x000000040200722a */ /* 0x004fcc0003f0e000 */
[----:B------:R-:W-:Y:S02]  /*1cf0*/  @!P1 FSEL R2, R4, R2, !P0 ;  /* 0x0000000204029208 */ /* 0x000fe40004000000 */
[----:B------:R-:W-:Y:S02]  /*1d00*/  @!P1 FSEL R3, R5, R3, !P0 ;  /* 0x0000000305039208 */ /* 0x000fe40004000000 */
[----:B------:R-:W-:Y:S01]  /*1d10*/  ISETP.GT.AND P1, PT, R7, 0x17, PT ;  /* 0x000000170700780c */ /* 0x000fe20003f24270 */
[----:B------:R-:W-:Y:S04]  /*1d20*/  SHFL.DOWN PT, R4, R2, 0x8, 0x1f ;  /* 0x09001f0002047f89 */ /* 0x000fe800000e0000 */
[----:B------:R-:W2:Y:S02]  /*1d30*/  SHFL.DOWN PT, R5, R3, 0x8, 0x1f ;  /* 0x09001f0003057f89 */ /* 0x000ea400000e0000 */
[----:B--2---:R-:W-:-:S06]  /*1d40*/  DSETP.GEU.AND P0, PT, R2, R4, PT ;  /* 0x000000040200722a */ /* 0x004fcc0003f0e000 */
[----:B------:R-:W-:Y:S02]  /*1d50*/  @!P1 FSEL R2, R4, R2, !P0 ;  /* 0x0000000204029208 */ /* 0x000fe40004000000 */
[----:B------:R-:W-:Y:S02]  /*1d60*/  @!P1 FSEL R3, R5, R3, !P0 ;  /* 0x0000000305039208 */ /* 0x000fe40004000000 */
[----:B------:R-:W-:Y:S01]  /*1d70*/  ISETP.GT.AND P1, PT, R7, 0xf, PT ;  /* 0x0000000f0700780c */ /* 0x000fe20003f24270 */
[----:B------:R-:W-:Y:S04]  /*1d80*/  SHFL.DOWN PT, R4, R2, 0x10, 0x1f ;  /* 0x0a001f0002047f89 */ /* 0x000fe800000e0000 */
[----:B------:R-:W2:Y:S02]  /*1d90*/  SHFL.DOWN PT, R5, R3, 0x10, 0x1f ;  /* 0x0a001f0003057f89 */ /* 0x000ea400000e0000 */
[----:B--2---:R-:W-:-:S06]  /*1da0*/  DSETP.GEU.AND P0, PT, R2, R4, PT ;  /* 0x000000040200722a */ /* 0x004fcc0003f0e000 */
        /* <DEDUP_REMOVED lines=8> */
[----:B------:R-:W3:Y:S01]  /*1e30*/  S2UR UR5, SR_CgaCtaId ;  /* 0x00000000000579c3 */ /* 0x000ee20000008800 */
[----:B------:R-:W-:Y:S02]  /*1e40*/  UMOV UR4, 0x400 ;  /* 0x0000040000047882 */ /* 0x000fe40000000000 */
[----:B---3--:R-:W-:-:S09]  /*1e50*/  ULEA UR4, UR5, UR4, 0x18 ;  /* 0x0000000405047291 */ /* 0x008fd2000f8ec0ff */
[----:B------:R-:W3:Y:S04]  /*1e60*/  LDS.128 R12, [UR4+0x10] ;  /* 0x00001004ff0c7984 */ /* 0x000ee80008000c00 */
[----:B--2---:R-:W2:Y:S04]  /*1e70*/  LDS.128 R4, [UR4+0x20] ;  /* 0x00002004ff047984 */ /* 0x004ea80008000c00 */
[----:B------:R-:W4:Y:S01]  /*1e80*/  LDS.128 R8, [UR4+0x30] ;  /* 0x00003004ff087984 */ /* 0x000f220008000c00 */
[----:B---3--:R-:W-:-:S06]  /*1e90*/  DSETP.GEU.AND P1, PT, R2, R12, PT ;  /* 0x0000000c0200722a */ /* 0x008fcc0003f2e000 */
[----:B------:R-:W-:Y:S02]  /*1ea0*/  FSEL R2, R12, R2, !P1 ;  /* 0x000000020c027208 */ /* 0x000fe40004800000 */
[----:B------:R-:W-:-:S06]  /*1eb0*/  FSEL R3, R13, R3, !P1 ;  /* 0x000000030d037208 */ /* 0x000fcc0004800000 */
[----:B------:R-:W-:-:S06]  /*1ec0*/  DSETP.GEU.AND P1, PT, R2, R14, PT ;  /* 0x0000000e0200722a */ /* 0x000fcc0003f2e000 */
[----:B------:R-:W-:Y:S02]  /*1ed0*/  FSEL R2, R14, R2, !P1 ;  /* 0x000000020e027208 */ /* 0x000fe40004800000 */
[----:B------:R-:W-:-:S06]  /*1ee0*/  FSEL R3, R15, R3, !P1 ;  /* 0x000000030f037208 */ /* 0x000fcc0004800000 */
[----:B--2---:R-:W-:-:S06]  /*1ef0*/  DSETP.GEU.AND P1, PT, R2, R4, PT ;  /* 0x000000040200722a */ /* 0x004fcc0003f2e000 */
[----:B------:R-:W-:Y:S02]  /*1f00*/  FSEL R4, R4, R2, !P1 ;  /* 0x0000000204047208 */ /* 0x000fe40004800000 */
[----:B------:R-:W-:Y:S02]  /*1f10*/  FSEL R5, R5, R3, !P1 ;  /* 0x0000000305057208 */ /* 0x000fe40004800000 */
[----:B------:R-:W2:Y:S04]  /*1f20*/  LDS.64 R2, [UR4+0x40] ;  /* 0x00004004ff027984 */ /* 0x000ea80008000a00 */
        /* <DEDUP_REMOVED lines=9> */
[----:B--2---:R-:W-:-:S06]  /*1fc0*/  DSETP.GEU.AND P1, PT, R4, R2, PT ;  /* 0x000000020400722a */ /* 0x004fcc0003f2e000 */
[----:B------:R-:W-:Y:S02]  /*1fd0*/  FSEL R2, R2, R4, !P1 ;  /* 0x0000000402027208 */ /* 0x000fe40004800000 */
[----:B------:R-:W-:Y:S01]  /*1fe0*/  FSEL R3, R3, R5, !P1 ;  /* 0x0000000503037208 */ /* 0x000fe20004800000 */
[----:B------:R-:W-:Y:S06]  /*1ff0*/  BRA `(.L_x_69) ;  /* 0x0000001c00f47947 */ /* 0x000fec0003800000 */
.L_x_58:
        /* <DEDUP_REMOVED lines=16> */
.L_x_80:
[----:B------:R-:W-:Y:S05]  /*2100*/  BSYNC.RECONVERGENT B1 ;  /* 0x0000000000017941 */ /* 0x000fea0003800200 */
.L_x_79:
        /* <DEDUP_REMOVED lines=18> */
.L_x_85:
        /* <DEDUP_REMOVED lines=10> */
.L_x_84:
[----:B------:R-:W-:Y:S05]  /*22d0*/  BSYNC.RECONVERGENT B2 ;  /* 0x0000000000027941 */ /* 0x000fea0003800200 */
.L_x_83:
[----:B------:R-:W-:Y:S05]  /*22e0*/  @!P2 BRA `(.L_x_82) ;  /* 0x000000000080a947 */ /* 0x000fea0003800000 */
[----:B------:R-:W0:Y:S01]  /*22f0*/  LDC.64 R4, c[0x0][0x380] ;  /* 0x0000e000ff047b82 */ /* 0x000e220000000a00 */
[----:B------:R-:W-:Y:S02]  /*2300*/  IMAD.U32 R7, RZ, RZ, UR16 ;  /* 0x00000010ff077e24 */ /* 0x000fe4000f8e00ff */
[----:B------:R-:W-:Y:S02]  /*2310*/  VIADD R6, R8, 0x200 ;  /* 0x0000020008067836 */ /* 0x000fe40000000000 */
[----:B------:R-:W-:-:S07]  /*2320*/  IMAD R7, R7, 0x800, R8 ;  /* 0x0000080007077824 */ /* 0x000fce00078e0208 */
.L_x_86:
        /* <DEDUP_REMOVED lines=28> */
.L_x_82:
[----:B------:R-:W-:Y:S05]  /*24f0*/  BSYNC.RECONVERGENT B1 ;  /* 0x0000000000017941 */ /* 0x000fea0003800200 */
.L_x_81:
        /* <DEDUP_REMOVED lines=45> */
[----:B------:R-:W-:-:S03]  /*27d0*/  FSEL R5, R5, R3, P1 ;  /* 0x0000000305057208 */ /* 0x000fc60000800000 */
[----:B0-----:R-:W-:Y:S02]  /*27e0*/  IMAD.MOV.U32 R2, RZ, RZ, R4 ;  /* 0x000000ffff027224 */ /* 0x001fe400078e0004 */
[----:B------:R-:W-:Y:S01]  /*27f0*/  IMAD.MOV.U32 R3, RZ, RZ, R5 ;  /* 0x000000ffff037224 */ /* 0x000fe200078e0005 */
[----:B------:R-:W-:Y:S06]  /*2800*/  BAR.SYNC.DEFER_BLOCKING 0x0 ;  /* 0x0000000000007b1d */ /* 0x000fec0000010000 */
[----:B------:R-:W-:Y:S05]  /*2810*/  @P0 BRA `(.L_x_69) ;  /* 0x0000001400ec0947 */ /* 0x000fea0003800000 */
[----:B------:R-:W0:Y:S01]  /*2820*/  S2UR UR5, SR_CgaCtaId ;  /* 0x00000000000579c3 */ /* 0x000e220000008800 */
[----:B------:R-:W-:Y:S02]  /*2830*/  UMOV UR4, 0x400 ;  /* 0x0000040000047882 */ /* 0x000fe40000000000 */
[----:B0-----:R-:W-:-:S09]  /*2840*/  ULEA UR4, UR5, UR4, 0x18 ;  /* 0x0000000405047291 */ /* 0x001fd2000f8ec0ff */
[----:B------:R-:W0:Y:S04]  /*2850*/  LDS.128 R12, [UR4+0x10] ;  /* 0x00001004ff0c7984 */ /* 0x000e280008000c00 */
[----:B------:R-:W1:Y:S04]  /*2860*/  LDS.128 R4, [UR4+0x20] ;  /* 0x00002004ff047984 */ /* 0x000e680008000c00 */
        /* <DEDUP_REMOVED lines=24> */
.L_x_87:
        /* <DEDUP_REMOVED lines=36> */
[----:B------:R-:W-:Y:S01]  /*2c30*/  VIADD R10, R10, 0x10 ;  /* 0x000000100a0a7836 */ /* 0x000fe20000000000 */
[----:B------:R-:W0:Y:S11]  /*2c40*/  SHFL.DOWN PT, R3, R7, 0x8, R5 ;  /* 0x0900000007037989 */ /* 0x000e3600000e0005 */
[----:B------:R-:W1:Y:S01]  /*2c50*/  @!P0 S2R R9, SR_CgaCtaId ;  /* 0x0000000000098919 */ /* 0x000e620000008800 */
[----:B------:R-:W-:Y:S01]  /*2c60*/  @!P0 MOV R8, 0x400 ;  /* 0x0000040000088802 */ /* 0x000fe20000000f00 */
[----:B0-----:R-:W-:Y:S01]  /*2c70*/  DSETP.GEU.AND P1, PT, R6, R2, PT ;  /* 0x000000020600722a */ /* 0x001fe20003f2e000 */
[----:B------:R-:W-:-:S05]  /*2c80*/  @!P0 SHF.R.U32.HI R6, RZ, 0x2, R0 ;  /* 0x00000002ff068819 */ /* 0x000fca0000011600 */
[----:B------:R-:W-:Y:S02]  /*2c90*/  @!P2 FSEL R4, R2, R4, !P1 ;  /* 0x000000040204a208 */ /* 0x000fe40004800000 */
[----:B------:R-:W-:Y:S02]  /*2ca0*/  @!P2 FSEL R7, R3, R7, !P1 ;  /* 0x000000070307a208 */ /* 0x000fe40004800000 */
[----:B------:R-:W-:Y:S01]  /*2cb0*/  ISETP.GT.AND P2, PT, R10, R5, PT ;  /* 0x000000050a00720c */ /* 0x000fe20003f44270 */
[----:B------:R-:W-:Y:S01]  /*2cc0*/  SHFL.DOWN PT, R2, R4, 0x10, R5 ;  /* 0x0a00000004027989 */ /* 0x000fe200000e0005 */
[----:B------:R-:W-:-:S03]  /*2cd0*/  @!P0 LOP3.LUT R6, R6, 0xf8, RZ, 0xc0, !PT ;  /* 0x000000f806068812 */ /* 0x000fc600078ec0ff */
[----:B------:R0:W2:Y:S01]  /*2ce0*/  SHFL.DOWN PT, R3, R7, 0x10, R5 ;  /* 0x0a00000007037989 */ /* 0x0000a200000e0005 */
        /* <DEDUP_REMOVED lines=11> */
[----:B0-----:R-:W-:Y:S05]  /*2da0*/  @P0 BRA `(.L_x_69) ;  /* 0x0000001000880947 */ /* 0x001fea0003800000 */
        /* <DEDUP_REMOVED lines=59> */
.L_x_78:
[----:B------:R-:W0:Y:S01]  /*3160*/  S2R R0, SR_TID.X ;  /* 0x0000000000007919 */ /* 0x000e220000002100 */
[----:B------:R-:W1:Y:S01]  /*3170*/  LDCU.64 UR8, c[0x0][0x380] ;  /* 0x00007000ff0877ac */ /* 0x000e620008000a00 */
[----:B------:R-:W-:Y:S02]  /*3180*/  IMAD.U32 R19, RZ, RZ, UR16 ;  /* 0x00000010ff137e24 */ /* 0x000fe4000f8e00ff */
[----:B-1----:R-:W-:Y:S02]  /*3190*/  IMAD.U32 R2, RZ, RZ, UR8 ;  /* 0x00000008ff027e24 */ /* 0x002fe4000f8e00ff */
[----:B------:R-:W-:Y:S02]  /*31a0*/  IMAD.U32 R3, RZ, RZ, UR9 ;  /* 0x00000009ff037e24 */ /* 0x000fe4000f8e00ff */
[----:B0-----:R-:W-:-:S04]  /*31b0*/  IMAD R19, R19, 0x800, R0 ;  /* 0x0000080013137824 */ /* 0x001fc800078e0200 */
[----:B------:R-:W-:-:S05]  /*31c0*/  IMAD.WIDE.U32 R18, R19, 0x8, R2 ;  /* 0x0000000813127825 */ /* 0x000fca00078e0002 */
        /* <DEDUP_REMOVED lines=8> */
[----:B------:R-:W-:Y:S01]  /*3250*/  UISETP.GE.U32.AND UP0, UPT, UR13, UR5, UPT ;  /* 0x000000050d00728c */ /* 0x000fe2000bf06070 */
        /* <DEDUP_REMOVED lines=21> */
[----:B------:R-:W-:Y:S06]  /*33b0*/  BRA.U !UP0, `(.L_x_88) ;  /* 0x0000000508dc7547 */ /* 0x000fec000b800000 */
[----:B------:R-:W-:Y:S02]  /*33c0*/  ULEA UR8, UR16, UR5, 0xb ;  /* 0x0000000510087291 */ /* 0x000fe4000f8e58ff */
[----:B------:R-:W-:Y:S02]  /*33d0*/  UIADD3 UR14, UPT, UPT, UR7, -0x800, URZ ;  /* 0xfffff800070e7890 */ /* 0x000fe4000fffe0ff */
[----:B------:R-:W-:Y:S02]  /*33e0*/  UIADD3 UR9, UPT, UPT, UR8, 0x100, URZ ;  /* 0x0000010008097890 */ /* 0x000fe4000fffe0ff */
[----:B------:R-:W-:Y:S02]  /*33f0*/  UISETP.GT.U32.AND UP0, UPT, UR8, UR14, UPT ;  /* 0x0000000e0800728c */ /* 0x000fe4000bf04070 */
[----:B------:R-:W-:Y:S01]  /*3400*/  VIADD R7, R0, UR8 ;  /* 0x0000000800077c36 */ /* 0x000fe20008000000 */
[----:B------:R-:W-:Y:S01]  /*3410*/  UMOV UR4, URZ ;  /* 0x000000ff00047c82 */ /* 0x000fe20008000000 */
[----:B------:R-:W-:-:S05]  /*3420*/  UMOV UR6, UR8 ;  /* 0x0000000800067c82 */ /* 0x000fca0008000000 */
[----:B------:R-:W-:Y:S05]  /*3430*/  BRA.U UP0, `(.L_x_89) ;  /* 0x0000000100b87547 */ /* 0x000fea000b800000 */
[----:B------:R-:W0:Y:S01]  /*3440*/  LDC.64 R2, c[0x0][0x380] ;  /* 0x0000e000ff027b82 */ /* 0x000e220000000a00 */
[----:B------:R-:W1:Y:S01]  /*3450*/  LDCU UR7, c[0x0][0x3a8] ;  /* 0x00007500ff0777ac */ /* 0x000e620008000800 */
[----:B------:R-:W-:Y:S01]  /*3460*/  NOP ;  /* 0x0000000000007918 */ /* 0x000fe20000000000 */
.L_x_90:
[----:B------:R-:W-:-:S04]  /*3470*/  VIADD R23, R0, UR6 ;  /* 0x0000000600177c36 */ /* 0x000fc80008000000 */
[----:B0-----:R-:W-:-:S05]  /*3480*/  IMAD.WIDE.U32 R22, R23, 0x8, R2 ;  /* 0x0000000817167825 */ /* 0x001fca00078e0002 */
[----:B------:R-:W2:Y:S04]  /*3490*/  LDG.E.64.CONSTANT R24, desc[UR10][R22.64] ;  /* 0x0000000a16187981 */ /* 0x000ea8000c1e9b00 */
[----:B------:R-:W3:Y:S04]  /*34a0*/  LDG.E.64.CONSTANT R18, desc[UR10][R22.64+0x800] ;  /* 0x0008000a16127981 */ /* 0x000ee8000c1e9b00 */
[----:B------:R-:W4:Y:S04]  /*34b0*/  LDG.E.64.CONSTANT R16, desc[UR10][R22.64+0x1000] ;  /* 0x0010000a16107981 */ /* 0x000f28000c1e9b00 */
[----:B------:R-:W5:Y:S04]  /*34c0*/  LDG.E.64.CONSTANT R14, desc[UR10][R22.64+0x1800] ;  /* 0x0018000a160e7981 */ /* 0x000f68000c1e9b00 */
[----:B------:R-:W5:Y:S04]  /*34d0*/  LDG.E.64.CONSTANT R12, desc[UR10][R22.64+0x2000] ;  /* 0x0020000a160c7981 */ /* 0x000f68000c1e9b00 */
[----:B------:R-:W5:Y:S04]  /*34e0*/  LDG.E.64.CONSTANT R10, desc[UR10][R22.64+0x2800] ;  /* 0x0028000a160a7981 */ /* 0x000f68000c1e9b00 */
[----:B------:R-:W5:Y:S04]  /*34f0*/  LDG.E.64.CONSTANT R8, desc[UR10][R22.64+0x3000] ;  /* 0x0030000a16087981 */ /* 0x000f68000c1e9b00 */
[----:B------:R-:W5:Y:S01]  /*3500*/  LDG.E.64.CONSTANT R20, desc[UR10][R22.64+0x3800] ;  /* 0x0038000a16147981 */ /* 0x000f62000c1e9b00 */
[----:B-1----:R-:W-:-:S04]  /*3510*/  UIADD3 UR12, UPT, UPT, -UR6, UR7, URZ ;  /* 0x00000007060c7290 */ /* 0x002fc8000fffe1ff */
        /* <DEDUP_REMOVED lines=32> */
.L_x_89:
[----:B------:R-:W-:-:S09]  /*3720*/  UISETP.GE.U32.AND UP0, UPT, UR6, UR7, UPT ;  /* 0x000000070600728c */ /* 0x000fd2000bf06070 */
[----:B------:R-:W-:Y:S05]  /*3730*/  BRA.U UP0, `(.L_x_88) ;  /* 0x0000000100fc7547 */ /* 0x000fea000b800000 */
[----:B------:R-:W-:Y:S01]  /*3740*/  UIADD3 UR5, UPT, UPT, -UR6, UR7, URZ ;  /* 0x0000000706057290 */ /* 0x000fe2000fffe1ff */
[----:B------:R-:W-:Y:S05]  /*3750*/  BSSY.RECONVERGENT B1, `(.L_x_88) ;  /* 0x000003d000017945 */ /* 0x000fea0003800200 */
[----:B------:R-:W-:-:S13]  /*3760*/  ISETP.GE.AND P0, PT, R0, UR5, PT ;  /* 0x0000000500007c0c */ /* 0x000fda000bf06270 */
[----:B------:R-:W-:Y:S05]  /*3770*/  @P0 BRA `(.L_x_91) ;  /* 0x0000000000e80947 */ /* 0x000fea0003800000 */
[----:B------:R-:W0:Y:S01]  /*3780*/  LDC R10, c[0x0][0x3ac] ;  /* 0x0000eb00ff0a7b82 */ /* 0x000e220000000800 */
[----:B------:R-:W-:Y:S01]  /*3790*/  LOP3.LUT R6, RZ, R0, RZ, 0x33, !PT ;  /* 0x00000000ff067212 */ /* 0x000fe200078e33ff */
[----:B------:R-:W-:Y:S04]  /*37a0*/  BSSY.RECONVERGENT B2, `(.L_x_92) ;  /* 0x0000018000027945 */ /* 0x000fe80003800200 */
[----:B------:R-:W-:-:S04]  /*37b0*/  VIADD R8, R6, UR7 ;  /* 0x0000000706087c36 */ /* 0x000fc80008000000 */
[----:B------:R-:W-:Y:S02]  /*37c0*/  VIADD R9, R8, -UR8 ;  /* 0x8000000808097c36 */ /* 0x000fe40008000000 */
[----:B0-----:R-:W-:Y:S01]  /*37d0*/  IMAD R6, R10, UR4, RZ ;  /* 0x000000040a067c24 */ /* 0x001fe2000f8e02ff */
[C---:B------:R-:W-:Y:S02]  /*37e0*/  LOP3.LUT R10, R8.reuse, 0x300, RZ, 0xc0, !PT ;  /* 0x00000300080a7812 */ /* 0x040fe400078ec0ff */
[----:B------:R-:W-:Y:S01]  /*37f0*/  LEA.HI R8, R8, 0x1, RZ, 0x18 ;  /* 0x0000000108087811 */ /* 0x000fe200078fc0ff */
[----:B------:R-:W-:Y:S01]  /*3800*/  IMAD R6, R6, -0x800, R9 ;  /* 0xfffff80006067824 */ /* 0x000fe200078e0209 */
[----:B------:R-:W-:Y:S01]  /*3810*/  ISETP.NE.AND P0, PT, R10, 0x300, PT ;  /* 0x000003000a00780c */ /* 0x000fe20003f05270 */
[----:B------:R-:W-:-:S03]  /*3820*/  IMAD.MOV.U32 R10, RZ, RZ, R0 ;  /* 0x000000ffff0a7224 */ /* 0x000fc600078e0000 */
[----:B------:R-:W-:-:S09]  /*3830*/  ISETP.GE.U32.AND P2, PT, R6, 0x300, PT ;  /* 0x000003000600780c */ /* 0x000fd20003f46070 */
[----:B------:R-:W-:Y:S05]  /*3840*/  @!P0 BRA `(.L_x_93) ;  /* 0x0000000000348947 */ /* 0x000fea0003800000 */
[----:B------:R-:W-:Y:S01]  /*3850*/  LOP3.LUT R8, R8, 0x3, RZ, 0xc0, !PT ;  /* 0x0000000308087812 */ /* 0x000fe200078ec0ff */
[----:B------:R-:W-:-:S04]  /*3860*/  IMAD.MOV.U32 R10, RZ, RZ, R0 ;  /* 0x000000ffff0a7224 */ /* 0x000fc800078e0000 */
[----:B------:R-:W-:-:S07]  /*3870*/  IMAD.MOV R6, RZ, RZ, -R8 ;  /* 0x000000ffff067224 */ /* 0x000fce00078e0a08 */
.L_x_94:
        /* <DEDUP_REMOVED lines=10> */
.L_x_93:
[----:B------:R-:W-:Y:S05]  /*3920*/  BSYNC.RECONVERGENT B2 ;  /* 0x0000000000027941 */ /* 0x000fea0003800200 */
.L_x_92:
[----:B------:R-:W-:Y:S05]  /*3930*/  @!P2 BRA `(.L_x_91) ;  /* 0x000000000078a947 */ /* 0x000fea0003800000 */
[C---:B------:R-:W-:Y:S02]  /*3940*/  VIADD R6, R10.reuse, 0x200 ;  /* 0x000002000a067836 */ /* 0x040fe40000000000 */
[----:B------:R-:W-:-:S07]  /*3950*/  VIADD R7, R10, UR9 ;  /* 0x000000090a077c36 */ /* 0x000fce0008000000 */
.L_x_95:
[----:B------:R-:W-:-:S04]  /*3960*/  VIADD R9, R7, 0xffffff00 ;  /* 0xffffff0007097836 */ /* 0x000fc80000000000 */
[----:B------:R-:W-:-:S06]  /*3970*/  IMAD.WIDE.U32 R8, R9, 0x8, R2 ;  /* 0x0000000809087825 */ /* 0x000fcc00078e0002 */
        /* <DEDUP_REMOVED lines=11> */
[----:B------:R-:W-:Y:S01]  /*3a30*/  FSEL R4, R8, R4, !P0 ;  /* 0x0000000408047208 */ /* 0x000fe20004000000 */
[C---:B------:R-:W-:Y:S01]  /*3a40*/  VIADD R8, R6.reuse, 0x200 ;  /* 0x0000020006087836 */ /* 0x040fe20000000000 */
[----:B------:R-:W-:Y:S01]  /*3a50*/  FSEL R5, R9, R5, !P0 ;  /* 0x0000000509057208 */ /* 0x000fe20004000000 */
[----:B------:R-:W-:-:S05]  /*3a60*/  VIADD R6, R6, 0x400 ;  /* 0x0000040006067836 */ /* 0x000fca0000000000 */
        /* <DEDUP_REMOVED lines=11> */
.L_x_91:
[----:B------:R-:W-:Y:S05]  /*3b20*/  BSYNC.RECONVERGENT B1 ;  /* 0x0000000000017941 */ /* 0x000fea0003800200 */
.L_x_88:
        /* <DEDUP_REMOVED lines=49> */
[----:B------:R-:W1:Y:S04]  /*3e40*/  LDS.128 R12, [UR4+0x10] ;  /* 0x00001004ff0c7984 */ /* 0x000e680008000c00 */
[----:B0-----:R-:W0:Y:S04]  /*3e50*/  LDS.128 R4, [UR4+0x20] ;  /* 0x00002004ff047984 */ /* 0x001e280008000c00 */
[----:B------:R-:W2:Y:S01]  /*3e60*/  LDS.128 R8, [UR4+0x30] ;  /* 0x00003004ff087984 */ /* 0x000ea20008000c00 */
[----:B-1----:R-:W-:-:S06]  /*3e70*/  DSETP.GEU.AND P1, PT, R2, R12, PT ;  /* 0x0000000c0200722a */ /* 0x002fcc0003f2e000 */
[----:B------:R-:W-:Y:S02]  /*3e80*/  FSEL R2, R12, R2, !P1 ;  /* 0x000000020c027208 */ /* 0x000fe40004800000 */
[----:B------:R-:W-:-:S06]  /*3e90*/  FSEL R3, R13, R3, !P1 ;  /* 0x000000030d037208 */ /* 0x000fcc0004800000 */
[----:B------:R-:W-:-:S06]  /*3ea0*/  DSETP.GEU.AND P1, PT, R2, R14, PT ;  /* 0x0000000e0200722a */ /* 0x000fcc0003f2e000 */
[----:B------:R-:W-:Y:S02]  /*3eb0*/  FSEL R2, R14, R2, !P1 ;  /* 0x000000020e027208 */ /* 0x000fe40004800000 */
[----:B------:R-:W-:-:S06]  /*3ec0*/  FSEL R3, R15, R3, !P1 ;  /* 0x000000030f037208 */ /* 0x000fcc0004800000 */
[----:B0-----:R-:W-:-:S06]  /*3ed0*/  DSETP.GEU.AND P1, PT, R2, R4, PT ;  /* 0x000000040200722a */ /* 0x001fcc0003f2e000 */
        /* <DEDUP_REMOVED lines=14> */
[----:B------:R-:W-:-:S07]  /*3fc0*/  FSEL R3, R3, R5, !P1 ;  /* 0x0000000503037208 */ /* 0x000fce0004800000 */
.L_x_69:
[----:B01----:R-:W-:Y:S05]  /*3fd0*/  BSYNC.RECONVERGENT B0 ;  /* 0x0000000000007941 */ /* 0x003fea0003800200 */
.L_x_57:
[----:B------:R-:W-:Y:S05]  /*3fe0*/  @P0 EXIT ;  /* 0x000000000000094d */ /* 0x000fea0003800000 */
[----:B------:R-:W0:Y:S02]  /*3ff0*/  LDCU.64 UR4, c[0x0][0x388] ;  /* 0x00007100ff0477ac */ /* 0x000e240008000a00 */
[----:B0-----:R-:W-:-:S06]  /*4000*/  UIMAD.WIDE.U32 UR4, UR16, 0x8, UR4 ;  /* 0x00000008100478a5 */ /* 0x001fcc000f8e0004 */
[----:B--2---:R-:W-:Y:S02]  /*4010*/  IMAD.U32 R4, RZ, RZ, UR4 ;  /* 0x00000004ff047e24 */ /* 0x004fe4000f8e00ff */
[----:B------:R-:W-:-:S05]  /*4020*/  IMAD.U32 R5, RZ, RZ, UR5 ;  /* 0x00000005ff057e24 */ /* 0x000fca000f8e00ff */
[----:B------:R-:W-:Y:S01]  /*4030*/  STG.E.64 desc[UR10][R4.64], R2 ;  /* 0x0000000204007986 */ /* 0x000fe2000c101b0a */
[----:B------:R-:W-:Y:S05]  /*4040*/  EXIT ;  /* 0x000000000000794d */ /* 0x000fea0003800000 */
.L_x_96:
        /* <DEDUP_REMOVED lines=11> */
.L_x_165:


//--------------------- .text._ZN3cub18CUB_300001_SM_10006detail6reduce28DeviceReduceSingleTileKernelINS2_10policy_hubIdjN4cuda3__47maximumIvEEE10Policy1000EPdSB_jS8_ddNS5_3std3__410__identityEEEvT0_T1_T2_T3_T4_T6_ --------------------------
	.section	.text._ZN3cub18CUB_300001_SM_10006detail6reduce28DeviceReduceSingleTileKernelINS2_10policy_hubIdjN4cuda3__47maximumIvEEE10Policy1000EPdSB_jS8_ddNS5_3std3__410__identityEEEvT0_T1_T2_T3_T4_T6_,"ax",@progbits
	.align	128
        .global         _ZN3cub18CUB_300001_SM_10006detail6reduce28DeviceReduceSingleTileKernelINS2_10policy_hubIdjN4cuda3__47maximumIvEEE10Policy1000EPdSB_jS8_ddNS5_3std3__410__identityEEEvT0_T1_T2_T3_T4_T6_
        .type           _ZN3cub18CUB_300001_SM_10006detail6reduce28DeviceReduceSingleTileKernelINS2_10policy_hubIdjN4cuda3__47maximumIvEEE10Policy1000EPdSB_jS8_ddNS5_3std3__410__identityEEEvT0_T1_T2_T3_T4_T6_,@function
        .size           _ZN3cub18CUB_300001_SM_10006detail6reduce28DeviceReduceSingleTileKernelINS2_10policy_hubIdjN4cuda3__47maximumIvEEE10Policy1000EPdSB_jS8_ddNS5_3std3__410__identityEEEvT0_T1_T2_T3_T4_T6_,(.L_x_166 - _ZN3cub18CUB_300001_SM_10006detail6reduce28DeviceReduceSingleTileKernelINS2_10policy_hubIdjN4cuda3__47maximumIvEEE10Policy1000EPdSB_jS8_ddNS5_3std3__410__identityEEEvT0_T1_T2_T3_T4_T6_)
        .other          _ZN3cub18CUB_300001_SM_10006detail6reduce28DeviceReduceSingleTileKernelINS2_10policy_hubIdjN4cuda3__47maximumIvEEE10Policy1000EPdSB_jS8_ddNS5_3std3__410__identityEEEvT0_T1_T2_T3_T4_T6_,@"STO_CUDA_ENTRY STV_DEFAULT"
_ZN3cub18CUB_300001_SM_10006detail6reduce28DeviceReduceSingleTileKernelINS2_10policy_hubIdjN4cuda3__47maximumIvEEE10Policy1000EPdSB_jS8_ddNS5_3std3__410__identityEEEvT0_T1_T2_T3_T4_T6_:
.text._ZN3cub18CUB_300001_SM_10006detail6reduce28DeviceReduceSingleTileKernelINS2_10policy_hubIdjN4cuda3__47maximumIvEEE10Policy1000EPdSB_jS8_ddNS5_3std3__410__identityEEEvT0_T1_T2_T3_T4_T6_:
        /* <DEDUP_REMOVED lines=13> */
.L_x_97:
[----:B------:R-:W0:Y:S01]  /*00d0*/  LDCU UR4, c[0x0][0x380] ;  /* 0x00007000ff0477ac */ /* 0x000e220008000800 */
[----:B------:R-:W-:Y:S01]  /*00e0*/  BSSY.RECONVERGENT B0, `(.L_x_98) ;  /* 0x00004ae000007945 */ /* 0x000fe20003800200 */
[----:B0-----:R-:W-:-:S09]  /*00f0*/  ULOP3.LUT UP0, URZ, UR4, 0x1f, URZ, 0xc0, !UPT ;  /* 0x0000001f04ff7892 */ /* 0x001fd2000f80c0ff */
[----:B------:R-:W-:Y:S05]  /*0100*/  BRA.U UP0, `(.L_x_99) ;  /* 0x0000002500447547 */ /* 0x000fea000b800000 */
[----:B------:R-:W-:-:S13]  /*0110*/  ISETP.GT.U32.AND P0, PT, R0, 0x7ff, PT ;  /* 0x000007ff0000780c */ /* 0x000fda0003f04070 */
[----:B------:R-:W-:Y:S05]  /*0120*/  @P0 BRA `(.L_x_100) ;  /* 0x0000001400f80947 */ /* 0x000fea0003800000 */
[----:B------:R-:W0:Y:S01]  /*0130*/  S2R R3, SR_TID.X ;  /* 0x0000000000037919 */ /* 0x000e220000002100 */
[----:B------:R-:W-:Y:S01]  /*0140*/  BSSY.RECONVERGENT B1, `(.L_x_101) ;  /* 0x0000009000017945 */ /* 0x000fe20003800200 */
[----:B------:R-:W-:Y:S02]  /*0150*/  CS2R R4, SRZ ;  /* 0x0000000000047805 */ /* 0x000fe4000001ff00 */
[----:B0-----:R-:W-:Y:S01]  /*0160*/  ISETP.GE.U32.AND P0, PT, R3, R0, PT ;  /* 0x000000000300720c */ /* 0x001fe20003f06070 */
[----:B------:R-:W-:-:S12]  /*0170*/  IMAD.MOV.U32 R9, RZ, RZ, R3 ;  /* 0x000000ffff097224 */ /* 0x000fd800078e0003 */
[----:B------:R-:W-:Y:S05]  /*0180*/  @P0 BRA `(.L_x_102) ;  /* 0x0000000000100947 */ /* 0x000fea0003800000 */
[----:B------:R-:W0:Y:S02]  /*0190*/  LDC.64 R4, c[0x0][0x380] ;  /* 0x0000e000ff047b82 */ /* 0x000e240000000a00 */
[----:B0-----:R-:W-:-:S06]  /*01a0*/  IMAD.WIDE.U32 R4, R3, 0x8, R4 ;  /* 0x0000000803047825 */ /* 0x001fcc00078e0004 */
[----:B------:R-:W5:Y:S01]  /*01b0*/  LDG.E.64.CONSTANT R4, desc[UR6][R4.64] ;  /* 0x0000000604047981 */ /* 0x000f62000c1e9b00 */
[----:B------:R-:W-:-:S07]  /*01c0*/  VIADD R9, R3, 0x100 ;  /* 0x0000010003097836 */ /* 0x000fce0000000000 */
.L_x_102:
[----:B------:R-:W-:Y:S05]  /*01d0*/  BSYNC.RECONVERGENT B1 ;  /* 0x0000000000017941 */ /* 0x000fea0003800200 */
.L_x_101:
[----:B------:R-:W-:Y:S01]  /*01e0*/  ISETP.GE.U32.AND P0, PT, R9, R0, PT ;  /* 0x000000000900720c */ /* 0x000fe20003f06070 */
        /* <DEDUP_REMOVED lines=16> */
.L_x_107:
        /* <DEDUP_REMOVED lines=12> */
.L_x_106:
[----:B------:R-:W-:Y:S05]  /*03b0*/  BSYNC.RECONVERGENT B2 ;  /* 0x0000000000027941 */ /* 0x000fea0003800200 */
.L_x_105:
[----:B------:R-:W-:Y:S05]  /*03c0*/  @!P0 BRA `(.L_x_104) ;  /* 0x0000000800288947 */ /* 0x000fea0003800000 */
[----:B------:R-:W0:Y:S01]  /*03d0*/  LDC.64 R6, c[0x0][0x380] ;  /* 0x0000e000ff067b82 */ /* 0x000e220000000a00 */
[----:B------:R-:W-:Y:S01]  /*03e0*/  IMAD.IADD R2, R0, 0x1, -R9 ;  /* 0x0000000100027824 */ /* 0x000fe200078e0a09 */
[----:B------:R-:W-:Y:S01]  /*03f0*/  BSSY.RECONVERGENT B2, `(.L_x_108) ;  /* 0x000004c000027945 */ /* 0x000fe20003800200 */
[----:B------:R-:W-:-:S03]  /*0400*/  PLOP3.LUT P0, PT, PT, PT, PT, 0x80, 0x8 ;  /* 0x000000000008781c */ /* 0x000fc60003f0f070 */
[----:B------:R-:W-:Y:S01]  /*0410*/  ISETP.GT.AND P1, PT, R2, 0xc00, PT ;  /* 0x00000c000200780c */ /* 0x000fe20003f24270 */
[----:B0-----:R-:W-:-:S12]  /*0420*/  IMAD.WIDE.U32 R6, R9, 0x8, R6 ;  /* 0x0000000809067825 */ /* 0x001fd800078e0006 */
[----:B------:R-:W-:Y:S05]  /*0430*/  @!P1 BRA `(.L_x_109) ;  /* 0x00000004001c9947 */ /* 0x000fea0003800000 */
[----:B------:R-:W-:Y:S01]  /*0440*/  PLOP3.LUT P0, PT, PT, PT, PT, 0x8, 0x80 ;  /* 0x000000000080781c */ /* 0x000fe20003f0e170 */
[----:B------:R-:W-:-:S12]  /*0450*/  VIADD R2, R0, 0xfffff400 ;  /* 0xfffff40000027836 */ /* 0x000fd80000000000 */
.L_x_110:
[----:B------:R-:W2:Y:S04]  /*0460*/  LDG.E.64.CONSTANT R40, desc[UR6][R6.64] ;  /* 0x0000000606287981 */ /* 0x000ea8000c1e9b00 */
[----:B------:R-:W3:Y:S04]  /*0470*/  LDG.E.64.CONSTANT R38, desc[UR6][R6.64+0x800] ;  /* 0x0008000606267981 */ /* 0x000ee8000c1e9b00 */
[----:B------:R-:W4:Y:S04]  /*0480*/  LDG.E.64.CONSTANT R36, desc[UR6][R6.64+0x1000] ;  /* 0x0010000606247981 */ /* 0x000f28000c1e9b00 */
        /* <DEDUP_REMOVED lines=12> */
[----:B------:R0:W4:Y:S01]  /*0550*/  LDG.E.64.CONSTANT R10, desc[UR6][R6.64+0x7800] ;  /* 0x00780006060a7981 */ /* 0x000122000c1e9b00 */
[----:B------:R-:W-:-:S05]  /*0560*/  VIADD R9, R9, 0x1000 ;  /* 0x0000100009097836 */ /* 0x000fca0000000000 */
[----:B------:R-:W-:Y:S02]  /*0570*/  ISETP.GE.AND P2, PT, R9, R2, PT ;  /* 0x000000020900720c */ /* 0x000fe40003f46270 */
[----:B0-----:R-:W-:-:S05]  /*0580*/  IADD3 R6, P3, PT, R6, 0x8000, RZ ;  /* 0x0000800006067810 */ /* 0x001fca0007f7e0ff */
[----:B------:R-:W-:Y:S01]  /*0590*/  IMAD.X R7, RZ, RZ, R7, P3 ;  /* 0x000000ffff077224 */ /* 0x000fe200018e0607 */
        /* <DEDUP_REMOVED lines=49> */
.L_x_109:
[----:B------:R-:W-:Y:S05]  /*08b0*/  BSYNC.RECONVERGENT B2 ;  /* 0x0000000000027941 */ /* 0x000fea0003800200 */
.L_x_108:
[----:B------:R-:W-:Y:S01]  /*08c0*/  IMAD.IADD R2, R0, 0x1, -R9 ;  /* 0x0000000100027824 */ /* 0x000fe200078e0a09 */
[----:B------:R-:W-:Y:S04]  /*08d0*/  BSSY.RECONVERGENT B2, `(.L_x_111) ;  /* 0x0000027000027945 */ /* 0x000fe80003800200 */
[----:B------:R-:W-:-:S13]  /*08e0*/  ISETP.GT.AND P1, PT, R2, 0x400, PT ;  /* 0x000004000200780c */ /* 0x000fda0003f24270 */
[----:B------:R-:W-:Y:S05]  /*08f0*/  @!P1 BRA `(.L_x_112) ;  /* 0x0000000000909947 */ /* 0x000fea0003800000 */
[----:B------:R-:W2:Y:S04]  /*0900*/  LDG.E.64.CONSTANT R12, desc[UR6][R6.64] ;  /* 0x00000006060c7981 */ /* 0x000ea8000c1e9b00 */
[----:B------:R-:W3:Y:S04]  /*0910*/  LDG.E.64.CONSTANT R14, desc[UR6][R6.64+0x800] ;  /* 0x00080006060e7981 */ /* 0x000ee8000c1e9b00 */
[----:B------:R-:W4:Y:S04]  /*0920*/  LDG.E.64.CONSTANT R16, desc[UR6][R6.64+0x1000] ;  /* 0x0010000606107981 */ /* 0x000f28000c1e9b00 */
[----:B------:R-:W4:Y:S04]  /*0930*/  LDG.E.64.CONSTANT R18, desc[UR6][R6.64+0x1800] ;  /* 0x0018000606127981 */ /* 0x000f28000c1e9b00 */
[----:B------:R-:W4:Y:S04]  /*0940*/  LDG.E.64.CONSTANT R20, desc[UR6][R6.64+0x2000] ;  /* 0x0020000606147981 */ /* 0x000f28000c1e9b00 */
[----:B------:R-:W4:Y:S04]  /*0950*/  LDG.E.64.CONSTANT R22, desc[UR6][R6.64+0x2800] ;  /* 0x0028000606167981 */ /* 0x000f28000c1e9b00 */
[----:B------:R-:W4:Y:S04]  /*0960*/  LDG.E.64.CONSTANT R24, desc[UR6][R6.64+0x3000] ;  /* 0x0030000606187981 */ /* 0x000f28000c1e9b00 */
[----:B------:R0:W4:Y:S01]  /*0970*/  LDG.E.64.CONSTANT R10, desc[UR6][R6.64+0x3800] ;  /* 0x00380006060a7981 */ /* 0x000122000c1e9b00 */
[----:B------:R-:W-:Y:S01]  /*0980*/  VIADD R9, R9, 0x800 ;  /* 0x0000080009097836 */ /* 0x000fe20000000000 */
        /* <DEDUP_REMOVED lines=27> */
.L_x_112:
[----:B------:R-:W-:Y:S05]  /*0b40*/  BSYNC.RECONVERGENT B2 ;  /* 0x0000000000027941 */ /* 0x000fea0003800200 */
.L_x_111:
[----:B------:R-:W-:-:S13]  /*0b50*/  ISETP.LT.OR P0, PT, R9, R0, P0 ;  /* 0x000000000900720c */ /* 0x000fda0000701670 */
[----:B------:R-:W-:Y:S05]  /*0b60*/  @!P0 BRA `(.L_x_104) ;  /* 0x0000000000408947 */ /* 0x000fea0003800000 */
        /* <DEDUP_REMOVED lines=16> */
.L_x_104:
[----:B------:R-:W-:Y:S05]  /*0c70*/  BSYNC.RECONVERGENT B1 ;  /* 0x0000000000017941 */ /* 0x000fea0003800200 */
.L_x_103:
[----:B------:R-:W-:-:S13]  /*0c80*/  ISETP.GE.U32.AND P0, PT, R0, 0x100, PT ;  /* 0x000001000000780c */ /* 0x000fda0003f06070 */
        /* <DEDUP_REMOVED lines=58> */
[----:B-1----:R-:W0:Y:S04]  /*1030*/  LDS.128 R8, [UR4+0x10] ;  /* 0x00001004ff087984 */ /* 0x002e280008000c00 */
        /* <DEDUP_REMOVED lines=25> */
.L_x_113:
[----:B------:R-:W-:Y:S01]  /*11d0*/  LOP3.LUT R2, R3, 0x3e0, RZ, 0xc0, !PT ;  /* 0x000003e003027812 */ /* 0x000fe200078ec0ff */
[----:B------:R-:W0:Y:S03]  /*11e0*/  S2R R10, SR_LANEID ;  /* 0x00000000000a7919 */ /* 0x000e260000000000 */
[----:B------:R-:W-:Y:S01]  /*11f0*/  LOP3.LUT R9, RZ, R2, RZ, 0x33, !PT ;  /* 0x00000002ff097212 */ /* 0x000fe200078e33ff */
[----:B------:R-:W-:-:S04]  /*1200*/  VIADD R7, R2, 0x20 ;  /* 0x0000002002077836 */ /* 0x000fc80000000000 */
[----:B------:R-:W-:Y:S01]  /*1210*/  IMAD.IADD R9, R9, 0x1, R0 ;  /* 0x0000000109097824 */ /* 0x000fe200078e0200 */
[----:B------:R-:W-:-:S04]  /*1220*/  ISETP.GT.U32.AND P0, PT, R7, R0, PT ;  /* 0x000000000700720c */ /* 0x000fc80003f04070 */
        /* <DEDUP_REMOVED lines=60> */
[----:B------:R-:W-:Y:S01]  /*15f0*/  ISETP.GT.U32.AND P2, PT, R0, 0x20, PT ;  /* 0x000000200000780c */ /* 0x000fe20003f44070 */
        /* <DEDUP_REMOVED lines=8> */
[C---:B------:R-:W-:Y:S01]  /*1680*/  ISETP.GT.U32.AND P1, PT, R0.reuse, 0x40, PT ;  /* 0x000000400000780c */ /* 0x040fe20003f24070 */
[----:B------:R-:W-:Y:S01]  /*1690*/  IMAD.MOV.U32 R2, RZ, RZ, R13 ;  /* 0x000000ffff027224 */ /* 0x000fe200078e000d */
[----:B------:R-:W-:Y:S01]  /*16a0*/  ISETP.GT.U32.AND P2, PT, R0, 0x60, PT ;  /* 0x000000600000780c */ /* 0x000fe20003f44070 */
[----:B------:R-:W-:Y:S01]  /*16b0*/  IMAD.MOV.U32 R3, RZ, RZ, R12 ;  /* 0x000000ffff037224 */ /* 0x000fe200078e000c */
[----:B------:R-:W0:Y:S05]  /*16c0*/  LDS.128 R4, [UR4+0x30] ;  /* 0x00003004ff047984 */ /* 0x000e2a0008000c00 */
[----:B------:R-:W-:-:S06]  /*16d0*/  DSETP.GEU.AND P3, PT, R2, R14, PT ;  /* 0x0000000e0200722a */ /* 0x000fcc0003f6e000 */
[----:B------:R-:W-:Y:S02]  /*16e0*/  @P1 FSEL R13, R14, R13, !P3 ;  /* 0x0000000d0e0d1208 */ /* 0x000fe40005800000 */
[----:B------:R-:W-:Y:S02]  /*16f0*/  @P1 FSEL R12, R15, R12, !P3 ;  /* 0x0000000c0f0c1208 */ /* 0x000fe40005800000 */
[----:B------:R-:W-:Y:S01]  /*1700*/  ISETP.GT.U32.AND P1, PT, R0, 0x80, PT ;  /* 0x000000800000780c */ /* 0x000fe20003f24070 */
[----:B------:R-:W-:Y:S02]  /*1710*/  IMAD.MOV.U32 R2, RZ, RZ, R13 ;  /* 0x000000ffff027224 */ /* 0x000fe400078e000d */
[----:B------:R-:W-:-:S06]  /*1720*/  IMAD.MOV.U32 R3, RZ, RZ, R12 ;  /* 0x000000ffff037224 */ /* 0x000fcc00078e000c */
[----:B-1----:R-:W-:Y:S01]  /*1730*/  DSETP.GEU.AND P3, PT, R2, R8, PT ;  /* 0x000000080200722a */ /* 0x002fe20003f6e000 */
[----:B------:R-:W1:Y:S05]  /*1740*/  LDS.64 R2, [UR4+0x40] ;  /* 0x00004004ff027984 */ /* 0x000e6a0008000a00 */
[----:B------:R-:W-:Y:S02]  /*1750*/  @P2 FSEL R13, R8, R13, !P3 ;  /* 0x0000000d080d2208 */ /* 0x000fe40005800000 */
[----:B------:R-:W-:Y:S02]  /*1760*/  @P2 FSEL R12, R9, R12, !P3 ;  /* 0x0000000c090c2208 */ /* 0x000fe40005800000 */
[----:B------:R-:W-:Y:S01]  /*1770*/  ISETP.GT.U32.AND P2, PT, R0, 0xa0, PT ;  /* 0x000000a00000780c */ /* 0x000fe20003f44070 */
[----:B------:R-:W-:-:S02]  /*1780*/  IMAD.MOV.U32 R8, RZ, RZ, R13 ;  /* 0x000000ffff087224 */ /* 0x000fc400078e000d */
[----:B------:R-:W-:-:S06]  /*1790*/  IMAD.MOV.U32 R9, RZ, RZ, R12 ;  /* 0x000000ffff097224 */ /* 0x000fcc00078e000c */
[----:B------:R-:W-:-:S06]  /*17a0*/  DSETP.GEU.AND P3, PT, R8, R10, PT ;  /* 0x0000000a0800722a */ /* 0x000fcc0003f6e000 */
[----:B------:R-:W-:Y:S02]  /*17b0*/  @P1 FSEL R13, R10, R13, !P3 ;  /* 0x0000000d0a0d1208 */ /* 0x000fe40005800000 */
[----:B------:R-:W-:Y:S02]  /*17c0*/  @P1 FSEL R12, R11, R12, !P3 ;  /* 0x0000000c0b0c1208 */ /* 0x000fe40005800000 */
[----:B------:R-:W-:Y:S01]  /*17d0*/  ISETP.GT.U32.AND P1, PT, R0, 0xc0, PT ;  /* 0x000000c00000780c */ /* 0x000fe20003f24070 */
[----:B------:R-:W-:Y:S02]  /*17e0*/  IMAD.MOV.U32 R8, RZ, RZ, R13 ;  /* 0x000000ffff087224 */ /* 0x000fe400078e000d */
[----:B------:R-:W-:-:S06]  /*17f0*/  IMAD.MOV.U32 R9, RZ, RZ, R12 ;  /* 0x000000ffff097224 */ /* 0x000fcc00078e000c */
[----:B0-----:R-:W-:-:S06]  /*1800*/  DSETP.GEU.AND P3, PT, R8, R4, PT ;  /* 0x000000040800722a */ /* 0x001fcc0003f6e000 */
[----:B------:R-:W-:Y:S02]  /*1810*/  @P2 FSEL R13, R4, R13, !P3 ;  /* 0x0000000d040d2208 */ /* 0x000fe40005800000 */
[----:B------:R-:W-:Y:S02]  /*1820*/  @P2 FSEL R12, R5, R12, !P3 ;  /* 0x0000000c050c2208 */ /* 0x000fe40005800000 */
[----:B------:R-:W-:Y:S01]  /*1830*/  ISETP.GT.U32.AND P2, PT, R0, 0xe0, PT ;  /* 0x000000e00000780c */ /* 0x000fe20003f44070 */
        /* <DEDUP_REMOVED lines=13> */
.L_x_100:
[----:B------:R-:W0:Y:S01]  /*1910*/  S2R R4, SR_TID.X ;  /* 0x0000000000047919 */ /* 0x000e220000002100 */
[----:B------:R-:W1:Y:S01]  /*1920*/  LDC.64 R2, c[0x0][0x380] ;  /* 0x0000e000ff027b82 */ /* 0x000e620000000a00 */
[----:B0-----:R-:W-:-:S04]  /*1930*/  IMAD.SHL.U32 R5, R4, 0x4, RZ ;  /* 0x0000000404057824 */ /* 0x001fc800078e00ff */
[----:B-1----:R-:W-:-:S05]  /*1940*/  IMAD.WIDE.U32 R2, R5, 0x8, R2 ;  /* 0x0000000805027825 */ /* 0x002fca00078e0002 */
[----:B------:R-:W2:Y:S04]  /*1950*/  LDG.E.128.CONSTANT R16, desc[UR6][R2.64] ;  /* 0x0000000602107981 */ /* 0x000ea8000c1e9d00 */
[----:B------:R-:W3:Y:S04]  /*1960*/  LDG.E.128.CONSTANT R20, desc[UR6][R2.64+0x10] ;  /* 0x0000100602147981 */ /* 0x000ee8000c1e9d00 */
[----:B------:R-:W4:Y:S04]  /*1970*/  LDG.E.128.CONSTANT R12, desc[UR6][R2.64+0x2000] ;  /* 0x00200006020c7981 */ /* 0x000f28000c1e9d00 */
[----:B------:R-:W5:Y:S01]  /*1980*/  LDG.E.128.CONSTANT R8, desc[UR6][R2.64+0x2010] ;  /* 0x0020100602087981 */ /* 0x000f62000c1e9d00 */
[----:B------:R-:W-:-:S02]  /*1990*/  VIADD R24, R0, 0xfffff800 ;  /* 0xfffff80000187836 */ /* 0x000fc40000000000 */
[----:B------:R-:W-:-:S03]  /*19a0*/  IMAD.MOV.U32 R5, RZ, RZ, 0x800 ;  /* 0x00000800ff057424 */ /* 0x000fc600078e00ff */
[----:B------:R-:W-:Y:S01]  /*19b0*/  ISETP.GE.U32.AND P1, PT, R24, 0x800, PT ;  /* 0x000008001800780c */ /* 0x000fe20003f26070 */
        /* <DEDUP_REMOVED lines=23> */
[----:B------:R-:W-:-:S07]  /*1b30*/  IMAD.MOV.U32 R5, RZ, RZ, 0x800 ;  /* 0x00000800ff057424 */ /* 0x000fce00078e00ff */
.L_x_117:
[----:B------:R-:W-:-:S05]  /*1b40*/  IMAD.WIDE.U32 R26, R5, 0x8, R2 ;  /* 0x00000008051a7825 */ /* 0x000fca00078e0002 */
[----:B------:R-:W2:Y:S04]  /*1b50*/  LDG.E.128.CONSTANT R20, desc[UR6][R26.64] ;  /* 0x000000061a147981 */ /* 0x000ea8000c1e9d00 */
[----:B------:R-:W3:Y:S04]  /*1b60*/  LDG.E.128.CONSTANT R16, desc[UR6][R26.64+0x10] ;  /* 0x000010061a107981 */ /* 0x000ee8000c1e9d00 */
[----:B------:R-:W4:Y:S04]  /*1b70*/  LDG.E.128.CONSTANT R12, desc[UR6][R26.64+0x2000] ;  /* 0x002000061a0c7981 */ /* 0x000f28000c1e9d00 */
[----:B------:R-:W5:Y:S01]  /*1b80*/  LDG.E.128.CONSTANT R8, desc[UR6][R26.64+0x2010] ;  /* 0x002010061a087981 */ /* 0x000f62000c1e9d00 */
        /* <DEDUP_REMOVED lines=20> */
[----:B0-----:R-:W-:Y:S01]  /*1cd0*/  IMAD.IADD R8, R0, 0x1, -R5 ;  /* 0x0000000100087824 */ /* 0x001fe200078e0a05 */
[----:B------:R-:W-:-:S04]  /*1ce0*/  FSEL R7, R9, R7, !P0 ;  /* 0x0000000709077208 */ /* 0x000fc80004000000 */
[----:B------:R-:W-:Y:S02]  /*1cf0*/  ISETP.GE.U32.AND P1, PT, R8, 0x800, PT ;  /* 0x000008000800780c */ /* 0x000fe40003f26070 */
[----:B------:R-:W-:-:S06]  /*1d00*/  DSETP.GEU.AND P0, PT, R6, R10, PT ;  /* 0x0000000a0600722a */ /* 0x000fcc0003f0e000 */
[----:B------:R-:W-:Y:S02]  /*1d10*/  FSEL R6, R10, R6, !P0 ;  /* 0x000000060a067208 */ /* 0x000fe40004000000 */
[----:B------:R-:W-:-:S03]  /*1d20*/  FSEL R7, R11, R7, !P0 ;  /* 0x000000070b077208 */ /* 0x000fc60004000000 */
[----:B------:R-:W-:Y:S05]  /*1d30*/  @!P1 BRA `(.L_x_116) ;  /* 0x00000004000c9947 */ /* 0x000fea0003800000 */
[----:B------:R-:W-:-:S05]  /*1d40*/  VIADD R5, R5, 0x800 ;  /* 0x0000080005057836 */ /* 0x000fca0000000000 */
[----:B------:R-:W-:-:S13]  /*1d50*/  ISETP.GT.U32.AND P0, PT, R5, R24, PT ;  /* 0x000000180500720c */ /* 0x000fda0003f04070 */
[----:B------:R-:W-:Y:S05]  /*1d60*/  @!P0 BRA `(.L_x_117) ;  /* 0xfffffffc00748947 */ /* 0x000fea000383ffff */
.L_x_115:
[----:B------:R-:W-:-:S13]  /*1d70*/  ISETP.GE.U32.AND P0, PT, R5, R0, PT ;  /* 0x000000000500720c */ /* 0x000fda0003f06070 */
[----:B------:R-:W-:Y:S05]  /*1d80*/  @P0 BRA `(.L_x_116) ;  /* 0x0000000000f80947 */ /* 0x000fea0003800000 */
[----:B------:R-:W-:Y:S01]  /*1d90*/  IMAD.IADD R3, R0, 0x1, -R5 ;  /* 0x0000000100037824 */ /* 0x000fe200078e0a05 */
[----:B------:R-:W-:Y:S04]  /*1da0*/  BSSY.RECONVERGENT B1, `(.L_x_116) ;  /* 0x000003c000017945 */ /* 0x000fe80003800200 */
[----:B------:R-:W-:-:S13]  /*1db0*/  ISETP.GE.AND P0, PT, R4, R3, PT ;  /* 0x000000030400720c */ /* 0x000fda0003f06270 */
[----:B------:R-:W-:Y:S05]  /*1dc0*/  @P0 BRA `(.L_x_118) ;  /* 0x0000000000e40947 */ /* 0x000fea0003800000 */
[----:B------:R-:W-:Y:S01]  /*1dd0*/  LOP3.LUT R2, RZ, R4, RZ, 0x33, !PT ;  /* 0x00000004ff027212 */ /* 0x000fe200078e33ff */
[----:B------:R-:W-:Y:S03]  /*1de0*/  BSSY.RECONVERGENT B2, `(.L_x_119) ;  /* 0x0000017000027945 */ /* 0x000fe60003800200 */
[----:B------:R-:W-:-:S04]  /*1df0*/  IADD3 R2, PT, PT, -R5, R0, R2 ;  /* 0x0000000005027210 */ /* 0x000fc80007ffe102 */
[C---:B------:R-:W-:Y:S02]  /*1e00*/  LOP3.LUT R0, R2.reuse, 0x300, RZ, 0xc0, !PT ;  /* 0x0000030002007812 */ /* 0x040fe400078ec0ff */
[----:B------:R-:W-:Y:S02]  /*1e10*/  ISETP.GE.U32.AND P2, PT, R2, 0x300, PT ;  /* 0x000003000200780c */ /* 0x000fe40003f46070 */
[----:B------:R-:W-:Y:S01]  /*1e20*/  ISETP.NE.AND P0, PT, R0, 0x300, PT ;  /* 0x000003000000780c */ /* 0x000fe20003f05270 */
[----:B------:R-:W-:-:S12]  /*1e30*/  IMAD.MOV.U32 R0, RZ, RZ, R4 ;  /* 0x000000ffff007224 */ /* 0x000fd800078e0004 */
[----:B------:R-:W-:Y:S05]  /*1e40*/  @!P0 BRA `(.L_x_120) ;  /* 0x0000000000408947 */ /* 0x000fea0003800000 */
[----:B------:R-:W0:Y:S01]  /*1e50*/  LDC.64 R10, c[0x0][0x380] ;  /* 0x0000e000ff0a7b82 */ /* 0x000e220000000a00 */
[----:B------:R-:W-:Y:S01]  /*1e60*/  LEA.HI R0, R2, 0x1, RZ, 0x18 ;  /* 0x0000000102007811 */ /* 0x000fe200078fc0ff */
[----:B------:R-:W-:-:S03]  /*1e70*/  IMAD.IADD R13, R4, 0x1, R5 ;  /* 0x00000001040d7824 */ /* 0x000fc600078e0205 */
[----:B------:R-:W-:Y:S01]  /*1e80*/  LOP3.LUT R2, R0, 0x3, RZ, 0xc0, !PT ;  /* 0x0000000300027812 */ /* 0x000fe200078ec0ff */
[----:B------:R-:W-:-:S04]  /*1e90*/  IMAD.MOV.U32 R0, RZ, RZ, R4 ;  /* 0x000000ffff007224 */ /* 0x000fc800078e0004 */
[----:B------:R-:W-:-:S07]  /*1ea0*/  IMAD.MOV R2, RZ, RZ, -R2 ;  /* 0x000000ffff027224 */ /* 0x000fce00078e0a02 */
.L_x_121:
        /* <DEDUP_REMOVED lines=10> */
.L_x_120:
[----:B------:R-:W-:Y:S05]  /*1f50*/  BSYNC.RECONVERGENT B2 ;  /* 0x0000000000027941 */ /* 0x000fea0003800200 */
.L_x_119:
[----:B------:R-:W-:Y:S05]  /*1f60*/  @!P2 BRA `(.L_x_118) ;  /* 0x00000000007ca947 */ /* 0x000fea0003800000 */
[----:B------:R-:W0:Y:S01]  /*1f70*/  LDC.64 R8, c[0x0][0x380] ;  /* 0x0000e000ff087b82 */ /* 0x000e220000000a00 */
[C---:B------:R-:W-:Y:S02]  /*1f80*/  IMAD.IADD R5, R0.reuse, 0x1, R5 ;  /* 0x0000000100057824 */ /* 0x040fe400078e0205 */
[----:B------:R-:W-:-:S07]  /*1f90*/  VIADD R0, R0, 0x200 ;  /* 0x0000020000007836 */ /* 0x000fce0000000000 */
.L_x_122:
        /* <DEDUP_REMOVED lines=11> */
[C---:B------:R-:W-:Y:S02]  /*2050*/  VIADD R2, R0.reuse, 0x200 ;  /* 0x0000020000027836 */ /* 0x040fe40000000000 */
[----:B------:R-:W-:Y:S02]  /*2060*/  VIADD R0, R0, 0x400 ;  /* 0x0000040000007836 */ /* 0x000fe40000000000 */
[----:B------:R-:W-:Y:S01]  /*2070*/  VIADD R5, R5, 0x400 ;  /* 0x0000040005057836 */ /* 0x000fe20000000000 */
[----:B------:R-:W-:Y:S01]  /*2080*/  ISETP.GE.AND P1, PT, R2, R3, PT ;  /* 0x000000030200720c */ /* 0x000fe20003f26270 */
        /* <DEDUP_REMOVED lines=11> */
[----:B------:R-:W-:Y:S01]  /*2140*/  FSEL R7, R17, R7, !P0 ;  /* 0x0000000711077208 */ /* 0x000fe20004000000 */
[----:B------:R-:W-:Y:S06]  /*2150*/  @!P1 BRA `(.L_x_122) ;  /* 0xfffffffc00909947 */ /* 0x000fec000383ffff */
.L_x_118:
[----:B------:R-:W-:Y:S05]  /*2160*/  BSYNC.RECONVERGENT B1 ;  /* 0x0000000000017941 */ /* 0x000fea0003800200 */
.L_x_116:
        /* <DEDUP_REMOVED lines=50> */
[----:B------:R-:W2:Y:S01]  /*2490*/  LDS.128 R12, [UR4+0x20] ;  /* 0x00002004ff0c7984 */ /* 0x000ea20008000c00 */
[----:B-1----:R-:W-:-:S06]  /*24a0*/  DSETP.GEU.AND P1, PT, R6, R8, PT ;  /* 0x000000080600722a */ /* 0x002fcc0003f2e000 */
[----:B0-----:R-:W-:Y:S02]  /*24b0*/  FSEL R2, R8, R6, !P1 ;  /* 0x0000000608027208 */ /* 0x001fe40004800000 */
[----:B------:R-:W-:Y:S02]  /*24c0*/  FSEL R3, R9, R7, !P1 ;  /* 0x0000000709037208 */ /* 0x000fe40004800000 */
[----:B------:R-:W0:Y:S04]  /*24d0*/  LDS.128 R4, [UR4+0x30] ;  /* 0x00003004ff047984 */ /* 0x000e280008000c00 */
[----:B------:R-:W-:-:S06]  /*24e0*/  DSETP.GEU.AND P1, PT, R2, R10, PT ;  /* 0x0000000a0200722a */ /* 0x000fcc0003f2e000 */
[----:B------:R-:W-:Y:S02]  /*24f0*/  FSEL R2, R10, R2, !P1 ;  /* 0x000000020a027208 */ /* 0x000fe40004800000 */
[----:B------:R-:W-:-:S06]  /*2500*/  FSEL R3, R11, R3, !P1 ;  /* 0x000000030b037208 */ /* 0x000fcc0004800000 */
[----:B--2---:R-:W-:-:S06]  /*2510*/  DSETP.GEU.AND P1, PT, R2, R12, PT ;  /* 0x0000000c0200722a */ /* 0x004fcc0003f2e000 */
        /* <DEDUP_REMOVED lines=16> */
.L_x_99:
        /* <DEDUP_REMOVED lines=12> */
.L_x_125:
[----:B------:R-:W-:Y:S05]  /*26e0*/  BSYNC.RECONVERGENT B1 ;  /* 0x0000000000017941 */ /* 0x000fea0003800200 */
.L_x_124:
        /* <DEDUP_REMOVED lines=17> */
.L_x_130:
        /* <DEDUP_REMOVED lines=12> */
.L_x_129:
[----:B------:R-:W-:Y:S05]  /*28c0*/  BSYNC.RECONVERGENT B2 ;  /* 0x0000000000027941 */ /* 0x000fea0003800200 */
.L_x_128:
        /* <DEDUP_REMOVED lines=10> */
.L_x_133:
        /* <DEDUP_REMOVED lines=69> */
.L_x_132:
[----:B------:R-:W-:Y:S05]  /*2dc0*/  BSYNC.RECONVERGENT B2 ;  /* 0x0000000000027941 */ /* 0x000fea0003800200 */
.L_x_131:
        /* <DEDUP_REMOVED lines=40> */
.L_x_135:
[----:B------:R-:W-:Y:S05]  /*3050*/  BSYNC.RECONVERGENT B2 ;  /* 0x0000000000027941 */ /* 0x000fea0003800200 */
.L_x_134:
        /* <DEDUP_REMOVED lines=18> */
.L_x_127:
[----:B------:R-:W-:Y:S05]  /*3180*/  BSYNC.RECONVERGENT B1 ;  /* 0x0000000000017941 */ /* 0x000fea0003800200 */
.L_x_126:
        /* <DEDUP_REMOVED lines=60> */
[----:B---3--:R-:W1:Y:S01]  /*3550*/  LDS.128 R12, [UR4+0x20] ;  /* 0x00002004ff0c7984 */ /* 0x008e620008000c00 */
        /* <DEDUP_REMOVED lines=24> */
.L_x_136:
        /* <DEDUP_REMOVED lines=63> */
[----:B----4-:R-:W-:Y:S05]  /*3ad0*/  @P0 BRA `(.L_x_114) ;  /* 0x0000001000380947 */ /* 0x010fea0003800000 */
[----:B------:R-:W0:Y:S01]  /*3ae0*/  S2UR UR5, SR_CgaCtaId ;  /* 0x00000000000579c3 */ /* 0x000e220000008800 */
[----:B------:R-:W-:Y:S01]  /*3af0*/  UMOV UR4, 0x400 ;  /* 0x0000040000047882 */ /* 0x000fe20000000000 */
[C---:B------:R-:W-:Y:S02]  /*3b00*/  ISETP.GT.U32.AND P3, PT, R0.reuse, 0x20, PT ;  /* 0x000000200000780c */ /* 0x040fe40003f64070 */
        /* <DEDUP_REMOVED lines=9> */
[----:B------:R-:W-:Y:S01]  /*3ba0*/  ISETP.GT.U32.AND P1, PT, R0, 0x60, PT ;  /* 0x000000600000780c */ /* 0x000fe20003f24070 */
[----:B------:R-:W-:Y:S01]  /*3bb0*/  IMAD.MOV.U32 R2, RZ, RZ, R13 ;  /* 0x000000ffff027224 */ /* 0x000fe200078e000d */
[----:B------:R-:W0:Y:S01]  /*3bc0*/  LDS.128 R4, [UR4+0x30] ;  /* 0x00003004ff047984 */ /* 0x000e220008000c00 */
[----:B------:R-:W-:-:S06]  /*3bd0*/  IMAD.MOV.U32 R3, RZ, RZ, R12 ;  /* 0x000000ffff037224 */ /* 0x000fcc00078e000c */
        /* <DEDUP_REMOVED lines=36> */
.L_x_123:
[----:B------:R-:W0:Y:S01]  /*3e20*/  S2R R7, SR_TID.X ;  /* 0x0000000000077919 */ /* 0x000e220000002100 */
[----:B------:R-:W1:Y:S02]  /*3e30*/  LDCU.64 UR4, c[0x0][0x380] ;  /* 0x00007000ff0477ac */ /* 0x000e640008000a00 */
[----:B-1----:R-:W-:Y:S02]  /*3e40*/  IMAD.U32 R2, RZ, RZ, UR4 ;  /* 0x00000004ff027e24 */ /* 0x002fe4000f8e00ff */
[----:B------:R-:W-:Y:S02]  /*3e50*/  IMAD.U32 R3, RZ, RZ, UR5 ;  /* 0x00000005ff037e24 */ /* 0x000fe4000f8e00ff */
        /* <DEDUP_REMOVED lines=9> */
[----:B------:R-:W-:-:S05]  /*3ef0*/  VIADD R6, R0, 0xfffff800 ;  /* 0xfffff80000067836 */ /* 0x000fca0000000000 */
[----:B------:R-:W-:Y:S01]  /*3f00*/  ISETP.GE.U32.AND P1, PT, R6, 0x800, PT ;  /* 0x000008000600780c */ /* 0x000fe20003f26070 */
[----:B--2---:R-:W-:-:S06]  /*3f10*/  DSETP.GEU.AND P0, PT, R22, R8, PT ;  /* 0x000000081600722a */ /* 0x004fcc0003f0e000 */
[----:B------:R-:W-:Y:S02]  /*3f20*/  FSEL R8, R8, R22, !P0 ;  /* 0x0000001608087208 */ /* 0x000fe40004000000 */
[----:B------:R-:W-:-:S06]  /*3f30*/  FSEL R9, R9, R23, !P0 ;  /* 0x0000001709097208 */ /* 0x000fcc0004000000 */
[----:B---3--:R-:W-:-:S06]  /*3f40*/  DSETP.GEU.AND P0, PT, R8, R10, PT ;  /* 0x0000000a0800722a */ /* 0x008fcc0003f0e000 */
[----:B------:R-:W-:Y:S02]  /*3f50*/  FSEL R8, R10, R8, !P0 ;  /* 0x000000080a087208 */ /* 0x000fe40004000000 */
[----:B------:R-:W-:Y:S01]  /*3f60*/  FSEL R9, R11, R9, !P0 ;  /* 0x000000090b097208 */ /* 0x000fe20004000000 */
[----:B------:R-:W-:-:S05]  /*3f70*/  IMAD.MOV.U32 R11, RZ, RZ, 0x800 ;  /* 0x00000800ff0b7424 */ /* 0x000fca00078e00ff */
        /* <DEDUP_REMOVED lines=18> */
[----:B------:R-:W1:Y:S02]  /*40a0*/  LDC.64 R2, c[0x0][0x380] ;  /* 0x0000e000ff027b82 */ /* 0x000e640000000a00 */
.L_x_139:
[----:B------:R-:W-:-:S04]  /*40b0*/  IMAD.IADD R17, R7, 0x1, R11 ;  /* 0x0000000107117824 */ /* 0x000fc800078e020b */
[----:B-1----:R-:W-:-:S06]  /*40c0*/  IMAD.WIDE.U32 R16, R17, 0x8, R2 ;  /* 0x0000000811107825 */ /* 0x002fcc00078e0002 */
[----:B------:R-:W2:Y:S01]  /*40d0*/  LDG.E.64.CONSTANT R16, desc[UR6][R16.64] ;  /* 0x0000000610107981 */ /* 0x000ea2000c1e9b00 */
[----:B------:R-:W-:-:S05]  /*40e0*/  IMAD.WIDE.U32 R18, R11, 0x8, R4 ;  /* 0x000000080b127825 */ /* 0x000fca00078e0004 */
[----:B------:R-:W3:Y:S04]  /*40f0*/  LDG.E.64.CONSTANT R20, desc[UR6][R18.64+0x800] ;  /* 0x0008000612147981 */ /* 0x000ee8000c1e9b00 */
[----:B------:R-:W4:Y:S04]  /*4100*/  LDG.E.64.CONSTANT R22, desc[UR6][R18.64+0x1000] ;  /* 0x0010000612167981 */ /* 0x000f28000c1e9b00 */
[----:B------:R-:W5:Y:S04]  /*4110*/  LDG.E.64.CONSTANT R24, desc[UR6][R18.64+0x1800] ;  /* 0x0018000612187981 */ /* 0x000f68000c1e9b00 */
[----:B------:R-:W5:Y:S04]  /*4120*/  LDG.E.64.CONSTANT R26, desc[UR6][R18.64+0x2000] ;  /* 0x00200006121a7981 */ /* 0x000f68000c1e9b00 */
[----:B------:R-:W5:Y:S04]  /*4130*/  LDG.E.64.CONSTANT R28, desc[UR6][R18.64+0x2800] ;  /* 0x00280006121c7981 */ /* 0x000f68000c1e9b00 */
[----:B------:R-:W5:Y:S04]  /*4140*/  LDG.E.64.CONSTANT R14, desc[UR6][R18.64+0x3000] ;  /* 0x00300006120e7981 */ /* 0x000f68000c1e9b00 */
[----:B------:R-:W5:Y:S01]  /*4150*/  LDG.E.64.CONSTANT R12, desc[UR6][R18.64+0x3800] ;  /* 0x00380006120c7981 */ /* 0x000f62000c1e9b00 */
[----:B0-----:R-:W-:-:S05]  /*4160*/  IMAD.IADD R10, R0, 0x1, -R11 ;  /* 0x00000001000a7824 */ /* 0x001fca00078e0a0b */
[----:B------:R-:W-:Y:S01]  /*4170*/  ISETP.GE.U32.AND P1, PT, R10, 0x800, PT ;  /* 0x000008000a00780c */ /* 0x000fe20003f26070 */
        /* <DEDUP_REMOVED lines=26> */
[----:B------:R-:W-:-:S13]  /*4320*/  ISETP.GT.U32.AND P0, PT, R11, R6, PT ;  /* 0x000000060b00720c */ /* 0x000fda0003f04070 */
[----:B------:R-:W-:Y:S05]  /*4330*/  @!P0 BRA `(.L_x_139) ;  /* 0xfffffffc005c8947 */ /* 0x000fea000383ffff */
.L_x_137:
        /* <DEDUP_REMOVED lines=14> */
[----:B------:R-:W-:Y:S01]  /*4420*/  LEA.HI R0, R5, 0x1, RZ, 0x18 ;  /* 0x0000000105007811 */ /* 0x000fe200078fc0ff */
[----:B------:R-:W-:-:S03]  /*4430*/  IMAD.IADD R15, R7, 0x1, R11 ;  /* 0x00000001070f7824 */ /* 0x000fc600078e020b */
[----:B------:R-:W-:Y:S01]  /*4440*/  LOP3.LUT R5, R0, 0x3, RZ, 0xc0, !PT ;  /* 0x0000000300057812 */ /* 0x000fe200078ec0ff */
[----:B------:R-:W-:-:S04]  /*4450*/  IMAD.MOV.U32 R0, RZ, RZ, R7 ;  /* 0x000000ffff007224 */ /* 0x000fc800078e0007 */
[----:B------:R-:W-:-:S07]  /*4460*/  IMAD.MOV R5, RZ, RZ, -R5 ;  /* 0x000000ffff057224 */ /* 0x000fce00078e0a05 */
.L_x_143:
        /* <DEDUP_REMOVED lines=10> */
.L_x_142:
[----:B------:R-:W-:Y:S05]  /*4510*/  BSYNC.RECONVERGENT B2 ;  /* 0x0000000000027941 */ /* 0x000fea0003800200 */
.L_x_141:
[----:B------:R-:W-:Y:S05]  /*4520*/  @!P2 BRA `(.L_x_140) ;  /* 0x000000000078a947 */ /* 0x000fea0003800000 */
[C---:B------:R-:W-:Y:S02]  /*4530*/  IMAD.IADD R5, R0.reuse, 0x1, R11 ;  /* 0x0000000100057824 */ /* 0x040fe400078e020b */
[----:B------:R-:W-:-:S07]  /*4540*/  VIADD R0, R0, 0x200 ;  /* 0x0000020000007836 */ /* 0x000fce0000000000 */
.L_x_144:
[----:B------:R-:W-:-:S04]  /*4550*/  IMAD.WIDE.U32 R10, R5, 0x8, R2 ;  /* 0x00000008050a7825 */ /* 0x000fc800078e0002 */
        /* <DEDUP_REMOVED lines=13> */
[----:B------:R-:W-:Y:S01]  /*4630*/  FSEL R9, R11, R9, !P0 ;  /* 0x000000090b097208 */ /* 0x000fe20004000000 */
[C---:B------:R-:W-:Y:S02]  /*4640*/  VIADD R11, R0.reuse, 0x200 ;  /* 0x00000200000b7836 */ /* 0x040fe40000000000 */
[----:B------:R-:W-:-:S03]  /*4650*/  VIADD R0, R0, 0x400 ;  /* 0x0000040000007836 */ /* 0x000fc60000000000 */
[----:B---3--:R-:W-:Y:S01]  /*4660*/  DSETP.GEU.AND P0, PT, R8, R12, PT ;  /* 0x0000000c0800722a */ /* 0x008fe20003f0e000 */
[----:B------:R-:W-:-:S05]  /*4670*/  ISETP.GE.AND P1, PT, R11, R4, PT ;  /* 0x000000040b00720c */ /* 0x000fca0003f26270 */
        /* <DEDUP_REMOVED lines=9> */
.L_x_140:
[----:B------:R-:W-:Y:S05]  /*4710*/  BSYNC.RECONVERGENT B1 ;  /* 0x0000000000017941 */ /* 0x000fea0003800200 */
.L_x_138:
        /* <DEDUP_REMOVED lines=74> */
.L_x_114:
[----:B------:R-:W-:Y:S05]  /*4bc0*/  BSYNC.RECONVERGENT B0 ;  /* 0x0000000000007941 */ /* 0x000fea0003800200 */
.L_x_98:
[----:B------:R-:W-:Y:S05]  /*4bd0*/  @P0 EXIT ;  /* 0x000000000000094d */ /* 0x000fea0003800000 */
[----:B------:R-:W4:Y:S01]  /*4be0*/  LDCU.64 UR8, c[0x0][0x398] ;  /* 0x00007300ff0877ac */ /* 0x000f220008000a00 */
[----:B01----:R-:W0:Y:S01]  /*4bf0*/  LDC.64 R4, c[0x0][0x388] ;  /* 0x0000e200ff047b82 */ /* 0x003e220000000a00 */
[----:B------:R-:W2:Y:S01]  /*4c00*/  LDCU.64 UR4, c[0x0][0x398] ;  /* 0x00007300ff0477ac */ /* 0x000ea20008000a00 */
[----:B----4-:R-:W-:-:S06]  /*4c10*/  DSETP.GT.AND P0, PT, R6, UR8, PT ;  /* 0x0000000806007e2a */ /* 0x010fcc000bf04000 */
[----:B--23--:R-:W-:Y:S02]  /*4c20*/  FSEL R2, R6, UR4, P0 ;  /* 0x0000000406027c08 */ /* 0x00cfe40008000000 */
[----:B------:R-:W-:-:S05]  /*4c30*/  FSEL R3, R7, UR5, P0 ;  /* 0x0000000507037c08 */ /* 0x000fca0008000000 */
[----:B0-----:R-:W-:Y:S01]  /*4c40*/  STG.E.64 desc[UR6][R4.64], R2 ;  /* 0x0000000204007986 */ /* 0x001fe2000c101b06 */
[----:B------:R-:W-:Y:S05]  /*4c50*/  EXIT ;  /* 0x000000000000794d */ /* 0x000fea0003800000 */
.L_x_145:
        /* <DEDUP_REMOVED lines=10> */
.L_x_166:


//--------------------- .text._ZN3cub18CUB_300001_SM_10006detail11EmptyKernelIvEEvv --------------------------
	.section	.text._ZN3cub18CUB_300001_SM_10006detail11EmptyKernelIvEEvv,"ax",@progbits
	.align	128
        .global         _ZN3cub18CUB_300001_SM_10006detail11EmptyKernelIvEEvv
        .type           _ZN3cub18CUB_300001_SM_10006detail11EmptyKernelIvEEvv,@function
        .size           _ZN3cub18CUB_300001_SM_10006detail11EmptyKernelIvEEvv,(.L_x_167 - _ZN3cub18CUB_300001_SM_10006detail11EmptyKernelIvEEvv)
        .other          _ZN3cub18CUB_300001_SM_10006detail11EmptyKernelIvEEvv,@"STO_CUDA_ENTRY STV_DEFAULT"
_ZN3cub18CUB_300001_SM_10006detail11EmptyKernelIvEEvv:
.text._ZN3cub18CUB_300001_SM_10006detail11EmptyKernelIvEEvv:
[----:B------:R-:W-:Y:S01]  /*0000*/  LDC R1, c[0x0][0x37c] ;  /* 0x0000df00ff017b82 */ /* 0x000fe20000000800 */
[----:B------:R-:W-:Y:S05]  /*0010*/  EXIT ;  /* 0x000000000000794d */ /* 0x000fea0003800000 */
.L_x_146:
        /* <DEDUP_REMOVED lines=14> */
.L_x_167:


//--------------------- .text._Z10differencePdS_S_ii --------------------------
	.section	.text._Z10differencePdS_S_ii,"ax",@progbits
	.align	128
        .global         _Z10differencePdS_S_ii
        .type           _Z10differencePdS_S_ii,@function
        .size           _Z10differencePdS_S_ii,(.L_x_168 - _Z10differencePdS_S_ii)
        .other          _Z10differencePdS_S_ii,@"STO_CUDA_ENTRY STV_DEFAULT"
_Z10differencePdS_S_ii:
.text._Z10differencePdS_S_ii:
[----:B------:R-:W-:Y:S01]  /*0000*/  LDC R1, c[0x0][0x37c] ;  /* 0x0000df00ff017b82 */ /* 0x000fe20000000800 */
[----:B------:R-:W0:Y:S07]  /*0010*/  S2R R0, SR_CTAID.Y ;  /* 0x0000000000007919 */ /* 0x000e2e0000002600 */
[----:B------:R-:W0:Y:S01]  /*0020*/  S2UR UR6, SR_CTAID.X ;  /* 0x00000000000679c3 */ /* 0x000e220000002500 */
[----:B------:R-:W1:Y:S01]  /*0030*/  LDCU.64 UR4, c[0x0][0x358] ;  /* 0x00006b00ff0477ac */ /* 0x000e620008000a00 */
[----:B------:R-:W2:Y:S01]  /*0040*/  S2R R6, SR_TID.Y ;  /* 0x0000000000067919 */ /* 0x000ea20000002200 */
[----:B------:R-:W3:Y:S05]  /*0050*/  S2R R11, SR_TID.X ;  /* 0x00000000000b7919 */ /* 0x000eea0000002100 */
[----:B------:R-:W0:Y:S08]  /*0060*/  LDC.64 R8, c[0x0][0x398] ;  /* 0x0000e600ff087b82 */ /* 0x000e300000000a00 */
[----:B------:R-:W4:Y:S08]  /*0070*/  LDC.64 R2, c[0x0][0x388] ;  /* 0x0000e200ff027b82 */ /* 0x000f300000000a00 */
[----:B------:R-:W5:Y:S01]  /*0080*/  LDC.64 R4, c[0x0][0x380] ;  /* 0x0000e000ff047b82 */ /* 0x000f620000000a00 */
[----:B0-----:R-:W-:-:S04]  /*0090*/  IMAD R7, R0, R9, UR6 ;  /* 0x0000000600077e24 */ /* 0x001fc8000f8e0209 */
[----:B--2---:R-:W-:-:S04]  /*00a0*/  IMAD R7, R7, R8, R6 ;  /* 0x0000000807077224 */ /* 0x004fc800078e0206 */
[----:B---3--:R-:W-:Y:S02]  /*00b0*/  IMAD R11, R7, R8, R11 ;  /* 0x00000008070b7224 */ /* 0x008fe400078e020b */
[----:B------:R-:W0:Y:S02]  /*00c0*/  LDC.64 R8, c[0x0][0x390] ;  /* 0x0000e400ff087b82 */ /* 0x000e240000000a00 */
[----:B----4-:R-:W-:-:S04]  /*00d0*/  IMAD.WIDE.U32 R2, R11, 0x8, R2 ;  /* 0x000000080b027825 */ /* 0x010fc800078e0002 */
[C---:B-----5:R-:W-:Y:S02]  /*00e0*/  IMAD.WIDE.U32 R4, R11.reuse, 0x8, R4 ;  /* 0x000000080b047825 */ /* 0x060fe400078e0004 */
[----:B-1----:R-:W2:Y:S04]  /*00f0*/  LDG.E.64 R2, desc[UR4][R2.64] ;  /* 0x0000000402027981 */ /* 0x002ea8000c1e1b00 */
[----:B------:R-:W2:Y:S01]  /*0100*/  LDG.E.64 R4, desc[UR4][R4.64] ;  /* 0x0000000404047981 */ /* 0x000ea2000c1e1b00 */
[----:B0-----:R-:W-:Y:S01]  /*0110*/  IMAD.WIDE.U32 R8, R11, 0x8, R8 ;  /* 0x000000080b087825 */ /* 0x001fe200078e0008 */
[----:B--2---:R-:W-:-:S07]  /*0120*/  DADD R6, R2, -R4 ;  /* 0x0000000002067229 */ /* 0x004fce0000000804 */
[----:B------:R-:W-:Y:S01]  /*0130*/  STG.E.64 desc[UR4][R8.64], R6 ;  /* 0x0000000608007986 */ /* 0x000fe2000c101b04 */
[----:B------:R-:W-:Y:S05]  /*0140*/  EXIT ;  /* 0x000000000000794d */ /* 0x000fea0003800000 */
.L_x_147:
        /* <DEDUP_REMOVED lines=11> */
.L_x_168:


//--------------------- .text._Z9temp_compPdS_iii --------------------------
	.section	.text._Z9temp_compPdS_iii,"ax",@progbits
	.align	128
        .global         _Z9temp_compPdS_iii
        .type           _Z9temp_compPdS_iii,@function
        .size           _Z9temp_compPdS_iii,(.L_x_169 - _Z9temp_compPdS_iii)
        .other          _Z9temp_compPdS_iii,@"STO_CUDA_ENTRY STV_DEFAULT"
_Z9temp_compPdS_iii:
.text._Z9temp_compPdS_iii:
[----:B------:R-:W-:Y:S01]  /*0000*/  LDC R1, c[0x0][0x37c] ;  /* 0x0000df00ff017b82 */ /* 0x000fe20000000800 */
[----:B------:R-:W0:Y:S07]  /*0010*/  S2R R0, SR_TID.Y ;  /* 0x0000000000007919 */ /* 0x000e2e0000002200 */
[----:B------:R-:W-:Y:S01]  /*0020*/  S2UR UR4, SR_CTAID.X ;  /* 0x00000000000479c3 */ /* 0x000fe20000002500 */
[----:B------:R-:W1:Y:S01]  /*0030*/  LDCU UR6, c[0x0][0x398] ;  /* 0x00007300ff0677ac */ /* 0x000e620008000800 */
[----:B------:R-:W2:Y:S06]  /*0040*/  S2R R4, SR_TID.X ;  /* 0x0000000000047919 */ /* 0x000eac0000002100 */
[----:B------:R-:W1:Y:S08]  /*0050*/  S2UR UR5, SR_CTAID.Y ;  /* 0x00000000000579c3 */ /* 0x000e700000002600 */
[----:B------:R-:W0:Y:S01]  /*0060*/  LDC.64 R2, c[0x0][0x390] ;  /* 0x0000e400ff027b82 */ /* 0x000e220000000a00 */
[----:B-1----:R-:W-:-:S06]  /*0070*/  UIMAD UR4, UR5, UR6, UR4 ;  /* 0x00000006050472a4 */ /* 0x002fcc000f8e0204 */
[----:B0-----:R-:W-:Y:S02]  /*0080*/  IMAD R0, R3, UR4, R0 ;  /* 0x0000000403007c24 */ /* 0x001fe4000f8e0200 */
[----:B------:R-:W-:Y:S02]  /*0090*/  VIADD R6, R2, 0x2 ;  /* 0x0000000202067836 */ /* 0x000fe40000000000 */
[----:B--2---:R-:W-:-:S03]  /*00a0*/  IMAD R3, R0, R3, R4 ;  /* 0x0000000300037224 */ /* 0x004fc600078e0204 */
[----:B------:R-:W-:Y:S02]  /*00b0*/  SHF.R.S32.HI R0, RZ, 0x1f, R6 ;  /* 0x0000001fff007819 */ /* 0x000fe40000011406 */
[----:B------:R-:W-:-:S04]  /*00c0*/  ISETP.GE.U32.AND P0, PT, R3, R6, PT ;  /* 0x000000060300720c */ /* 0x000fc80003f06070 */
[----:B------:R-:W-:-:S13]  /*00d0*/  ISETP.GE.AND.EX P0, PT, RZ, R0, PT, P0 ;  /* 0x00000000ff00720c */ /* 0x000fda0003f06300 */
[----:B------:R-:W-:Y:S05]  /*00e0*/  @!P0 EXIT ;  /* 0x000000000000894d */ /* 0x000fea0003800000 */
[----:B------:R-:W-:-:S05]  /*00f0*/  IMAD R0, R6, R2, R6 ;  /* 0x0000000206007224 */ /* 0x000fca00078e0206 */
[----:B------:R-:W-:Y:S02]  /*0100*/  ISETP.GE.U32.AND P0, PT, R3, R0, PT ;  /* 0x000000000300720c */ /* 0x000fe40003f06070 */
[----:B------:R-:W-:-:S04]  /*0110*/  SHF.R.S32.HI R0, RZ, 0x1f, R0 ;  /* 0x0000001fff007819 */ /* 0x000fc80000011400 */
[----:B------:R-:W-:-:S13]  /*0120*/  ISETP.GE.AND.EX P0, PT, RZ, R0, PT, P0 ;  /* 0x00000000ff00720c */ /* 0x000fda0003f06300 */
[----:B------:R-:W-:Y:S05]  /*0130*/  @P0 EXIT ;  /* 0x000000000000094d */ /* 0x000fea0003800000 */
[-C--:B------:R-:W-:Y:S02]  /*0140*/  IABS R8, R6.reuse ;  /* 0x0000000600087213 */ /* 0x080fe40000000000 */
[----:B------:R-:W-:Y:S02]  /*0150*/  IABS R9, R3 ;  /* 0x0000000300097213 */ /* 0x000fe40000000000 */
[----:B------:R-:W0:Y:S01]  /*0160*/  I2F.RP R0, R8 ;  /* 0x0000000800007306 */ /* 0x000e220000209400 */
[----:B------:R-:W-:Y:S02]  /*0170*/  IABS R10, R6 ;  /* 0x00000006000a7213 */ /* 0x000fe40000000000 */
[----:B------:R-:W-:-:S03]  /*0180*/  ISETP.GE.AND P1, PT, R3, RZ, PT ;  /* 0x000000ff0300720c */ /* 0x000fc60003f26270 */
[----:B------:R-:W-:Y:S02]  /*0190*/  IMAD.MOV R10, RZ, RZ, -R10 ;  /* 0x000000ffff0a7224 */ /* 0x000fe400078e0a0a */
[----:B0-----:R-:W0:Y:S02]  /*01a0*/  MUFU.RCP R0, R0 ;  /* 0x0000000000007308 */ /* 0x001e240000001000 */
[----:B0-----:R-:W-:-:S06]  /*01b0*/  VIADD R4, R0, 0xffffffe ;  /* 0x0ffffffe00047836 */ /* 0x001fcc0000000000 */
[----:B------:R0:W1:Y:S02]  /*01c0*/  F2I.FTZ.U32.TRUNC.NTZ R5, R4 ;  /* 0x0000000400057305 */ /* 0x000064000021f000 */
[----:B0-----:R-:W-:Y:S02]  /*01d0*/  IMAD.MOV.U32 R4, RZ, RZ, RZ ;  /* 0x000000ffff047224 */ /* 0x001fe400078e00ff */
[----:B-1----:R-:W-:-:S04]  /*01e0*/  IMAD.MOV R7, RZ, RZ, -R5 ;  /* 0x000000ffff077224 */ /* 0x002fc800078e0a05 */
[----:B------:R-:W-:-:S04]  /*01f0*/  IMAD R7, R7, R8, RZ ;  /* 0x0000000807077224 */ /* 0x000fc800078e02ff */
[----:B------:R-:W-:-:S04]  /*0200*/  IMAD.HI.U32 R5, R5, R7, R4 ;  /* 0x0000000705057227 */ /* 0x000fc800078e0004 */
[----:B------:R-:W-:-:S04]  /*0210*/  IMAD.MOV.U32 R7, RZ, RZ, R9 ;  /* 0x000000ffff077224 */ /* 0x000fc800078e0009 */
[----:B------:R-:W-:-:S04]  /*0220*/  IMAD.HI.U32 R0, R5, R7, RZ ;  /* 0x0000000705007227 */ /* 0x000fc800078e00ff */
[----:B------:R-:W-:Y:S01]  /*0230*/  IMAD R0, R0, R10, R7 ;  /* 0x0000000a00007224 */ /* 0x000fe200078e0207 */
[----:B------:R-:W-:-:S04]  /*0240*/  LOP3.LUT R7, RZ, R6, RZ, 0x33, !PT ;  /* 0x00000006ff077212 */ /* 0x000fc800078e33ff */
[----:B------:R-:W-:-:S13]  /*0250*/  ISETP.GT.U32.AND P0, PT, R8, R0, PT ;  /* 0x000000000800720c */ /* 0x000fda0003f04070 */
[----:B------:R-:W-:-:S05]  /*0260*/  @!P0 IMAD.IADD R0, R0, 0x1, -R8 ;  /* 0x0000000100008824 */ /* 0x000fca00078e0a08 */
[----:B------:R-:W-:-:S13]  /*0270*/  ISETP.GT.U32.AND P0, PT, R8, R0, PT ;  /* 0x000000000800720c */ /* 0x000fda0003f04070 */
[----:B------:R-:W-:Y:S01]  /*0280*/  @!P0 IMAD.IADD R0, R0, 0x1, -R8 ;  /* 0x0000000100008824 */ /* 0x000fe200078e0a08 */
[----:B------:R-:W-:-:S03]  /*0290*/  ISETP.NE.AND P0, PT, R6, RZ, PT ;  /* 0x000000ff0600720c */ /* 0x000fc60003f05270 */
[----:B------:R-:W-:-:S05]  /*02a0*/  @!P1 IMAD.MOV R0, RZ, RZ, -R0 ;  /* 0x000000ffff009224 */ /* 0x000fca00078e0a00 */
[----:B------:R-:W-:-:S04]  /*02b0*/  SEL R0, R7, R0, !P0 ;  /* 0x0000000007007207 */ /* 0x000fc80004000000 */
[----:B------:R-:W-:-:S13]  /*02c0*/  ISETP.NE.AND P1, PT, R0, RZ, PT ;  /* 0x000000ff0000720c */ /* 0x000fda0003f25270 */
[----:B------:R-:W-:Y:S05]  /*02d0*/  @!P1 EXIT ;  /* 0x000000000000994d */ /* 0x000fea0003800000 */
[----:B------:R-:W-:-:S05]  /*02e0*/  VIADD R4, R3, 0x1 ;  /* 0x0000000103047836 */ /* 0x000fca0000000000 */
[----:B------:R-:W-:Y:S02]  /*02f0*/  IABS R0, R4 ;  /* 0x0000000400007213 */ /* 0x000fe40000000000 */
[----:B------:R-:W-:-:S03]  /*0300*/  ISETP.GE.AND P2, PT, R4, RZ, PT ;  /* 0x000000ff0400720c */ /* 0x000fc60003f46270 */
[----:B------:R-:W-:-:S04]  /*0310*/  IMAD.HI.U32 R5, R5, R0, RZ ;  /* 0x0000000005057227 */ /* 0x000fc800078e00ff */
[----:B------:R-:W-:-:S05]  /*0320*/  IMAD R5, R5, R10, R0 ;  /* 0x0000000a05057224 */ /* 0x000fca00078e0200 */
[----:B------:R-:W-:-:S13]  /*0330*/  ISETP.GT.U32.AND P1, PT, R8, R5, PT ;  /* 0x000000050800720c */ /* 0x000fda0003f24070 */
[----:B------:R-:W-:-:S05]  /*0340*/  @!P1 IMAD.IADD R5, R5, 0x1, -R8 ;  /* 0x0000000105059824 */ /* 0x000fca00078e0a08 */
[----:B------:R-:W-:-:S13]  /*0350*/  ISETP.GT.U32.AND P1, PT, R8, R5, PT ;  /* 0x000000050800720c */ /* 0x000fda0003f24070 */
[----:B------:R-:W-:-:S04]  /*0360*/  @!P1 IMAD.IADD R5, R5, 0x1, -R8 ;  /* 0x0000000105059824 */ /* 0x000fc800078e0a08 */
[----:B------:R-:W-:-:S05]  /*0370*/  @!P2 IMAD.MOV R5, RZ, RZ, -R5 ;  /* 0x000000ffff05a224 */ /* 0x000fca00078e0a05 */
[----:B------:R-:W-:-:S04]  /*0380*/  SEL R5, R7, R5, !P0 ;  /* 0x0000000507057207 */ /* 0x000fc80004000000 */
[----:B------:R-:W-:-:S13]  /*0390*/  ISETP.NE.AND P0, PT, R5, RZ, PT ;  /* 0x000000ff0500720c */ /* 0x000fda0003f05270 */
[----:B------:R-:W-:Y:S05]  /*03a0*/  @!P0 EXIT ;  /* 0x000000000000894d */ /* 0x000fea0003800000 */
[----:B------:R-:W0:Y:S01]  /*03b0*/  LDCU.128 UR8, c[0x0][0x380] ;  /* 0x00007000ff0877ac */ /* 0x000e220008000c00 */
[CC--:B------:R-:W-:Y:S02]  /*03c0*/  IADD3 R6, P2, PT, R3.reuse, R2.reuse, RZ ;  /* 0x0000000203067210 */ /* 0x0c0fe40007f5e0ff */
[----:B------:R-:W-:Y:S01]  /*03d0*/  SHF.R.S32.HI R0, RZ, 0x1f, R2 ;  /* 0x0000001fff007819 */ /* 0x000fe20000011402 */
[----:B------:R-:W1:Y:S01]  /*03e0*/  LDCU.64 UR4, c[0x0][0x358] ;  /* 0x00006b00ff0477ac */ /* 0x000e620008000a00 */
[----:B------:R-:W-:-:S03]  /*03f0*/  IADD3 R5, P0, PT, R3, -R2, RZ ;  /* 0x8000000203057210 */ /* 0x000fc60007f1e0ff */
[--C-:B------:R-:W-:Y:S02]  /*0400*/  IMAD.X R7, RZ, RZ, R0.reuse, P2 ;  /* 0x000000ffff077224 */ /* 0x100fe400010e0600 */
[----:B------:R-:W-:Y:S01]  /*0410*/  IMAD.X R10, RZ, RZ, ~R0, P0 ;  /* 0x000000ffff0a7224 */ /* 0x000fe200000e0e00 */
[C---:B0-----:R-:W-:Y:S02]  /*0420*/  LEA R8, P3, R6.reuse, UR8, 0x3 ;  /* 0x0000000806087c11 */ /* 0x041fe4000f8618ff */
[C---:B------:R-:W-:Y:S02]  /*0430*/  LEA R4, P1, R5.reuse, UR8, 0x3 ;  /* 0x0000000805047c11 */ /* 0x040fe4000f8218ff */
[----:B------:R-:W-:Y:S02]  /*0440*/  LEA.HI.X R9, R6, UR9, R7, 0x3, P3 ;  /* 0x0000000906097c11 */ /* 0x000fe400098f1c07 */
[----:B------:R-:W-:-:S04]  /*0450*/  LEA.HI.X R5, R5, UR9, R10, 0x3, P1 ;  /* 0x0000000905057c11 */ /* 0x000fc800088f1c0a */
[----:B-1----:R-:W2:Y:S01]  /*0460*/  LDG.E.64 R8, desc[UR4][R8.64+0x10] ;  /* 0x0000100408087981 */ /* 0x002ea2000c1e1b00 */
[----:B------:R-:W-:-:S03]  /*0470*/  IMAD.WIDE R10, R2, 0x8, R4 ;  /* 0x00000008020a7825 */ /* 0x000fc600078e0204 */
[----:B------:R-:W2:Y:S04]  /*0480*/  LDG.E.64 R6, desc[UR4][R4.64+-0x10] ;  /* 0xfffff00404067981 */ /* 0x000ea8000c1e1b00 */
[----:B------:R-:W3:Y:S04]  /*0490*/  LDG.E.64 R12, desc[UR4][R10.64+0x8] ;  /* 0x000008040a0c7981 */ /* 0x000ee8000c1e1b00 */
[----:B------:R-:W4:Y:S01]  /*04a0*/  LDG.E.64 R14, desc[UR4][R10.64+-0x8] ;  /* 0xfffff8040a0e7981 */ /* 0x000f22000c1e1b00 */
[----:B------:R-:W-:-:S04]  /*04b0*/  LEA R2, P0, R3, UR10, 0x3 ;  /* 0x0000000a03027c11 */ /* 0x000fc8000f8018ff */
[----:B------:R-:W-:Y:S01]  /*04c0*/  LEA.HI.X R3, R3, UR11, RZ, 0x3, P0 ;  /* 0x0000000b03037c11 */ /* 0x000fe200080f1cff */
[----:B--2---:R-:W-:-:S08]  /*04d0*/  DADD R6, R6, R8 ;  /* 0x0000000006067229 */ /* 0x004fd00000000008 */
[----:B---3--:R-:W-:-:S08]  /*04e0*/  DADD R6, R6, R12 ;  /* 0x0000000006067229 */ /* 0x008fd0000000000c */
[----:B----4-:R-:W-:-:S08]  /*04f0*/  DADD R6, R6, R14 ;  /* 0x0000000006067229 */ /* 0x010fd0000000000e */
[----:B------:R-:W-:-:S07]  /*0500*/  DMUL R6, R6, 0.25 ;  /* 0x3fd0000006067828 */ /* 0x000fce0000000000 */
[----:B------:R-:W-:Y:S01]  /*0510*/  STG.E.64 desc[UR4][R2.64], R6 ;  /* 0x0000000602007986 */ /* 0x000fe2000c101b04 */
[----:B------:R-:W-:Y:S05]  /*0520*/  EXIT ;  /* 0x000000000000794d */ /* 0x000fea0003800000 */
.L_x_148:
        /* <DEDUP_REMOVED lines=13> */
.L_x_169:


//--------------------- .text._Z6kernelPdiiid     --------------------------
	.section	.text._Z6kernelPdiiid,"ax",@progbits
	.align	128
        .global         _Z6kernelPdiiid
        .type           _Z6kernelPdiiid,@function
        .size           _Z6kernelPdiiid,(.L_x_163 - _Z6kernelPdiiid)
        .other          _Z6kernelPdiiid,@"STO_CUDA_ENTRY STV_DEFAULT"
_Z6kernelPdiiid:
.text._Z6kernelPdiiid:
[----:B------:R-:W-:Y:S01]  /*0000*/  LDC R1, c[0x0][0x37c] ;  /* 0x0000df00ff017b82 */ /* 0x000fe20000000800 */
[----:B------:R-:W0:Y:S07]  /*0010*/  S2R R2, SR_TID.Y ;  /* 0x0000000000027919 */ /* 0x000e2e0000002200 */
[----:B------:R-:W-:Y:S01]  /*0020*/  S2UR UR4, SR_CTAID.X ;  /* 0x00000000000479c3 */ /* 0x000fe20000002500 */
[----:B------:R-:W1:Y:S01]  /*0030*/  LDCU UR6, c[0x0][0x390] ;  /* 0x00007200ff0677ac */ /* 0x000e620008000800 */
[----:B------:R-:W2:Y:S06]  /*0040*/  S2R R3, SR_TID.X ;  /* 0x0000000000037919 */ /* 0x000eac0000002100 */
[----:B------:R-:W1:Y:S08]  /*0050*/  S2UR UR5, SR_CTAID.Y ;  /* 0x00000000000579c3 */ /* 0x000e700000002600 */
[----:B------:R-:W3:Y:S01]  /*0060*/  LDC.64 R18, c[0x0][0x388] ;  /* 0x0000e200ff127b82 */ /* 0x000ee20000000a00 */
[----:B-1----:R-:W-:Y:S01]  /*0070*/  UIMAD UR4, UR5, UR6, UR4 ;  /* 0x00000006050472a4 */ /* 0x002fe2000f8e0204 */
[----:B---3--:R-:W-:-:S05]  /*0080*/  VIADD R21, R18, 0x2 ;  /* 0x0000000212157836 */ /* 0x008fca0000000000 */
[----:B0-----:R-:W-:Y:S02]  /*0090*/  IMAD R2, R19, UR4, R2 ;  /* 0x0000000413027c24 */ /* 0x001fe4000f8e0202 */
[----:B------:R-:W-:Y:S02]  /*00a0*/  IMAD R0, R21, R18, R21 ;  /* 0x0000001215007224 */ /* 0x000fe400078e0215 */
[----:B--2---:R-:W-:Y:S02]  /*00b0*/  IMAD R19, R2, R19, R3 ;  /* 0x0000001302137224 */ /* 0x004fe400078e0203 */
[----:B------:R-:W-:-:S05]  /*00c0*/  VIADD R2, R0, 0xffffffff ;  /* 0xffffffff00027836 */ /* 0x000fca0000000000 */
[----:B------:R-:W-:Y:S02]  /*00d0*/  ISETP.GE.U32.AND P0, PT, R19, R2, PT ;  /* 0x000000021300720c */ /* 0x000fe40003f06070 */
[----:B------:R-:W-:-:S04]  /*00e0*/  SHF.R.S32.HI R2, RZ, 0x1f, R2 ;  /* 0x0000001fff027819 */ /* 0x000fc80000011402 */
[----:B------:R-:W-:-:S13]  /*00f0*/  ISETP.GE.AND.EX P0, PT, RZ, R2, PT, P0 ;  /* 0x00000002ff00720c */ /* 0x000fda0003f06300 */
[----:B------:R-:W-:Y:S05]  /*0100*/  @P0 EXIT ;  /* 0x000000000000094d */ /* 0x000fea0003800000 */
[----:B------:R-:W-:Y:S01]  /*0110*/  IABS R2, R21 ;  /* 0x0000001500027213 */ /* 0x000fe20000000000 */
[----:B------:R-:W0:Y:S01]  /*0120*/  LDCU.64 UR6, c[0x0][0x380] ;  /* 0x00007000ff0677ac */ /* 0x000e220008000a00 */
[----:B------:R-:W-:Y:S01]  /*0130*/  IABS R6, R19 ;  /* 0x0000001300067213 */ /* 0x000fe20000000000 */
[----:B------:R-:W-:Y:S01]  /*0140*/  BSSY.RECONVERGENT B0, `(.L_x_149) ;  /* 0x000003c000007945 */ /* 0x000fe20003800200 */
[----:B------:R-:W1:Y:S01]  /*0150*/  I2F.RP R3, R2 ;  /* 0x0000000200037306 */ /* 0x000e620000209400 */
[----:B------:R-:W-:Y:S01]  /*0160*/  IABS R8, R21 ;  /* 0x0000001500087213 */ /* 0x000fe20000000000 */
[----:B------:R-:W2:Y:S01]  /*0170*/  LDCU.64 UR4, c[0x0][0x358] ;  /* 0x00006b00ff0477ac */ /* 0x000ea20008000a00 */
[C---:B------:R-:W-:Y:S02]  /*0180*/  ISETP.GT.U32.AND P0, PT, R19.reuse, R18, PT ;  /* 0x000000121300720c */ /* 0x040fe40003f04070 */
[----:B------:R-:W-:Y:S02]  /*0190*/  SHF.R.S32.HI R18, RZ, 0x1f, R18 ;  /* 0x0000001fff127819 */ /* 0x000fe40000011412 */
[----:B------:R-:W-:-:S02]  /*01a0*/  ISETP.GE.AND P2, PT, R19, RZ, PT ;  /* 0x000000ff1300720c */ /* 0x000fc40003f46270 */
[----:B------:R-:W-:Y:S01]  /*01b0*/  ISETP.GT.AND.EX P0, PT, RZ, R18, PT, P0 ;  /* 0x00000012ff00720c */ /* 0x000fe20003f04300 */
[----:B-1----:R-:W1:Y:S02]  /*01c0*/  MUFU.RCP R3, R3 ;  /* 0x0000000300037308 */ /* 0x002e640000001000 */
[----:B-1----:R-:W-:Y:S02]  /*01d0*/  VIADD R4, R3, 0xffffffe ;  /* 0x0ffffffe03047836 */ /* 0x002fe40000000000 */
[----:B------:R-:W-:-:S04]  /*01e0*/  IMAD.MOV R3, RZ, RZ, -R8 ;  /* 0x000000ffff037224 */ /* 0x000fc800078e0a08 */
[----:B------:R1:W3:Y:S04]  /*01f0*/  F2I.FTZ.U32.TRUNC.NTZ R5, R4 ;  /* 0x0000000400057305 */ /* 0x0002e8000021f000 */
[----:B------:R-:W4:Y:S01]  /*0200*/  @!P0 LDC.64 R8, c[0x0][0x398] ;  /* 0x0000e600ff088b82 */ /* 0x000f220000000a00 */
[----:B-1----:R-:W-:Y:S02]  /*0210*/  IMAD.MOV.U32 R4, RZ, RZ, RZ ;  /* 0x000000ffff047224 */ /* 0x002fe400078e00ff */
[----:B---3--:R-:W-:-:S04]  /*0220*/  IMAD.MOV R7, RZ, RZ, -R5 ;  /* 0x000000ffff077224 */ /* 0x008fc800078e0a05 */
[----:B------:R-:W-:-:S04]  /*0230*/  IMAD R7, R7, R2, RZ ;  /* 0x0000000207077224 */ /* 0x000fc800078e02ff */
[----:B------:R-:W-:-:S04]  /*0240*/  IMAD.HI.U32 R5, R5, R7, R4 ;  /* 0x0000000705057227 */ /* 0x000fc800078e0004 */
[----:B------:R-:W-:Y:S02]  /*0250*/  IMAD.MOV.U32 R4, RZ, RZ, R6 ;  /* 0x000000ffff047224 */ /* 0x000fe400078e0006 */
[----:B------:R-:W4:Y:S02]  /*0260*/  @!P0 I2F.F64.U32 R6, R19 ;  /* 0x0000001300068312 */ /* 0x000f240000201800 */
[----:B------:R-:W-:-:S04]  /*0270*/  IMAD.HI.U32 R5, R5, R4, RZ ;  /* 0x0000000405057227 */ /* 0x000fc800078e00ff */
[----:B------:R-:W-:Y:S01]  /*0280*/  IMAD R3, R5, R3, R4 ;  /* 0x0000000305037224 */ /* 0x000fe200078e0204 */
[----:B0-----:R-:W-:-:S04]  /*0290*/  LEA R4, P3, R19, UR6, 0x3 ;  /* 0x0000000613047c11 */ /* 0x001fc8000f8618ff */
[----:B------:R-:W-:Y:S02]  /*02a0*/  ISETP.GT.U32.AND P1, PT, R2, R3, PT ;  /* 0x000000030200720c */ /* 0x000fe40003f24070 */
[----:B------:R-:W-:Y:S02]  /*02b0*/  LEA.HI.X R5, R19, UR7, RZ, 0x3, P3 ;  /* 0x0000000713057c11 */ /* 0x000fe400098f1cff */
[----:B------:R-:W-:Y:S01]  /*02c0*/  ISETP.NE.AND P3, PT, R21, RZ, PT ;  /* 0x000000ff1500720c */ /* 0x000fe20003f65270 */
[----:B----4-:R-:W-:-:S07]  /*02d0*/  @!P0 DFMA R6, R6, R8, 10 ;  /* 0x402400000606842b */ /* 0x010fce0000000008 */
[----:B--2---:R0:W-:Y:S01]  /*02e0*/  @!P0 STG.E.64 desc[UR4][R4.64], R6 ;  /* 0x0000000604008986 */ /* 0x0041e2000c101b04 */
[----:B------:R-:W-:-:S05]  /*02f0*/  @!P1 IMAD.IADD R3, R3, 0x1, -R2 ;  /* 0x0000000103039824 */ /* 0x000fca00078e0a02 */
[----:B------:R-:W-:-:S13]  /*0300*/  ISETP.GT.U32.AND P1, PT, R2, R3, PT ;  /* 0x000000030200720c */ /* 0x000fda0003f24070 */
[----:B------:R-:W-:-:S04]  /*0310*/  @!P1 IMAD.IADD R3, R3, 0x1, -R2 ;  /* 0x0000000103039824 */ /* 0x000fc800078e0a02 */
[----:B------:R-:W-:Y:S01]  /*0320*/  @!P2 IMAD.MOV R3, RZ, RZ, -R3 ;  /* 0x000000ffff03a224 */ /* 0x000fe200078e0a03 */
[----:B------:R-:W-:-:S04]  /*0330*/  @!P3 LOP3.LUT R3, RZ, R21, RZ, 0x33, !PT ;  /* 0x00000015ff03b212 */ /* 0x000fc800078e33ff */
[----:B------:R-:W-:-:S13]  /*0340*/  ISETP.NE.AND P0, PT, R3, RZ, PT ;  /* 0x000000ff0300720c */ /* 0x000fda0003f05270 */
[----:B0-----:R-:W-:Y:S05]  /*0350*/  @P0 BRA `(.L_x_150) ;  /* 0x0000000000680947 */ /* 0x001fea0003800000 */
[----:B------:R-:W0:Y:S01]  /*0360*/  I2F.F64 R6, R21 ;  /* 0x0000001500067312 */ /* 0x000e220000201c00 */
[----:B------:R-:W-:Y:S01]  /*0370*/  IMAD.MOV.U32 R2, RZ, RZ, 0x1 ;  /* 0x00000001ff027424 */ /* 0x000fe200078e00ff */
[----:B------:R-:W1:Y:S01]  /*0380*/  LDCU.64 UR6, c[0x0][0x398] ;  /* 0x00007300ff0677ac */ /* 0x000e620008000a00 */
[----:B------:R-:W-:Y:S05]  /*0390*/  BSSY.RECONVERGENT B1, `(.L_x_151) ;  /* 0x0000014000017945 */ /* 0x000fea0003800200 */
[----:B------:R-:W1:Y:S08]  /*03a0*/  I2F.F64.U32 R12, R19 ;  /* 0x00000013000c7312 */ /* 0x000e700000201800 */
[----:B0-----:R-:W0:Y:S02]  /*03b0*/  MUFU.RCP64H R3, R7 ;  /* 0x0000000700037308 */ /* 0x001e240000001800 */
[----:B0-----:R-:W-:-:S08]  /*03c0*/  DFMA R8, -R6, R2, 1 ;  /* 0x3ff000000608742b */ /* 0x001fd00000000102 */
[----:B------:R-:W-:-:S08]  /*03d0*/  DFMA R8, R8, R8, R8 ;  /* 0x000000080808722b */ /* 0x000fd00000000008 */
[----:B------:R-:W-:Y:S02]  /*03e0*/  DFMA R2, R2, R8, R2 ;  /* 0x000000080202722b */ /* 0x000fe40000000002 */
[----:B-1----:R-:W-:-:S06]  /*03f0*/  DMUL R8, R12, UR6 ;  /* 0x000000060c087c28 */ /* 0x002fcc0008000000 */
[----:B------:R-:W-:-:S04]  /*0400*/  DFMA R10, -R6, R2, 1 ;  /* 0x3ff00000060a742b */ /* 0x000fc80000000102 */
[----:B------:R-:W-:-:S04]  /*0410*/  FSETP.GEU.AND P1, PT, |R9|, 6.5827683646048100446e-37, PT ;  /* 0x036000000900780b */ /* 0x000fc80003f2e200 */
[----:B------:R-:W-:-:S08]  /*0420*/  DFMA R2, R2, R10, R2 ;  /* 0x0000000a0202722b */ /* 0x000fd00000000002 */
[----:B------:R-:W-:-:S08]  /*0430*/  DMUL R10, R8, R2 ;  /* 0x00000002080a7228 */ /* 0x000fd00000000000 */
[----:B------:R-:W-:-:S08]  /*0440*/  DFMA R12, -R6, R10, R8 ;  /* 0x0000000a060c722b */ /* 0x000fd00000000108 */
[----:B------:R-:W-:-:S10]  /*0450*/  DFMA R2, R2, R12, R10 ;  /* 0x0000000c0202722b */ /* 0x000fd4000000000a */
[----:B------:R-:W-:-:S05]  /*0460*/  FFMA R10, RZ, R7, R3 ;  /* 0x00000007ff0a7223 */ /* 0x000fca0000000003 */
[----:B------:R-:W-:-:S13]  /*0470*/  FSETP.GT.AND P0, PT, |R10|, 1.469367938527859385e-39, PT ;  /* 0x001000000a00780b */ /* 0x000fda0003f04200 */
[----:B------:R-:W-:Y:S05]  /*0480*/  @P0 BRA P1, `(.L_x_152) ;  /* 0x0000000000100947 */ /* 0x000fea0000800000 */
[----:B------:R-:W-:-:S07]  /*0490*/  MOV R18, 0x4b0 ;  /* 0x000004b000127802 */ /* 0x000fce0000000f00 */
[----:B------:R-:W-:Y:S05]  /*04a0*/  CALL.REL.NOINC `($__internal_0_$__cuda_sm20_div_rn_f64_full) ;  /* 0x0000000400207944 */ /* 0x000fea0003c00000 */
[----:B------:R-:W-:Y:S02]  /*04b0*/  IMAD.MOV.U32 R2, RZ, RZ, R14 ;  /* 0x000000ffff027224 */ /* 0x000fe400078e000e */
[----:B------:R-:W-:-:S07]  /*04c0*/  IMAD.MOV.U32 R3, RZ, RZ, R15 ;  /* 0x000000ffff037224 */ /* 0x000fce00078e000f */
.L_x_152:
[----:B------:R-:W-:Y:S05]  /*04d0*/  BSYNC.RECONVERGENT B1 ;  /* 0x0000000000017941 */ /* 0x000fea0003800200 */
.L_x_151:
[----:B------:R-:W-:-:S07]  /*04e0*/  DADD R2, R2, 10 ;  /* 0x4024000002027429 */ /* 0x000fce0000000000 */
[----:B------:R0:W-:Y:S04]  /*04f0*/  STG.E.64 desc[UR4][R4.64], R2 ;  /* 0x0000000204007986 */ /* 0x0001e8000c101b04 */
.L_x_150:
[----:B------:R-:W-:Y:S05]  /*0500*/  BSYNC.RECONVERGENT B0 ;  /* 0x0000000000007941 */ /* 0x000fea0003800200 */
.L_x_149:
[-C--:B0-----:R-:W-:Y:S01]  /*0510*/  IABS R2, R21.reuse ;  /* 0x0000001500027213 */ /* 0x081fe20000000000 */
[C---:B------:R-:W-:Y:S01]  /*0520*/  VIADD R3, R19.reuse, 0x2 ;  /* 0x0000000213037836 */ /* 0x040fe20000000000 */
[----:B------:R-:W0:Y:S01]  /*0530*/  LDCU UR6, c[0x0][0x388] ;  /* 0x00007100ff0677ac */ /* 0x000e220008000800 */
[----:B------:R-:W-:Y:S01]  /*0540*/  IABS R10, R21 ;  /* 0x00000015000a7213 */ /* 0x000fe20000000000 */
[----:B------:R-:W1:Y:S01]  /*0550*/  I2F.RP R8, R2 ;  /* 0x0000000200087306 */ /* 0x000e620000209400 */
[----:B------:R-:W-:Y:S02]  /*0560*/  ISETP.GT.U32.AND P0, PT, R19, R0, PT ;  /* 0x000000001300720c */ /* 0x000fe40003f04070 */
[----:B------:R-:W-:Y:S02]  /*0570*/  IABS R11, R3 ;  /* 0x00000003000b7213 */ /* 0x000fe40000000000 */
[----:B------:R-:W-:-:S04]  /*0580*/  SHF.R.S32.HI R0, RZ, 0x1f, R0 ;  /* 0x0000001fff007819 */ /* 0x000fc80000011400 */
[----:B------:R-:W-:Y:S01]  /*0590*/  ISETP.GT.AND.EX P0, PT, RZ, R0, PT, P0 ;  /* 0x00000000ff00720c */ /* 0x000fe20003f04300 */
[----:B-1----:R-:W1:Y:S02]  /*05a0*/  MUFU.RCP R8, R8 ;  /* 0x0000000800087308 */ /* 0x002e640000001000 */
[----:B-1----:R-:W-:-:S06]  /*05b0*/  VIADD R6, R8, 0xffffffe ;  /* 0x0ffffffe08067836 */ /* 0x002fcc0000000000 */
[----:B------:R1:W2:Y:S02]  /*05c0*/  F2I.FTZ.U32.TRUNC.NTZ R7, R6 ;  /* 0x0000000600077305 */ /* 0x0002a4000021f000 */
[----:B-1----:R-:W-:Y:S02]  /*05d0*/  IMAD.MOV.U32 R6, RZ, RZ, RZ ;  /* 0x000000ffff067224 */ /* 0x002fe400078e00ff */
[----:B--2---:R-:W-:-:S04]  /*05e0*/  IMAD.MOV R9, RZ, RZ, -R7 ;  /* 0x000000ffff097224 */ /* 0x004fc800078e0a07 */
[----:B------:R-:W-:-:S04]  /*05f0*/  IMAD R9, R9, R2, RZ ;  /* 0x0000000209097224 */ /* 0x000fc800078e02ff */
[----:B------:R-:W-:-:S04]  /*0600*/  IMAD.HI.U32 R8, R7, R9, R6 ;  /* 0x0000000907087227 */ /* 0x000fc800078e0006 */
[----:B------:R-:W-:Y:S02]  /*0610*/  IMAD.MOV R7, RZ, RZ, -R10 ;  /* 0x000000ffff077224 */ /* 0x000fe400078e0a0a */
[----:B------:R-:W-:-:S04]  /*0620*/  IMAD.HI.U32 R6, R8, R11, RZ ;  /* 0x0000000b08067227 */ /* 0x000fc800078e00ff */
[----:B------:R-:W-:Y:S02]  /*0630*/  IMAD R11, R6, R7, R11 ;  /* 0x00000007060b7224 */ /* 0x000fe400078e020b */
[----:B0-----:R-:W-:-:S03]  /*0640*/  IMAD R6, R21, UR6, RZ ;  /* 0x0000000615067c24 */ /* 0x001fc6000f8e02ff */
[----:B------:R-:W-:Y:S02]  /*0650*/  ISETP.GT.U32.AND P1, PT, R2, R11, PT ;  /* 0x0000000b0200720c */ /* 0x000fe40003f24070 */
[----:B------:R-:W-:Y:S02]  /*0660*/  ISETP.LT.U32.AND P2, PT, R19, R6, PT ;  /* 0x000000061300720c */ /* 0x000fe40003f41070 */
[----:B------:R-:W-:-:S04]  /*0670*/  SHF.R.S32.HI R0, RZ, 0x1f, R6 ;  /* 0x0000001fff007819 */ /* 0x000fc80000011406 */
[----:B------:R-:W-:-:S05]  /*0680*/  ISETP.LT.OR.EX P0, PT, RZ, R0, P0, P2 ;  /* 0x00000000ff00720c */ /* 0x000fca0000701720 */
[----:B------:R-:W-:-:S05]  /*0690*/  @!P1 IMAD.IADD R11, R11, 0x1, -R2 ;  /* 0x000000010b0b9824 */ /* 0x000fca00078e0a02 */
[----:B------:R-:W-:-:S03]  /*06a0*/  ISETP.GT.U32.AND P1, PT, R2, R11, PT ;  /* 0x0000000b0200720c */ /* 0x000fc60003f24070 */
[----:B------:R-:W-:Y:S01]  /*06b0*/  @!P0 IADD3 R6, P2, PT, R19, -R6, RZ ;  /* 0x8000000613068210 */ /* 0x000fe20007f5e0ff */
[----:B------:R-:W0:Y:S04]  /*06c0*/  @!P0 LDC.64 R8, c[0x0][0x398] ;  /* 0x0000e600ff088b82 */ /* 0x000e280000000a00 */
[----:B------:R-:W-:Y:S01]  /*06d0*/  @!P0 IMAD.X R7, RZ, RZ, ~R0, P2 ;  /* 0x000000ffff078224 */ /* 0x000fe200010e0e00 */
[----:B------:R-:W-:-:S04]  /*06e0*/  ISETP.GE.AND P2, PT, R3, RZ, PT ;  /* 0x000000ff0300720c */ /* 0x000fc80003f46270 */
[----:B------:R-:W-:Y:S01]  /*06f0*/  @!P1 IMAD.IADD R11, R11, 0x1, -R2 ;  /* 0x000000010b0b9824 */ /* 0x000fe200078e0a02 */
[----:B------:R-:W-:Y:S01]  /*0700*/  ISETP.NE.AND P1, PT, R21, RZ, PT ;  /* 0x000000ff1500720c */ /* 0x000fe20003f25270 */
[----:B------:R-:W0:Y:S07]  /*0710*/  @!P0 I2F.F64.S64 R2, R6 ;  /* 0x0000000600028312 */ /* 0x000e2e0000301c00 */
[----:B------:R-:W-:-:S05]  /*0720*/  @!P2 IMAD.MOV R11, RZ, RZ, -R11 ;  /* 0x000000ffff0ba224 */ /* 0x000fca00078e0a0b */
[----:B------:R-:W-:Y:S01]  /*0730*/  @!P1 LOP3.LUT R11, RZ, R21, RZ, 0x33, !PT ;  /* 0x00000015ff0b9212 */ /* 0x000fe200078e33ff */
[----:B0-----:R-:W-:-:S03]  /*0740*/  @!P0 DFMA R2, R2, R8, 20 ;  /* 0x403400000202842b */ /* 0x001fc60000000008 */
[----:B------:R-:W-:-:S04]  /*0750*/  ISETP.NE.AND P1, PT, R11, RZ, PT ;  /* 0x000000ff0b00720c */ /* 0x000fc80003f25270 */
[----:B------:R0:W-:Y:S09]  /*0760*/  @!P0 STG.E.64 desc[UR4][R4.64], R2 ;  /* 0x0000000204008986 */ /* 0x0001f2000c101b04 */
[----:B------:R-:W-:Y:S05]  /*0770*/  @P1 EXIT ;  /* 0x000000000000194d */ /* 0x000fea0003800000 */
[----:B------:R-:W1:Y:S01]  /*0780*/  I2F.F64 R6, R21 ;  /* 0x0000001500067312 */ /* 0x000e620000201c00 */
[----:B------:R-:W-:Y:S01]  /*0790*/  IMAD.MOV.U32 R8, RZ, RZ, 0x1 ;  /* 0x00000001ff087424 */ /* 0x000fe200078e00ff */
[----:B------:R-:W2:Y:S01]  /*07a0*/  LDCU.64 UR6, c[0x0][0x398] ;  /* 0x00007300ff0677ac */ /* 0x000ea20008000a00 */
[----:B------:R-:W-:Y:S05]  /*07b0*/  BSSY.RECONVERGENT B0, `(.L_x_153) ;  /* 0x0000014000007945 */ /* 0x000fea0003800200 */
[----:B-1----:R-:W0:Y:S02]  /*07c0*/  MUFU.RCP64H R9, R7 ;  /* 0x0000000700097308 */ /* 0x002e240000001800 */
[----:B0-----:R-:W-:-:S08]  /*07d0*/  DFMA R2, -R6, R8, 1 ;  /* 0x3ff000000602742b */ /* 0x001fd00000000108 */
[----:B------:R-:W-:Y:S02]  /*07e0*/  DFMA R10, R2, R2, R2 ;  /* 0x00000002020a722b */ /* 0x000fe40000000002 */
[----:B------:R-:W2:Y:S06]  /*07f0*/  I2F.F64.U32 R2, R19 ;  /* 0x0000001300027312 */ /* 0x000eac0000201800 */
[----:B------:R-:W-:-:S08]  /*0800*/  DFMA R10, R8, R10, R8 ;  /* 0x0000000a080a722b */ /* 0x000fd00000000008 */
[----:B------:R-:W-:Y:S02]  /*0810*/  DFMA R12, -R6, R10, 1 ;  /* 0x3ff00000060c742b */ /* 0x000fe4000000010a */
[----:B--2---:R-:W-:-:S06]  /*0820*/  DMUL R8, R2, UR6 ;  /* 0x0000000602087c28 */ /* 0x004fcc0008000000 */
[----:B------:R-:W-:-:S04]  /*0830*/  DFMA R12, R10, R12, R10 ;  /* 0x0000000c0a0c722b */ /* 0x000fc8000000000a */
[----:B------:R-:W-:-:S04]  /*0840*/  FSETP.GEU.AND P1, PT, |R9|, 6.5827683646048100446e-37, PT ;  /* 0x036000000900780b */ /* 0x000fc80003f2e200 */
        /* <DEDUP_REMOVED lines=10> */
.L_x_154:
[----:B------:R-:W-:Y:S05]  /*08f0*/  BSYNC.RECONVERGENT B0 ;  /* 0x0000000000007941 */ /* 0x000fea0003800200 */
.L_x_153:
[----:B------:R-:W-:-:S07]  /*0900*/  DADD R2, R2, 20 ;  /* 0x4034000002027429 */ /* 0x000fce0000000000 */
[----:B------:R-:W-:Y:S01]  /*0910*/  STG.E.64 desc[UR4][R4.64], R2 ;  /* 0x0000000204007986 */ /* 0x000fe2000c101b04 */
[----:B------:R-:W-:Y:S05]  /*0920*/  EXIT ;  /* 0x000000000000794d */ /* 0x000fea0003800000 */
        .weak           $__internal_0_$__cuda_sm20_div_rn_f64_full
        .type           $__internal_0_$__cuda_sm20_div_rn_f64_full,@function
        .size           $__internal_0_$__cuda_sm20_div_rn_f64_full,(.L_x_163 - $__internal_0_$__cuda_sm20_div_rn_f64_full)
$__internal_0_$__cuda_sm20_div_rn_f64_full:
[C---:B------:R-:W-:Y:S01]  /*0930*/  FSETP.GEU.AND P0, PT, |R7|.reuse, 1.469367938527859385e-39, PT ;  /* 0x001000000700780b */ /* 0x040fe20003f0e200 */
[----:B------:R-:W-:Y:S01]  /*0940*/  IMAD.MOV.U32 R12, RZ, RZ, 0x1 ;  /* 0x00000001ff0c7424 */ /* 0x000fe200078e00ff */
[----:B------:R-:W-:Y:S01]  /*0950*/  LOP3.LUT R2, R7, 0x800fffff, RZ, 0xc0, !PT ;  /* 0x800fffff07027812 */ /* 0x000fe200078ec0ff */
[----:B------:R-:W-:Y:S01]  /*0960*/  IMAD.MOV.U32 R22, RZ, RZ, 0x1ca00000 ;  /* 0x1ca00000ff167424 */ /* 0x000fe200078e00ff */
[C---:B------:R-:W-:Y:S01]  /*0970*/  FSETP.GEU.AND P2, PT, |R9|.reuse, 1.469367938527859385e-39, PT ;  /* 0x001000000900780b */ /* 0x040fe20003f4e200 */
[----:B------:R-:W-:Y:S01]  /*0980*/  BSSY.RECONVERGENT B2, `(.L_x_155) ;  /* 0x0000052000027945 */ /* 0x000fe20003800200 */
[----:B------:R-:W-:Y:S01]  /*0990*/  LOP3.LUT R3, R2, 0x3ff00000, RZ, 0xfc, !PT ;  /* 0x3ff0000002037812 */ /* 0x000fe200078efcff */
[----:B------:R-:W-:Y:S01]  /*09a0*/  IMAD.MOV.U32 R2, RZ, RZ, R6 ;  /* 0x000000ffff027224 */ /* 0x000fe200078e0006 */
[----:B------:R-:W-:Y:S02]  /*09b0*/  LOP3.LUT R20, R9, 0x7ff00000, RZ, 0xc0, !PT ;  /* 0x7ff0000009147812 */ /* 0x000fe400078ec0ff */
[----:B------:R-:W-:-:S03]  /*09c0*/  LOP3.LUT R23, R7, 0x7ff00000, RZ, 0xc0, !PT ;  /* 0x7ff0000007177812 */ /* 0x000fc600078ec0ff */
[----:B------:R-:W-:Y:S01]  /*09d0*/  @!P0 DMUL R2, R6, 8.98846567431157953865e+307 ;  /* 0x7fe0000006028828 */ /* 0x000fe20000000000 */
[C---:B------:R-:W-:Y:S01]  /*09e0*/  ISETP.GE.U32.AND P1, PT, R20.reuse, R23, PT ;  /* 0x000000171400720c */ /* 0x040fe20003f26070 */
[----:B------:R-:W-:Y:S02]  /*09f0*/  IMAD.MOV.U32 R24, RZ, RZ, R20 ;  /* 0x000000ffff187224 */ /* 0x000fe400078e0014 */
[----:B------:R-:W-:Y:S02]  /*0a00*/  @!P2 LOP3.LUT R15, R7, 0x7ff00000, RZ, 0xc0, !PT ;  /* 0x7ff00000070fa812 */ /* 0x000fe400078ec0ff */
[----:B------:R-:W0:Y:S02]  /*0a10*/  MUFU.RCP64H R13, R3 ;  /* 0x00000003000d7308 */ /* 0x000e240000001800 */
[----:B------:R-:W-:Y:S02]  /*0a20*/  @!P2 ISETP.GE.U32.AND P3, PT, R20, R15, PT ;  /* 0x0000000f1400a20c */ /* 0x000fe40003f66070 */
[----:B------:R-:W-:-:S02]  /*0a30*/  @!P0 LOP3.LUT R23, R3, 0x7ff00000, RZ, 0xc0, !PT ;  /* 0x7ff0000003178812 */ /* 0x000fc400078ec0ff */
[----:B------:R-:W-:-:S04]  /*0a40*/  @!P2 SEL R15, R22, 0x63400000, !P3 ;  /* 0x63400000160fa807 */ /* 0x000fc80005800000 */
[----:B------:R-:W-:-:S04]  /*0a50*/  @!P2 LOP3.LUT R16, R15, 0x80000000, R9, 0xf8, !PT ;  /* 0x800000000f10a812 */ /* 0x000fc800078ef809 */
[----:B------:R-:W-:Y:S01]  /*0a60*/  @!P2 LOP3.LUT R17, R16, 0x100000, RZ, 0xfc, !PT ;  /* 0x001000001011a812 */ /* 0x000fe200078efcff */
[----:B------:R-:W-:Y:S01]  /*0a70*/  @!P2 IMAD.MOV.U32 R16, RZ, RZ, RZ ;  /* 0x000000ffff10a224 */ /* 0x000fe200078e00ff */
[----:B0-----:R-:W-:-:S08]  /*0a80*/  DFMA R10, R12, -R2, 1 ;  /* 0x3ff000000c0a742b */ /* 0x001fd00000000802 */
[----:B------:R-:W-:-:S08]  /*0a90*/  DFMA R10, R10, R10, R10 ;  /* 0x0000000a0a0a722b */ /* 0x000fd0000000000a */
[----:B------:R-:W-:Y:S01]  /*0aa0*/  DFMA R12, R12, R10, R12 ;  /* 0x0000000a0c0c722b */ /* 0x000fe2000000000c */
[----:B------:R-:W-:Y:S01]  /*0ab0*/  SEL R11, R22, 0x63400000, !P1 ;  /* 0x63400000160b7807 */ /* 0x000fe20004800000 */
[----:B------:R-:W-:-:S03]  /*0ac0*/  IMAD.MOV.U32 R10, RZ, RZ, R8 ;  /* 0x000000ffff0a7224 */ /* 0x000fc600078e0008 */
[----:B------:R-:W-:-:S03]  /*0ad0*/  LOP3.LUT R11, R11, 0x800fffff, R9, 0xf8, !PT ;  /* 0x800fffff0b0b7812 */ /* 0x000fc600078ef809 */
[----:B------:R-:W-:-:S03]  /*0ae0*/  DFMA R14, R12, -R2, 1 ;  /* 0x3ff000000c0e742b */ /* 0x000fc60000000802 */
[----:B------:R-:W-:-:S05]  /*0af0*/  @!P2 DFMA R10, R10, 2, -R16 ;  /* 0x400000000a0aa82b */ /* 0x000fca0000000810 */
[----:B------:R-:W-:-:S05]  /*0b00*/  DFMA R14, R12, R14, R12 ;  /* 0x0000000e0c0e722b */ /* 0x000fca000000000c */
[----:B------:R-:W-:-:S03]  /*0b10*/  @!P2 LOP3.LUT R24, R11, 0x7ff00000, RZ, 0xc0, !PT ;  /* 0x7ff000000b18a812 */ /* 0x000fc600078ec0ff */
[----:B------:R-:W-:Y:S02]  /*0b20*/  DMUL R12, R14, R10 ;  /* 0x0000000a0e0c7228 */ /* 0x000fe40000000000 */
[----:B------:R-:W-:-:S05]  /*0b30*/  VIADD R25, R24, 0xffffffff ;  /* 0xffffffff18197836 */ /* 0x000fca0000000000 */
[----:B------:R-:W-:Y:S01]  /*0b40*/  ISETP.GT.U32.AND P0, PT, R25, 0x7feffffe, PT ;  /* 0x7feffffe1900780c */ /* 0x000fe20003f04070 */
[----:B------:R-:W-:Y:S01]  /*0b50*/  VIADD R25, R23, 0xffffffff ;  /* 0xffffffff17197836 */ /* 0x000fe20000000000 */
[----:B------:R-:W-:-:S04]  /*0b60*/  DFMA R16, R12, -R2, R10 ;  /* 0x800000020c10722b */ /* 0x000fc8000000000a */
[----:B------:R-:W-:-:S04]  /*0b70*/  ISETP.GT.U32.OR P0, PT, R25, 0x7feffffe, P0 ;  /* 0x7feffffe1900780c */ /* 0x000fc80000704470 */
[----:B------:R-:W-:-:S09]  /*0b80*/  DFMA R12, R14, R16, R12 ;  /* 0x000000100e0c722b */ /* 0x000fd2000000000c */
[----:B------:R-:W-:Y:S05]  /*0b90*/  @P0 BRA `(.L_x_156) ;  /* 0x00000000006c0947 */ /* 0x000fea0003800000 */
[----:B------:R-:W-:Y:S01]  /*0ba0*/  LOP3.LUT R9, R7, 0x7ff00000, RZ, 0xc0, !PT ;  /* 0x7ff0000007097812 */ /* 0x000fe200078ec0ff */
[----:B------:R-:W-:-:S03]  /*0bb0*/  IMAD.MOV.U32 R16, RZ, RZ, RZ ;  /* 0x000000ffff107224 */ /* 0x000fc600078e00ff */
[CC--:B------:R-:W-:Y:S02]  /*0bc0*/  VIADDMNMX R8, R20.reuse, -R9.reuse, 0xb9600000, !PT ;  /* 0xb960000014087446 */ /* 0x0c0fe40007800909 */
[----:B------:R-:W-:Y:S02]  /*0bd0*/  ISETP.GE.U32.AND P0, PT, R20, R9, PT ;  /* 0x000000091400720c */ /* 0x000fe40003f06070 */
[----:B------:R-:W-:Y:S02]  /*0be0*/  VIMNMX R8, PT, PT, R8, 0x46a00000, PT ;  /* 0x46a0000008087848 */ /* 0x000fe40003fe0100 */
[----:B------:R-:W-:-:S05]  /*0bf0*/  SEL R9, R22, 0x63400000, !P0 ;  /* 0x6340000016097807 */ /* 0x000fca0004000000 */
[----:B------:R-:W-:-:S04]  /*0c00*/  IMAD.IADD R8, R8, 0x1, -R9 ;  /* 0x0000000108087824 */ /* 0x000fc800078e0a09 */
[----:B------:R-:W-:-:S06]  /*0c10*/  VIADD R17, R8, 0x7fe00000 ;  /* 0x7fe0000008117836 */ /* 0x000fcc0000000000 */
[----:B------:R-:W-:-:S10]  /*0c20*/  DMUL R14, R12, R16 ;  /* 0x000000100c0e7228 */ /* 0x000fd40000000000 */
[----:B------:R-:W-:-:S13]  /*0c30*/  FSETP.GTU.AND P0, PT, |R15|, 1.469367938527859385e-39, PT ;  /* 0x001000000f00780b */ /* 0x000fda0003f0c200 */
[----:B------:R-:W-:Y:S05]  /*0c40*/  @P0 BRA `(.L_x_157) ;  /* 0x0000000000940947 */ /* 0x000fea0003800000 */
[----:B------:R-:W-:Y:S01]  /*0c50*/  DFMA R2, R12, -R2, R10 ;  /* 0x800000020c02722b */ /* 0x000fe2000000000a */
[----:B------:R-:W-:-:S09]  /*0c60*/  IMAD.MOV.U32 R16, RZ, RZ, RZ ;  /* 0x000000ffff107224 */ /* 0x000fd200078e00ff */
[C---:B------:R-:W-:Y:S02]  /*0c70*/  FSETP.NEU.AND P0, PT, R3.reuse, RZ, PT ;  /* 0x000000ff0300720b */ /* 0x040fe40003f0d000 */
[----:B------:R-:W-:-:S04]  /*0c80*/  LOP3.LUT R7, R3, 0x80000000, R7, 0x48, !PT ;  /* 0x8000000003077812 */ /* 0x000fc800078e4807 */
[----:B------:R-:W-:-:S07]  /*0c90*/  LOP3.LUT R17, R7, R17, RZ, 0xfc, !PT ;  /* 0x0000001107117212 */ /* 0x000fce00078efcff */
[----:B------:R-:W-:Y:S05]  /*0ca0*/  @!P0 BRA `(.L_x_157) ;  /* 0x00000000007c8947 */ /* 0x000fea0003800000 */
[----:B------:R-:W-:Y:S02]  /*0cb0*/  IMAD.MOV R3, RZ, RZ, -R8 ;  /* 0x000000ffff037224 */ /* 0x000fe400078e0a08 */
[----:B------:R-:W-:-:S06]  /*0cc0*/  IMAD.MOV.U32 R2, RZ, RZ, RZ ;  /* 0x000000ffff027224 */ /* 0x000fcc00078e00ff */
[----:B------:R-:W-:Y:S02]  /*0cd0*/  DFMA R2, R14, -R2, R12 ;  /* 0x800000020e02722b */ /* 0x000fe4000000000c */
[----:B------:R-:W-:-:S04]  /*0ce0*/  DMUL.RP R12, R12, R16 ;  /* 0x000000100c0c7228 */ /* 0x000fc80000008000 */
[----:B------:R-:W-:-:S04]  /*0cf0*/  IADD3 R2, PT, PT, -R8, -0x43300000, RZ ;  /* 0xbcd0000008027810 */ /* 0x000fc80007ffe1ff */
[----:B------:R-:W-:Y:S02]  /*0d00*/  FSETP.NEU.AND P0, PT, |R3|, R2, PT ;  /* 0x000000020300720b */ /* 0x000fe40003f0d200 */
[----:B------:R-:W-:Y:S02]  /*0d10*/  LOP3.LUT R7, R13, R7, RZ, 0x3c, !PT ;  /* 0x000000070d077212 */ /* 0x000fe400078e3cff */
[----:B------:R-:W-:Y:S02]  /*0d20*/  FSEL R14, R12, R14, !P0 ;  /* 0x0000000e0c0e7208 */ /* 0x000fe40004000000 */
[----:B------:R-:W-:Y:S01]  /*0d30*/  FSEL R15, R7, R15, !P0 ;  /* 0x0000000f070f7208 */ /* 0x000fe20004000000 */
[----:B------:R-:W-:Y:S06]  /*0d40*/  BRA `(.L_x_157) ;  /* 0x0000000000547947 */ /* 0x000fec0003800000 */
.L_x_156:
[----:B------:R-:W-:-:S14]  /*0d50*/  DSETP.NAN.AND P0, PT, R8, R8, PT ;  /* 0x000000080800722a */ /* 0x000fdc0003f08000 */
[----:B------:R-:W-:Y:S05]  /*0d60*/  @P0 BRA `(.L_x_158) ;  /* 0x0000000000440947 */ /* 0x000fea0003800000 */
[----:B------:R-:W-:-:S14]  /*0d70*/  DSETP.NAN.AND P0, PT, R6, R6, PT ;  /* 0x000000060600722a */ /* 0x000fdc0003f08000 */
[----:B------:R-:W-:Y:S05]  /*0d80*/  @P0 BRA `(.L_x_159) ;  /* 0x0000000000300947 */ /* 0x000fea0003800000 */
[----:B------:R-:W-:Y:S01]  /*0d90*/  ISETP.NE.AND P0, PT, R24, R23, PT ;  /* 0x000000171800720c */ /* 0x000fe20003f05270 */
[----:B------:R-:W-:Y:S02]  /*0da0*/  IMAD.MOV.U32 R14, RZ, RZ, 0x0 ;  /* 0x00000000ff0e7424 */ /* 0x000fe400078e00ff */
[----:B------:R-:W-:-:S10]  /*0db0*/  IMAD.MOV.U32 R15, RZ, RZ, -0x80000 ;  /* 0xfff80000ff0f7424 */ /* 0x000fd400078e00ff */
[----:B------:R-:W-:Y:S05]  /*0dc0*/  @!P0 BRA `(.L_x_157) ;  /* 0x0000000000348947 */ /* 0x000fea0003800000 */
[----:B------:R-:W-:Y:S02]  /*0dd0*/  ISETP.NE.AND P0, PT, R24, 0x7ff00000, PT ;  /* 0x7ff000001800780c */ /* 0x000fe40003f05270 */
[----:B------:R-:W-:Y:S02]  /*0de0*/  LOP3.LUT R15, R9, 0x80000000, R7, 0x48, !PT ;  /* 0x80000000090f7812 */ /* 0x000fe400078e4807 */
[----:B------:R-:W-:-:S13]  /*0df0*/  ISETP.EQ.OR P0, PT, R23, RZ, !P0 ;  /* 0x000000ff1700720c */ /* 0x000fda0004702670 */
[----:B------:R-:W-:Y:S01]  /*0e00*/  @P0 LOP3.LUT R2, R15, 0x7ff00000, RZ, 0xfc, !PT ;  /* 0x7ff000000f020812 */ /* 0x000fe200078efcff */
[----:B------:R-:W-:Y:S02]  /*0e10*/  @!P0 IMAD.MOV.U32 R14, RZ, RZ, RZ ;  /* 0x000000ffff0e8224 */ /* 0x000fe400078e00ff */
[----:B------:R-:W-:Y:S02]  /*0e20*/  @P0 IMAD.MOV.U32 R14, RZ, RZ, RZ ;  /* 0x000000ffff0e0224 */ /* 0x000fe400078e00ff */
[----:B------:R-:W-:Y:S01]  /*0e30*/  @P0 IMAD.MOV.U32 R15, RZ, RZ, R2 ;  /* 0x000000ffff0f0224 */ /* 0x000fe200078e0002 */
[----:B------:R-:W-:Y:S06]  /*0e40*/  BRA `(.L_x_157) ;  /* 0x0000000000147947 */ /* 0x000fec0003800000 */
.L_x_159:
[----:B------:R-:W-:Y:S01]  /*0e50*/  LOP3.LUT R15, R7, 0x80000, RZ, 0xfc, !PT ;  /* 0x00080000070f7812 */ /* 0x000fe200078efcff */
[----:B------:R-:W-:Y:S01]  /*0e60*/  IMAD.MOV.U32 R14, RZ, RZ, R6 ;  /* 0x000000ffff0e7224 */ /* 0x000fe200078e0006 */
[----:B------:R-:W-:Y:S06]  /*0e70*/  BRA `(.L_x_157) ;  /* 0x0000000000087947 */ /* 0x000fec0003800000 */
.L_x_158:
[----:B------:R-:W-:Y:S01]  /*0e80*/  LOP3.LUT R15, R9, 0x80000, RZ, 0xfc, !PT ;  /* 0x00080000090f7812 */ /* 0x000fe200078efcff */
[----:B------:R-:W-:-:S07]  /*0e90*/  IMAD.MOV.U32 R14, RZ, RZ, R8 ;  /* 0x000000ffff0e7224 */ /* 0x000fce00078e0008 */
.L_x_157:
[----:B------:R-:W-:Y:S05]  /*0ea0*/  BSYNC.RECONVERGENT B2 ;  /* 0x0000000000027941 */ /* 0x000fea0003800200 */
.L_x_155:
[----:B------:R-:W-:Y:S02]  /*0eb0*/  IMAD.MOV.U32 R2, RZ, RZ, R18 ;  /* 0x000000ffff027224 */ /* 0x000fe400078e0012 */
[----:B------:R-:W-:-:S04]  /*0ec0*/  IMAD.MOV.U32 R3, RZ, RZ, 0x0 ;  /* 0x00000000ff037424 */ /* 0x000fc800078e00ff */
[----:B------:R-:W-:Y:S05]  /*0ed0*/  RET.REL.NODEC R2 `(_Z6kernelPdiiid) ;  /* 0xfffffff002487950 */ /* 0x000fea0003c3ffff */
.L_x_160:
        /* <DEDUP_REMOVED lines=10> */
.L_x_163:


//--------------------- .text._Z5debugPdiiid      --------------------------
	.section	.text._Z5debugPdiiid,"ax",@progbits
	.align	128
        .global         _Z5debugPdiiid
        .type           _Z5debugPdiiid,@function
        .size           _Z5debugPdiiid,(.L_x_171 - _Z5debugPdiiid)
        .other          _Z5debugPdiiid,@"STO_CUDA_ENTRY STV_DEFAULT"
_Z5debugPdiiid:
.text._Z5debugPdiiid:
        /* <DEDUP_REMOVED lines=23> */
[----:B------:R-:W-:Y:S02]  /*0170*/  ISETP.GE.AND P1, PT, R0, RZ, PT ;  /* 0x000000ff0000720c */ /* 0x000fe40003f26270 */
[----:B------:R-:W-:-:S05]  /*0180*/  IMAD.MOV R8, RZ, RZ, -R8 ;  /* 0x000000ffff087224 */ /* 0x000fca00078e0a08 */
[----:B0-----:R-:W0:Y:S02]  /*0190*/  MUFU.RCP R4, R4 ;  /* 0x0000000400047308 */ /* 0x001e240000001000 */
[----:B0-----:R-:W-:Y:S01]  /*01a0*/  VIADD R2, R4, 0xffffffe ;  /* 0x0ffffffe04027836 */ /* 0x001fe20000000000 */
[----:B------:R-:W-:-:S05]  /*01b0*/  IABS R4, R0 ;  /* 0x0000000000047213 */ /* 0x000fca0000000000 */
[----:B------:R0:W1:Y:S02]  /*01c0*/  F2I.FTZ.U32.TRUNC.NTZ R3, R2 ;  /* 0x0000000200037305 */ /* 0x000064000021f000 */
[----:B0-----:R-:W-:Y:S02]  /*01d0*/  IMAD.MOV.U32 R2, RZ, RZ, RZ ;  /* 0x000000ffff027224 */ /* 0x001fe400078e00ff */
[----:B-1----:R-:W-:-:S04]  /*01e0*/  IMAD.MOV R7, RZ, RZ, -R3 ;  /* 0x000000ffff077224 */ /* 0x002fc800078e0a03 */
[----:B------:R-:W-:-:S04]  /*01f0*/  IMAD R7, R7, R6, RZ ;  /* 0x0000000607077224 */ /* 0x000fc800078e02ff */
[----:B------:R-:W-:-:S04]  /*0200*/  IMAD.HI.U32 R3, R3, R7, R2 ;  /* 0x0000000703037227 */ /* 0x000fc800078e0002 */
[----:B------:R-:W-:Y:S02]  /*0210*/  IMAD.MOV.U32 R7, RZ, RZ, R8 ;  /* 0x000000ffff077224 */ /* 0x000fe400078e0008 */
[----:B------:R-:W-:-:S04]  /*0220*/  IMAD.HI.U32 R2, R3, R4, RZ ;  /* 0x0000000403027227 */ /* 0x000fc800078e00ff */
[----:B------:R-:W-:-:S05]  /*0230*/  IMAD R2, R2, R7, R4 ;  /* 0x0000000702027224 */ /* 0x000fca00078e0204 */
[----:B------:R-:W-:-:S13]  /*0240*/  ISETP.GT.U32.AND P0, PT, R6, R2, PT ;  /* 0x000000020600720c */ /* 0x000fda0003f04070 */
[----:B------:R-:W-:-:S05]  /*0250*/  @!P0 IMAD.IADD R2, R2, 0x1, -R6 ;  /* 0x0000000102028824 */ /* 0x000fca00078e0a06 */
[----:B------:R-:W-:-:S13]  /*0260*/  ISETP.GT.U32.AND P0, PT, R6, R2, PT ;  /* 0x000000020600720c */ /* 0x000fda0003f04070 */
[----:B------:R-:W-:Y:S01]  /*0270*/  @!P0 IMAD.IADD R2, R2, 0x1, -R6 ;  /* 0x0000000102028824 */ /* 0x000fe200078e0a06 */
[----:B------:R-:W-:Y:S02]  /*0280*/  ISETP.NE.AND P0, PT, R5, RZ, PT ;  /* 0x000000ff0500720c */ /* 0x000fe40003f05270 */
[----:B------:R-:W-:Y:S01]  /*0290*/  LOP3.LUT R5, RZ, R5, RZ, 0x33, !PT ;  /* 0x00000005ff057212 */ /* 0x000fe200078e33ff */
        /* <DEDUP_REMOVED lines=17> */
[----:B------:R-:W0:Y:S01]  /*03b0*/  LDCU.64 UR6, c[0x0][0x380] ;  /* 0x00007000ff0677ac */ /* 0x000e220008000a00 */
[----:B------:R-:W-:Y:S02]  /*03c0*/  IMAD.MOV.U32 R4, RZ, RZ, 0x0 ;  /* 0x00000000ff047424 */ /* 0x000fe400078e00ff */
[----:B------:R-:W-:Y:S01]  /*03d0*/  IMAD.MOV.U32 R5, RZ, RZ, 0x40534000 ;  /* 0x40534000ff057424 */ /* 0x000fe200078e00ff */
[----:B------:R-:W1:Y:S01]  /*03e0*/  LDCU.64 UR4, c[0x0][0x358] ;  /* 0x00006b00ff0477ac */ /* 0x000e620008000a00 */
[----:B0-----:R-:W-:-:S04]  /*03f0*/  LEA R2, P0, R0, UR6, 0x3 ;  /* 0x0000000600027c11 */ /* 0x001fc8000f8018ff */
[----:B------:R-:W-:-:S05]  /*0400*/  LEA.HI.X R3, R0, UR7, RZ, 0x3, P0 ;  /* 0x0000000700037c11 */ /* 0x000fca00080f1cff */
[----:B-1----:R-:W-:Y:S01]  /*0410*/  STG.E.64 desc[UR4][R2.64], R4 ;  /* 0x0000000402007986 */ /* 0x002fe2000c101b04 */
[----:B------:R-:W-:Y:S05]  /*0420*/  EXIT ;  /* 0x000000000000794d */ /* 0x000fea0003800000 */
.L_x_161:
        /* <DEDUP_REMOVED lines=13> */
.L_x_171:


//--------------------- .text._Z4initPdiiid       --------------------------
	.section	.text._Z4initPdiiid,"ax",@progbits
	.align	128
        .global         _Z4initPdiiid
        .type           _Z4initPdiiid,@function
        .size           _Z4initPdiiid,(.L_x_172 - _Z4initPdiiid)
        .other          _Z4initPdiiid,@"STO_CUDA_ENTRY STV_DEFAULT"
_Z4initPdiiid:
.text._Z4initPdiiid:
[----:B------:R-:W-:Y:S01]  /*0000*/  LDC R1, c[0x0][0x37c] ;  /* 0x0000df00ff017b82 */ /* 0x000fe20000000800 */
[----:B------:R-:W0:Y:S07]  /*0010*/  S2R R0, SR_TID.Y ;  /* 0x0000000000007919 */ /* 0x000e2e0000002200 */
[----:B------:R-:W-:Y:S01]  /*0020*/  S2UR UR4, SR_CTAID.X ;  /* 0x00000000000479c3 */ /* 0x000fe20000002500 */
[----:B------:R-:W1:Y:S01]  /*0030*/  LDCU UR6, c[0x0][0x390] ;  /* 0x00007200ff0677ac */ /* 0x000e620008000800 */
[----:B------:R-:W-:Y:S01]  /*0040*/  HFMA2 R4, -RZ, RZ, 0, 0 ;  /* 0x00000000ff047431 */ /* 0x000fe200000001ff */
[----:B------:R-:W2:Y:S05]  /*0050*/  S2R R7, SR_TID.X ;  /* 0x0000000000077919 */ /* 0x000eaa0000002100 */
[----:B------:R-:W1:Y:S08]  /*0060*/  S2UR UR5, SR_CTAID.Y ;  /* 0x00000000000579c3 */ /* 0x000e700000002600 */
[----:B------:R-:W0:Y:S08]  /*0070*/  LDC R5, c[0x0][0x38c] ;  /* 0x0000e300ff057b82 */ /* 0x000e300000000800 */
[----:B------:R-:W3:Y:S01]  /*0080*/  LDC.64 R2, c[0x0][0x380] ;  /* 0x0000e000ff027b82 */ /* 0x000ee20000000a00 */
[----:B-1----:R-:W-:Y:S01]  /*0090*/  UIMAD UR4, UR5, UR6, UR4 ;  /* 0x00000006050472a4 */ /* 0x002fe2000f8e0204 */
[----:B------:R-:W1:Y:S05]  /*00a0*/  LDCU.64 UR6, c[0x0][0x358] ;  /* 0x00006b00ff0677ac */ /* 0x000e6a0008000a00 */
[----:B0-----:R-:W-:-:S04]  /*00b0*/  IMAD R0, R5, UR4, R0 ;  /* 0x0000000405007c24 */ /* 0x001fc8000f8e0200 */
[----:B--2---:R-:W-:Y:S01]  /*00c0*/  IMAD R7, R0, R5, R7 ;  /* 0x0000000500077224 */ /* 0x004fe200078e0207 */
[----:B------:R-:W-:-:S03]  /*00d0*/  MOV R5, 0x402e0000 ;  /* 0x402e000000057802 */ /* 0x000fc60000000f00 */
[----:B---3--:R-:W-:-:S05]  /*00e0*/  IMAD.WIDE.U32 R2, R7, 0x8, R2 ;  /* 0x0000000807027825 */ /* 0x008fca00078e0002 */
[----:B-1----:R-:W-:Y:S01]  /*00f0*/  STG.E.64 desc[UR6][R2.64], R4 ;  /* 0x0000000402007986 */ /* 0x002fe2000c101b06 */
[----:B------:R-:W-:Y:S05]  /*0100*/  EXIT ;  /* 0x000000000000794d */ /* 0x000fea0003800000 */
.L_x_162:
        /* <DEDUP_REMOVED lines=15> */
.L_x_172:


//--------------------- .nv.shared._ZN3cub18CUB_300001_SM_10006detail6reduce28DeviceReduceSingleTileKernelINS2_10policy_hubIdjN4cuda3__47maximumIvEEE10Policy1000EPdSB_iS8_ddNS5_3std3__410__identityEEEvT0_T1_T2_T3_T4_T6_ --------------------------
	.section	.nv.shared._ZN3cub18CUB_300001_SM_10006detail6reduce28DeviceReduceSingleTileKernelINS2_10policy_hubIdjN4cuda3__47maximumIvEEE10Policy1000EPdSB_iS8_ddNS5_3std3__410__identityEEEvT0_T1_T2_T3_T4_T6_,"aw",@nobits
	.sectionflags	@""
	.align	8
.nv.shared._ZN3cub18CUB_300001_SM_10006detail6reduce28DeviceReduceSingleTileKernelINS2_10policy_hubIdjN4cuda3__47maximumIvEEE10Policy1000EPdSB_iS8_ddNS5_3std3__410__identityEEEvT0_T1_T2_T3_T4_T6_:
	.zero		1104


//--------------------- .nv.shared.reserved.0     --------------------------
	.section	.nv.shared.reserved.0,"aw",@nobits
	.weak		__nv_reservedSMEM_offset_0_alias
	.size		__nv_reservedSMEM_offset_0_alias, 0, 64
	.other		__nv_reservedSMEM_offset_0_alias,@"STO_CUDA_RESERVED_SHARED STV_DEFAULT"
__nv_reservedSMEM_offset_0_alias:
	.zero		0
	.zero		64


//--------------------- .nv.global                --------------------------
	.section	.nv.global,"aw",@nobits
.nv.global:
	.type		_ZN34_INTERNAL_8b13e6aa_4_k_cu_9e55f0e26thrust24THRUST_300001_SM_1000_NS12placeholders2_5E,@object
	.size		_ZN34_INTERNAL_8b13e6aa_4_k_cu_9e55f0e26thrust24THRUST_300001_SM_1000_NS12placeholders2_5E,(_ZN34_INTERNAL_8b13e6aa_4_k_cu_9e55f0e24cuda3std3__45__cpo6cbeginE - _ZN34_INTERNAL_8b13e6aa_4_k_cu_9e55f0e26thrust24THRUST_300001_SM_1000_NS12placeholders2_5E)
_ZN34_INTERNAL_8b13e6aa_4_k_cu_9e55f0e26thrust24THRUST_300001_SM_1000_NS12placeholders2_5E:
	.zero		1
	.type		_ZN34_INTERNAL_8b13e6aa_4_k_cu_9e55f0e24cuda3std3__45__cpo6cbeginE,@object
	.size		_ZN34_INTERNAL_8b13e6aa_4_k_cu_9e55f0e24cuda3std3__45__cpo6cbeginE,(_ZN34_INTERNAL_8b13e6aa_4_k_cu_9e55f0e24cuda3std6ranges3__45__cpo6cbeginE - _ZN34_INTERNAL_8b13e6aa_4_k_cu_9e55f0e24cuda3std3__45__cpo6cbeginE)
_ZN34_INTERNAL_8b13e6aa_4_k_cu_9e55f0e24cuda3std3__45__cpo6cbeginE:
	.zero		1
	.type		_ZN34_INTERNAL_8b13e6aa_4_k_cu_9e55f0e24cuda3std6ranges3__45__cpo6cbeginE,@object
	.size		_ZN34_INTERNAL_8b13e6aa_4_k_cu_9e55f0e24cuda3std6ranges3__45__cpo6cbeginE,(_ZN34_INTERNAL_8b13e6aa_4_k_cu_9e55f0e24cuda3std3__48in_placeE - _ZN34_INTERNAL_8b13e6aa_4_k_cu_9e55f0e24cuda3std6ranges3__45__cpo6cbeginE)
_ZN34_INTERNAL_8b13e6aa_4_k_cu_9e55f0e24cuda3std6ranges3__45__cpo6cbeginE:
	.zero		1
	.type		_ZN34_INTERNAL_8b13e6aa_4_k_cu_9e55f0e24cuda3std3__48in_placeE,@object
	.size		_ZN34_INTERNAL_8b13e6aa_4_k_cu_9e55f0e24cuda3std3__48in_placeE,(_ZN34_INTERNAL_8b13e6aa_4_k_cu_9e55f0e24cuda3std6ranges3__45__cpo4sizeE - _ZN34_INTERNAL_8b13e6aa_4_k_cu_9e55f0e24cuda3std3__48in_placeE)
_ZN34_INTERNAL_8b13e6aa_4_k_cu_9e55f0e24cuda3std3__48in_placeE:
	.zero		1
	.type		_ZN34_INTERNAL_8b13e6aa_4_k_cu_9e55f0e24cuda3std6ranges3__45__cpo4sizeE,@object
	.size		_ZN34_INTERNAL_8b13e6aa_4_k_cu_9e55f0e24cuda3std6ranges3__45__cpo4sizeE,(_ZN34_INTERNAL_8b13e6aa_4_k_cu_9e55f0e26thrust24THRUST_300001_SM_1000_NS12placeholders2_9E - _ZN34_INTERNAL_8b13e6aa_4_k_cu_9e55f0e24cuda3std6ranges3__45__cpo4sizeE)
_ZN34_INTERNAL_8b13e6aa_4_k_cu_9e55f0e24cuda3std6ranges3__45__cpo4sizeE:
	.zero		1
	.type		_ZN34_INTERNAL_8b13e6aa_4_k_cu_9e55f0e26thrust24THRUST_300001_SM_1000_NS12placeholders2_9E,@object
	.size		_ZN34_INTERNAL_8b13e6aa_4_k_cu_9e55f0e26thrust24THRUST_300001_SM_1000_NS12placeholders2_9E,(_ZN34_INTERNAL_8b13e6aa_4_k_cu_9e55f0e24cuda3std3__45__cpo7crbeginE - _ZN34_INTERNAL_8b13e6aa_4_k_cu_9e55f0e26thrust24THRUST_300001_SM_1000_NS12placeholders2_9E)
_ZN34_INTERNAL_8b13e6aa_4_k_cu_9e55f0e26thrust24THRUST_300001_SM_1000_NS12placeholders2_9E:
	.zero		1
	.type		_ZN34_INTERNAL_8b13e6aa_4_k_cu_9e55f0e24cuda3std3__45__cpo7crbeginE,@object
	.size		_ZN34_INTERNAL_8b13e6aa_4_k_cu_9e55f0e24cuda3std3__45__cpo7crbeginE,(_ZN34_INTERNAL_8b13e6aa_4_k_cu_9e55f0e24cuda3std6ranges3__45__cpo4nextE - _ZN34_INTERNAL_8b13e6aa_4_k_cu_9e55f0e24cuda3std3__45__cpo7crbeginE)
_ZN34_INTERNAL_8b13e6aa_4_k_cu_9e55f0e24cuda3std3__45__cpo7crbeginE:
	.zero		1
	.type		_ZN34_INTERNAL_8b13e6aa_4_k_cu_9e55f0e24cuda3std6ranges3__45__cpo4nextE,@object
	.size		_ZN34_INTERNAL_8b13e6aa_4_k_cu_9e55f0e24cuda3std6ranges3__45__cpo4nextE,(_ZN34_INTERNAL_8b13e6aa_4_k_cu_9e55f0e24cuda3std6ranges3__45__cpo4swapE - _ZN34_INTERNAL_8b13e6aa_4_k_cu_9e55f0e24cuda3std6ranges3__45__cpo4nextE)
_ZN34_INTERNAL_8b13e6aa_4_k_cu_9e55f0e24cuda3std6ranges3__45__cpo4nextE:
	.zero		1
	.type		_ZN34_INTERNAL_8b13e6aa_4_k_cu_9e55f0e24cuda3std6ranges3__45__cpo4swapE,@object
	.size		_ZN34_INTERNAL_8b13e6aa_4_k_cu_9e55f0e24cuda3std6ranges3__45__cpo4swapE,(_ZN34_INTERNAL_8b13e6aa_4_k_cu_9e55f0e26thrust24THRUST_300001_SM_1000_NS12placeholders2_1E - _ZN34_INTERNAL_8b13e6aa_4_k_cu_9e55f0e24cuda3std6ranges3__45__cpo4swapE)
_ZN34_INTERNAL_8b13e6aa_4_k_cu_9e55f0e24cuda3std6ranges3__45__cpo4swapE:
	.zero		1
	.type		_ZN34_INTERNAL_8b13e6aa_4_k_cu_9e55f0e26thrust24THRUST_300001_SM_1000_NS12placeholders2_1E,@object
	.size		_ZN34_INTERNAL_8b13e6aa_4_k_cu_9e55f0e26thrust24THRUST_300001_SM_1000_NS12placeholders2_1E,(_ZN34_INTERNAL_8b13e6aa_4_k_cu_9e55f0e26thrust24THRUST_300001_SM_1000_NS12placeholders2_3E - _ZN34_INTERNAL_8b13e6aa_4_k_cu_9e55f0e26thrust24THRUST_300001_SM_1000_NS12placeholders2_1E)
_ZN34_INTERNAL_8b13e6aa_4_k_cu_9e55f0e26thrust24THRUST_300001_SM_1000_NS12placeholders2_1E:
	.zero		1
	.type		_ZN34_INTERNAL_8b13e6aa_4_k_cu_9e55f0e26thrust24THRUST_300001_SM_1000_NS12placeholders2_3E,@object
	.size		_ZN34_INTERNAL_8b13e6aa_4_k_cu_9e55f0e26thrust24THRUST_300001_SM_1000_NS12placeholders2_3E,(_ZN34_INTERNAL_8b13e6aa_4_k_cu_9e55f0e24cuda3std3__45__cpo5beginE - _ZN34_INTERNAL_8b13e6aa_4_k_cu_9e55f0e26thrust24THRUST_300001_SM_1000_NS12placeholders2_3E)
_ZN34_INTERNAL_8b13e6aa_4_k_cu_9e55f0e26thrust24THRUST_300001_SM_1000_NS12placeholders2_3E:
	.zero		1
	.type		_ZN34_INTERNAL_8b13e6aa_4_k_cu_9e55f0e24cuda3std3__45__cpo5beginE,@object
	.size		_ZN34_INTERNAL_8b13e6aa_4_k_cu_9e55f0e24cuda3std3__45__cpo5beginE,(_ZN34_INTERNAL_8b13e6aa_4_k_cu_9e55f0e24cuda3std6ranges3__45__cpo5beginE - _ZN34_INTERNAL_8b13e6aa_4_k_cu_9e55f0e24cuda3std3__45__cpo5beginE)
_ZN34_INTERNAL_8b13e6aa_4_k_cu_9e55f0e24cuda3std3__45__cpo5beginE:
	.zero		1
	.type		_ZN34_INTERNAL_8b13e6aa_4_k_cu_9e55f0e24cuda3std6ranges3__45__cpo5beginE,@object
	.size		_ZN34_INTERNAL_8b13e6aa_4_k_cu_9e55f0e24cuda3std6ranges3__45__cpo5beginE,(_ZN34_INTERNAL_8b13e6aa_4_k_cu_9e55f0e24cuda3std3__436_GLOBAL__N__8b13e6aa_4_k_cu_9e55f0e26ignoreE - _ZN34_INTERNAL_8b13e6aa_4_k_cu_9e55f0e24cuda3std6ranges3__45__cpo5beginE)
_ZN34_INTERNAL_8b13e6aa_4_k_cu_9e55f0e24cuda3std6ranges3__45__cpo5beginE:
	.zero		1
	.type		_ZN34_INTERNAL_8b13e6aa_4_k_cu_9e55f0e24cuda3std3__436_GLOBAL__N__8b13e6aa_4_k_cu_9e55f0e26ignoreE,@object
	.size		_ZN34_INTERNAL_8b13e6aa_4_k_cu_9e55f0e24cuda3std3__436_GLOBAL__N__8b13e6aa_4_k_cu_9e55f0e26ignoreE,(_ZN34_INTERNAL_8b13e6aa_4_k_cu_9e55f0e24cuda3std6ranges3__45__cpo4dataE - _ZN34_INTERNAL_8b13e6aa_4_k_cu_9e55f0e24cuda3std3__436_GLOBAL__N__8b13e6aa_4_k_cu_9e55f0e26ignoreE)
_ZN34_INTERNAL_8b13e6aa_4_k_cu_9e55f0e24cuda3std3__436_GLOBAL__N__8b13e6aa_4_k_cu_9e55f0e26ignoreE:
	.zero		1
	.type		_ZN34_INTERNAL_8b13e6aa_4_k_cu_9e55f0e24cuda3std6ranges3__45__cpo4dataE,@object
	.size		_ZN34_INTERNAL_8b13e6aa_4_k_cu_9e55f0e24cuda3std6ranges3__45__cpo4dataE,(_ZN34_INTERNAL_8b13e6aa_4_k_cu_9e55f0e26thrust24THRUST_300001_SM_1000_NS12placeholders2_7E - _ZN34_INTERNAL_8b13e6aa_4_k_cu_9e55f0e24cuda3std6ranges3__45__cpo4dataE)
_ZN34_INTERNAL_8b13e6aa_4_k_cu_9e55f0e24cuda3std6ranges3__45__cpo4dataE:
	.zero		1
	.type		_ZN34_INTERNAL_8b13e6aa_4_k_cu_9e55f0e26thrust24THRUST_300001_SM_1000_NS12placeholders2_7E,@object
	.size		_ZN34_INTERNAL_8b13e6aa_4_k_cu_9e55f0e26thrust24THRUST_300001_SM_1000_NS12placeholders2_7E,(_ZN34_INTERNAL_8b13e6aa_4_k_cu_9e55f0e24cuda3std3__45__cpo6rbeginE - _ZN34_INTERNAL_8b13e6aa_4_k_cu_9e55f0e26thrust24THRUST_300001_SM_1000_NS12placeholders2_7E)
_ZN34_INTERNAL_8b13e6aa_4_k_cu_9e55f0e26thrust24THRUST_300001_SM_1000_NS12placeholders2_7E:
	.zero		1
	.type		_ZN34_INTERNAL_8b13e6aa_4_k_cu_9e55f0e24cuda3std3__45__cpo6rbeginE,@object
	.size		_ZN34_INTERNAL_8b13e6aa_4_k_cu_9e55f0e24cuda3std3__45__cpo6rbeginE,(_ZN34_INTERNAL_8b13e6aa_4_k_cu_9e55f0e24cuda3std6ranges3__45__cpo7advanceE - _ZN34_INTERNAL_8b13e6aa_4_k_cu_9e55f0e24cuda3std3__45__cpo6rbeginE)
_ZN34_INTERNAL_8b13e6aa_4_k_cu_9e55f0e24cuda3std3__45__cpo6rbeginE:
	.zero		1
	.type		_ZN34_INTERNAL_8b13e6aa_4_k_cu_9e55f0e24cuda3std6ranges3__45__cpo7advanceE,@object
	.size		_ZN34_INTERNAL_8b13e6aa_4_k_cu_9e55f0e24cuda3std6ranges3__45__cpo7advanceE,(_ZN34_INTERNAL_8b13e6aa_4_k_cu_9e55f0e24cuda3std3__47nulloptE - _ZN34_INTERNAL_8b13e6aa_4_k_cu_9e55f0e24cuda3std6ranges3__45__cpo7advanceE)
_ZN34_INTERNAL_8b13e6aa_4_k_cu_9e55f0e24cuda3std6ranges3__45__cpo7advanceE:
	.zero		1
	.type		_ZN34_INTERNAL_8b13e6aa_4_k_cu_9e55f0e24cuda3std3__47nulloptE,@object
	.size		_ZN34_INTERNAL_8b13e6aa_4_k_cu_9e55f0e24cuda3std3__47nulloptE,(_ZN34_INTERNAL_8b13e6aa_4_k_cu_9e55f0e24cuda3std6ranges3__45__cpo8distanceE - _ZN34_INTERNAL_8b13e6aa_4_k_cu_9e55f0e24cuda3std3__47nulloptE)
_ZN34_INTERNAL_8b13e6aa_4_k_cu_9e55f0e24cuda3std3__47nulloptE:
	.zero		1
	.type		_ZN34_INTERNAL_8b13e6aa_4_k_cu_9e55f0e24cuda3std6ranges3__45__cpo8distanceE,@object
	.size		_ZN34_INTERNAL_8b13e6aa_4_k_cu_9e55f0e24cuda3std6ranges3__45__cpo8distanceE,(_ZN34_INTERNAL_8b13e6aa_4_k_cu_9e55f0e26thrust24THRUST_300001_SM_1000_NS12placeholders2_6E - _ZN34_INTERNAL_8b13e6aa_4_k_cu_9e55f0e24cuda3std6ranges3__45__cpo8distanceE)
_ZN34_INTERNAL_8b13e6aa_4_k_cu_9e55f0e24cuda3std6ranges3__45__cpo8distanceE:
	.zero		1
	.type		_ZN34_INTERNAL_8b13e6aa_4_k_cu_9e55f0e26thrust24THRUST_300001_SM_1000_NS12placeholders2_6E,@object
	.size		_ZN34_INTERNAL_8b13e6aa_4_k_cu_9e55f0e26thrust24THRUST_300001_SM_1000_NS12placeholders2_6E,(_ZN34_INTERNAL_8b13e6aa_4_k_cu_9e55f0e24cuda3std3__45__cpo4cendE - _ZN34_INTERNAL_8b13e6aa_4_k_cu_9e55f0e26thrust24THRUST_300001_SM_1000_NS12placeholders2_6E)
_ZN34_INTERNAL_8b13e6aa_4_k_cu_9e55f0e26thrust24THRUST_300001_SM_1000_NS12placeholders2_6E:
	.zero		1
	.type		_ZN34_INTERNAL_8b13e6aa_4_k_cu_9e55f0e24cuda3std3__45__cpo4cendE,@object
	.size		_ZN34_INTERNAL_8b13e6aa_4_k_cu_9e55f0e24cuda3std3__45__cpo4cendE,(_ZN34_INTERNAL_8b13e6aa_4_k_cu_9e55f0e24cuda3std6ranges3__45__cpo4cendE - _ZN34_INTERNAL_8b13e6aa_4_k_cu_9e55f0e24cuda3std3__45__cpo4cendE)
_ZN34_INTERNAL_8b13e6aa_4_k_cu_9e55f0e24cuda3std3__45__cpo4cendE:
	.zero		1
	.type		_ZN34_INTERNAL_8b13e6aa_4_k_cu_9e55f0e24cuda3std6ranges3__45__cpo4cendE,@object
	.size		_ZN34_INTERNAL_8b13e6aa_4_k_cu_9e55f0e24cuda3std6ranges3__45__cpo4cendE,(_ZN34_INTERNAL_8b13e6aa_4_k_cu_9e55f0e24cuda3std3__420unreachable_sentinelE - _ZN34_INTERNAL_8b13e6aa_4_k_cu_9e55f0e24cuda3std6ranges3__45__cpo4cendE)
_ZN34_INTERNAL_8b13e6aa_4_k_cu_9e55f0e24cuda3std6ranges3__45__cpo4cendE:
	.zero		1
	.type		_ZN34_INTERNAL_8b13e6aa_4_k_cu_9e55f0e24cuda3std3__420unreachable_sentinelE,@object
	.size		_ZN34_INTERNAL_8b13e6aa_4_k_cu_9e55f0e24cuda3std3__420unreachable_sentinelE,(_ZN34_INTERNAL_8b13e6aa_4_k_cu_9e55f0e24cuda3std6ranges3__45__cpo5ssizeE - _ZN34_INTERNAL_8b13e6aa_4_k_cu_9e55f0e24cuda3std3__420unreachable_sentinelE)
_ZN34_INTERNAL_8b13e6aa_4_k_cu_9e55f0e24cuda3std3__420unreachable_sentinelE:
	.zero		1
	.type		_ZN34_INTERNAL_8b13e6aa_4_k_cu_9e55f0e24cuda3std6ranges3__45__cpo5ssizeE,@object
	.size		_ZN34_INTERNAL_8b13e6aa_4_k_cu_9e55f0e24cuda3std6ranges3__45__cpo5ssizeE,(_ZN34_INTERNAL_8b13e6aa_4_k_cu_9e55f0e26thrust24THRUST_300001_SM_1000_NS12placeholders3_10E - _ZN34_INTERNAL_8b13e6aa_4_k_cu_9e55f0e24cuda3std6ranges3__45__cpo5ssizeE)
_ZN34_INTERNAL_8b13e6aa_4_k_cu_9e55f0e24cuda3std6ranges3__45__cpo5ssizeE:
	.zero		1
	.type		_ZN34_INTERNAL_8b13e6aa_4_k_cu_9e55f0e26thrust24THRUST_300001_SM_1000_NS12placeholders3_10E,@object
	.size		_ZN34_INTERNAL_8b13e6aa_4_k_cu_9e55f0e26thrust24THRUST_300001_SM_1000_NS12placeholders3_10E,(_ZN34_INTERNAL_8b13e6aa_4_k_cu_9e55f0e24cuda3std3__45__cpo5crendE - _ZN34_INTERNAL_8b13e6aa_4_k_cu_9e55f0e26thrust24THRUST_300001_SM_1000_NS12placeholders3_10E)
_ZN34_INTERNAL_8b13e6aa_4_k_cu_9e55f0e26thrust24THRUST_300001_SM_1000_NS12placeholders3_10E:
	.zero		1
	.type		_ZN34_INTERNAL_8b13e6aa_4_k_cu_9e55f0e24cuda3std3__45__cpo5crendE,@object
	.size		_ZN34_INTERNAL_8b13e6aa_4_k_cu_9e55f0e24cuda3std3__45__cpo5crendE,(_ZN34_INTERNAL_8b13e6aa_4_k_cu_9e55f0e24cuda3std6ranges3__45__cpo4prevE - _ZN34_INTERNAL_8b13e6aa_4_k_cu_9e55f0e24cuda3std3__45__cpo5crendE)
_ZN34_INTERNAL_8b13e6aa_4_k_cu_9e55f0e24cuda3std3__45__cpo5crendE:
	.zero		1
	.type		_ZN34_INTERNAL_8b13e6aa_4_k_cu_9e55f0e24cuda3std6ranges3__45__cpo4prevE,@object
	.size		_ZN34_INTERNAL_8b13e6aa_4_k_cu_9e55f0e24cuda3std6ranges3__45__cpo4prevE,(_ZN34_INTERNAL_8b13e6aa_4_k_cu_9e55f0e24cuda3std6ranges3__45__cpo9iter_moveE - _ZN34_INTERNAL_8b13e6aa_4_k_cu_9e55f0e24cuda3std6ranges3__45__cpo4prevE)
_ZN34_INTERNAL_8b13e6aa_4_k_cu_9e55f0e24cuda3std6ranges3__45__cpo4prevE:
	.zero		1
	.type		_ZN34_INTERNAL_8b13e6aa_4_k_cu_9e55f0e24cuda3std6ranges3__45__cpo9iter_moveE,@object
	.size		_ZN34_INTERNAL_8b13e6aa_4_k_cu_9e55f0e24cuda3std6ranges3__45__cpo9iter_moveE,(_ZN34_INTERNAL_8b13e6aa_4_k_cu_9e55f0e26thrust24THRUST_300001_SM_1000_NS12placeholders2_2E - _ZN34_INTERNAL_8b13e6aa_4_k_cu_9e55f0e24cuda3std6ranges3__45__cpo9iter_moveE)
_ZN34_INTERNAL_8b13e6aa_4_k_cu_9e55f0e24cuda3std6ranges3__45__cpo9iter_moveE:
	.zero		1
	.type		_ZN34_INTERNAL_8b13e6aa_4_k_cu_9e55f0e26thrust24THRUST_300001_SM_1000_NS12placeholders2_2E,@object
	.size		_ZN34_INTERNAL_8b13e6aa_4_k_cu_9e55f0e26thrust24THRUST_300001_SM_1000_NS12placeholders2_2E,(_ZN34_INTERNAL_8b13e6aa_4_k_cu_9e55f0e26thrust24THRUST_300001_SM_1000_NS12placeholders2_4E - _ZN34_INTERNAL_8b13e6aa_4_k_cu_9e55f0e26thrust24THRUST_300001_SM_1000_NS12placeholders2_2E)
_ZN34_INTERNAL_8b13e6aa_4_k_cu_9e55f0e26thrust24THRUST_300001_SM_1000_NS12placeholders2_2E:
	.zero		1
	.type		_ZN34_INTERNAL_8b13e6aa_4_k_cu_9e55f0e26thrust24THRUST_300001_SM_1000_NS12placeholders2_4E,@object
	.size		_ZN34_INTERNAL_8b13e6aa_4_k_cu_9e55f0e26thrust24THRUST_300001_SM_1000_NS12placeholders2_4E,(_ZN34_INTERNAL_8b13e6aa_4_k_cu_9e55f0e24cuda3std3__45__cpo3endE - _ZN34_INTERNAL_8b13e6aa_4_k_cu_9e55f0e26thrust24THRUST_300001_SM_1000_NS12placeholders2_4E)
_ZN34_INTERNAL_8b13e6aa_4_k_cu_9e55f0e26thrust24THRUST_300001_SM_1000_NS12placeholders2_4E:
	.zero		1
	.type		_ZN34_INTERNAL_8b13e6aa_4_k_cu_9e55f0e24cuda3std3__45__cpo3endE,@object
	.size		_ZN34_INTERNAL_8b13e6aa_4_k_cu_9e55f0e24cuda3std3__45__cpo3endE,(_ZN34_INTERNAL_8b13e6aa_4_k_cu_9e55f0e24cuda3std6ranges3__45__cpo3endE - _ZN34_INTERNAL_8b13e6aa_4_k_cu_9e55f0e24cuda3std3__45__cpo3endE)
_ZN34_INTERNAL_8b13e6aa_4_k_cu_9e55f0e24cuda3std3__45__cpo3endE:
	.zero		1
	.type		_ZN34_INTERNAL_8b13e6aa_4_k_cu_9e55f0e24cuda3std6ranges3__45__cpo3endE,@object
	.size		_ZN34_INTERNAL_8b13e6aa_4_k_cu_9e55f0e24cuda3std6ranges3__45__cpo3endE,(_ZN34_INTERNAL_8b13e6aa_4_k_cu_9e55f0e24cuda3std3__419piecewise_constructE - _ZN34_INTERNAL_8b13e6aa_4_k_cu_9e55f0e24cuda3std6ranges3__45__cpo3endE)
_ZN34_INTERNAL_8b13e6aa_4_k_cu_9e55f0e24cuda3std6ranges3__45__cpo3endE:
	.zero		1
	.type		_ZN34_INTERNAL_8b13e6aa_4_k_cu_9e55f0e24cuda3std3__419piecewise_constructE,@object
	.size		_ZN34_INTERNAL_8b13e6aa_4_k_cu_9e55f0e24cuda3std3__419piecewise_constructE,(_ZN34_INTERNAL_8b13e6aa_4_k_cu_9e55f0e24cuda3std6ranges3__45__cpo5cdataE - _ZN34_INTERNAL_8b13e6aa_4_k_cu_9e55f0e24cuda3std3__419piecewise_constructE)
_ZN34_INTERNAL_8b13e6aa_4_k_cu_9e55f0e24cuda3std3__419piecewise_constructE:
	.zero		1
	.type		_ZN34_INTERNAL_8b13e6aa_4_k_cu_9e55f0e24cuda3std6ranges3__45__cpo5cdataE,@object
	.size		_ZN34_INTERNAL_8b13e6aa_4_k_cu_9e55f0e24cuda3std6ranges3__45__cpo5cdataE,(_ZN34_INTERNAL_8b13e6aa_4_k_cu_9e55f0e26thrust24THRUST_300001_SM_1000_NS12placeholders2_8E - _ZN34_INTERNAL_8b13e6aa_4_k_cu_9e55f0e24cuda3std6ranges3__45__cpo5cdataE)
_ZN34_INTERNAL_8b13e6aa_4_k_cu_9e55f0e24cuda3std6ranges3__45__cpo5cdataE:
	.zero		1
	.type		_ZN34_INTERNAL_8b13e6aa_4_k_cu_9e55f0e26thrust24THRUST_300001_SM_1000_NS12placeholders2_8E,@object
	.size		_ZN34_INTERNAL_8b13e6aa_4_k_cu_9e55f0e26thrust24THRUST_300001_SM_1000_NS12placeholders2_8E,(_ZN34_INTERNAL_8b13e6aa_4_k_cu_9e55f0e24cuda3std3__45__cpo4rendE - _ZN34_INTERNAL_8b13e6aa_4_k_cu_9e55f0e26thrust24THRUST_300001_SM_1000_NS12placeholders2_8E)
_ZN34_INTERNAL_8b13e6aa_4_k_cu_9e55f0e26thrust24THRUST_300001_SM_1000_NS12placeholders2_8E:
	.zero		1
	.type		_ZN34_INTERNAL_8b13e6aa_4_k_cu_9e55f0e24cuda3std3__45__cpo4rendE,@object
	.size		_ZN34_INTERNAL_8b13e6aa_4_k_cu_9e55f0e24cuda3std3__45__cpo4rendE,(_ZN34_INTERNAL_8b13e6aa_4_k_cu_9e55f0e24cuda3std6ranges3__45__cpo9iter_swapE - _ZN34_INTERNAL_8b13e6aa_4_k_cu_9e55f0e24cuda3std3__45__cpo4rendE)
_ZN34_INTERNAL_8b13e6aa_4_k_cu_9e55f0e24cuda3std3__45__cpo4rendE:
	.zero		1
	.type		_ZN34_INTERNAL_8b13e6aa_4_k_cu_9e55f0e24cuda3std6ranges3__45__cpo9iter_swapE,@object
	.size		_ZN34_INTERNAL_8b13e6aa_4_k_cu_9e55f0e24cuda3std6ranges3__45__cpo9iter_swapE,(_ZN34_INTERNAL_8b13e6aa_4_k_cu_9e55f0e24cuda3std3__48unexpectE - _ZN34_INTERNAL_8b13e6aa_4_k_cu_9e55f0e24cuda3std6ranges3__45__cpo9iter_swapE)
_ZN34_INTERNAL_8b13e6aa_4_k_cu_9e55f0e24cuda3std6ranges3__45__cpo9iter_swapE:
	.zero		1
	.type		_ZN34_INTERNAL_8b13e6aa_4_k_cu_9e55f0e24cuda3std3__48unexpectE,@object
	.size		_ZN34_INTERNAL_8b13e6aa_4_k_cu_9e55f0e24cuda3std3__48unexpectE,(_ZN34_INTERNAL_8b13e6aa_4_k_cu_9e55f0e26thrust24THRUST_300001_SM_1000_NS6system6detail10sequential3seqE - _ZN34_INTERNAL_8b13e6aa_4_k_cu_9e55f0e24cuda3std3__48unexpectE)
_ZN34_INTERNAL_8b13e6aa_4_k_cu_9e55f0e24cuda3std3__48unexpectE:
	.zero		1
	.type		_ZN34_INTERNAL_8b13e6aa_4_k_cu_9e55f0e26thrust24THRUST_300001_SM_1000_NS6system6detail10sequential3seqE,@object
	.size		_ZN34_INTERNAL_8b13e6aa_4_k_cu_9e55f0e26thrust24THRUST_300001_SM_1000_NS6system6detail10sequential3seqE,(.L_29 - _ZN34_INTERNAL_8b13e6aa_4_k_cu_9e55f0e26thrust24THRUST_300001_SM_1000_NS6system6detail10sequential3seqE)
_ZN34_INTERNAL_8b13e6aa_4_k_cu_9e55f0e26thrust24THRUST_300001_SM_1000_NS6system6detail10sequential3seqE:
	.zero		1
.L_29:


//--------------------- .nv.shared._ZN3cub18CUB_300001_SM_10006detail6reduce18DeviceReduceKernelINS2_10policy_hubIdjN4cuda3__47maximumIvEEE10Policy1000EPdjS8_dNS5_3std3__410__identityEEEvT0_PT3_T1_NS0_13GridEvenShareISI_EET2_T4_ --------------------------
	.section	.nv.shared._ZN3cub18CUB_300001_SM_10006detail6reduce18DeviceReduceKernelINS2_10policy_hubIdjN4cuda3__47maximumIvEEE10Policy1000EPdjS8_dNS5_3std3__410__identityEEEvT0_PT3_T1_NS0_13GridEvenShareISI_EET2_T4_,"aw",@nobits
	.sectionflags	@""
	.align	8
.nv.shared._ZN3cub18CUB_300001_SM_10006detail6reduce18DeviceReduceKernelINS2_10policy_hubIdjN4cuda3__47maximumIvEEE10Policy1000EPdjS8_dNS5_3std3__410__identityEEEvT0_PT3_T1_NS0_13GridEvenShareISI_EET2_T4_:
	.zero		1104


//--------------------- .nv.shared._ZN3cub18CUB_300001_SM_10006detail6reduce28DeviceReduceSingleTileKernelINS2_10policy_hubIdjN4cuda3__47maximumIvEEE10Policy1000EPdSB_jS8_ddNS5_3std3__410__identityEEEvT0_T1_T2_T3_T4_T6_ --------------------------
	.section	.nv.shared._ZN3cub18CUB_300001_SM_10006detail6reduce28DeviceReduceSingleTileKernelINS2_10policy_hubIdjN4cuda3__47maximumIvEEE10Policy1000EPdSB_jS8_ddNS5_3std3__410__identityEEEvT0_T1_T2_T3_T4_T6_,"aw",@nobits
	.sectionflags	@""
	.align	8
.nv.shared._ZN3cub18CUB_300001_SM_10006detail6reduce28DeviceReduceSingleTileKernelINS2_10policy_hubIdjN4cuda3__47maximumIvEEE10Policy1000EPdSB_jS8_ddNS5_3std3__410__identityEEEvT0_T1_T2_T3_T4_T6_:
	.zero		1104


//--------------------- .nv.constant0._ZN3cub18CUB_300001_SM_10006detail6reduce28DeviceReduceSingleTileKernelINS2_10policy_hubIdjN4cuda3__47maximumIvEEE10Policy1000EPdSB_iS8_ddNS5_3std3__410__identityEEEvT0_T1_T2_T3_T4_T6_ --------------------------
	.section	.nv.constant0._ZN3cub18CUB_300001_SM_10006detail6reduce28DeviceReduceSingleTileKernelINS2_10policy_hubIdjN4cuda3__47maximumIvEEE10Policy1000EPdSB_iS8_ddNS5_3std3__410__identityEEEvT0_T1_T2_T3_T4_T6_,"a",@progbits
	.sectionflags	@""
	.align	4
.nv.constant0._ZN3cub18CUB_300001_SM_10006detail6reduce28DeviceReduceSingleTileKernelINS2_10policy_hubIdjN4cuda3__47maximumIvEEE10Policy1000EPdSB_iS8_ddNS5_3std3__410__identityEEEvT0_T1_T2_T3_T4_T6_:
	.zero		929


//--------------------- .nv.constant0._ZN3cub18CUB_300001_SM_10006detail6reduce18DeviceReduceKernelINS2_10policy_hubIdjN4cuda3__47maximumIvEEE10Policy1000EPdjS8_dNS5_3std3__410__identityEEEvT0_PT3_T1_NS0_13GridEvenShareISI_EET2_T4_ --------------------------
	.section	.nv.constant0._ZN3cub18CUB_300001_SM_10006detail6reduce18DeviceReduceKernelINS2_10policy_hubIdjN4cuda3__47maximumIvEEE10Policy1000EPdjS8_dNS5_3std3__410__identityEEEvT0_PT3_T1_NS0_13GridEvenShareISI_EET2_T4_,"a",@progbits
	.sectionflags	@""
	.align	4
.nv.constant0._ZN3cub18CUB_300001_SM_10006detail6reduce18DeviceReduceKernelINS2_10policy_hubIdjN4cuda3__47maximumIvEEE10Policy1000EPdjS8_dNS5_3std3__410__identityEEEvT0_PT3_T1_NS0_13GridEvenShareISI_EET2_T4_:
	.zero		958


//--------------------- .nv.constant0._ZN3cub18CUB_300001_SM_10006detail6reduce28DeviceReduceSingleTileKernelINS2_10policy_hubIdjN4cuda3__47maximumIvEEE10Policy1000EPdSB_jS8_ddNS5_3std3__410__identityEEEvT0_T1_T2_T3_T4_T6_ --------------------------
	.section	.nv.constant0._ZN3cub18CUB_300001_SM_10006detail6reduce28DeviceReduceSingleTileKernelINS2_10policy_hubIdjN4cuda3__47maximumIvEEE10Policy1000EPdSB_jS8_ddNS5_3std3__410__identityEEEvT0_T1_T2_T3_T4_T6_,"a",@progbits
	.sectionflags	@""
	.align	4
.nv.constant0._ZN3cub18CUB_300001_SM_10006detail6reduce28DeviceReduceSingleTileKernelINS2_10policy_hubIdjN4cuda3__47maximumIvEEE10Policy1000EPdSB_jS8_ddNS5_3std3__410__identityEEEvT0_T1_T2_T3_T4_T6_:
	.zero		929


//--------------------- .nv.constant0._ZN3cub18CUB_300001_SM_10006detail11EmptyKernelIvEEvv --------------------------
	.section	.nv.constant0._ZN3cub18CUB_300001_SM_10006detail11EmptyKernelIvEEvv,"a",@progbits
	.sectionflags	@""
	.align	4
.nv.constant0._ZN3cub18CUB_300001_SM_10006detail11EmptyKernelIvEEvv:
	.zero		896


//--------------------- .nv.constant0._Z10differencePdS_S_ii --------------------------
	.section	.nv.constant0._Z10differencePdS_S_ii,"a",@progbits
	.sectionflags	@""
	.align	4
.nv.constant0._Z10differencePdS_S_ii:
	.zero		928


//--------------------- .nv.constant0._Z9temp_compPdS_iii --------------------------
	.section	.nv.constant0._Z9temp_compPdS_iii,"a",@progbits
	.sectionflags	@""
	.align	4
.nv.constant0._Z9temp_compPdS_iii:
	.zero		924


//--------------------- .nv.constant0._Z6kernelPdiiid --------------------------
	.section	.nv.constant0._Z6kernelPdiiid,"a",@progbits
	.sectionflags	@""
	.align	4
.nv.constant0._Z6kernelPdiiid:
	.zero		928


//--------------------- .nv.constant0._Z5debugPdiiid --------------------------
	.section	.nv.constant0._Z5debugPdiiid,"a",@progbits
	.sectionflags	@""
	.align	4
.nv.constant0._Z5debugPdiiid:
	.zero		928


//--------------------- .nv.constant0._Z4initPdiiid --------------------------
	.section	.nv.constant0._Z4initPdiiid,"a",@progbits
	.sectionflags	@""
	.align	4
.nv.constant0._Z4initPdiiid:
	.zero		928


//--------------------- SYMBOLS --------------------------

	.type		.nv.reservedSmem.offset0,@object
	.size		.nv.reservedSmem.offset0,0x4
	.type		.nv.reservedSmem.cap,@object
	.size		.nv.reservedSmem.cap,0x4
